//
// Generated by NVIDIA NVVM Compiler
//
// Compiler Build ID: CL-36424714
// Cuda compilation tools, release 13.0, V13.0.88
// Based on NVVM 20.0.0
//

.version 9.0
.target sm_100
.address_size 64

// _ZZ12gpu_functionPfPiS0_E11smallIndex1 has been demoted
// _ZZ12gpu_functionPfPiS0_E10sum_small1 has been demoted
// _ZZ12gpu_functionPfPiS0_E9sum_small has been demoted
// _ZZ12gpu_functionPfPiS0_E10smallIndex has been demoted
// _ZZ12gpu_functionPfPiS0_E8bigDistI has been demoted
// _ZZ12gpu_functionPfPiS0_E7distNum has been demoted
// _ZZ15gpu_functionNewPfPiS0_E11smallIndex1 has been demoted
// _ZZ15gpu_functionNewPfPiS0_E10sum_small1 has been demoted
// _ZZ15gpu_functionNewPfPiS0_E9sum_small has been demoted
// _ZZ15gpu_functionNewPfPiS0_E10smallIndex has been demoted
// _ZZ15gpu_functionNewPfPiS0_E8bigDistI has been demoted
// _ZZ15gpu_functionNewPfPiS0_E7distNum has been demoted
// _ZZ10gpu_words1PiP12Entries_gpu0P13inverted_gpu0PfS_S_S4_S4_iE3des has been demoted

.entry _Z12gpu_functionPfPiS0_(
	.param .u64 .ptr .align 1 _Z12gpu_functionPfPiS0__param_0,
	.param .u64 .ptr .align 1 _Z12gpu_functionPfPiS0__param_1,
	.param .u64 .ptr .align 1 _Z12gpu_functionPfPiS0__param_2
)
{
	.reg .pred 	%p<212>;
	.reg .b16 	%rs<6>;
	.reg .b32 	%r<480>;
	.reg .b32 	%f<147>;
	.reg .b64 	%rd<127>;
	// demoted variable
	.shared .align 4 .b8 _ZZ12gpu_functionPfPiS0_E11smallIndex1[1024];
	// demoted variable
	.shared .align 4 .b8 _ZZ12gpu_functionPfPiS0_E10sum_small1[1024];
	// demoted variable
	.shared .align 4 .u32 _ZZ12gpu_functionPfPiS0_E9sum_small;
	// demoted variable
	.shared .align 4 .u32 _ZZ12gpu_functionPfPiS0_E10smallIndex;
	// demoted variable
	.shared .align 4 .b8 _ZZ12gpu_functionPfPiS0_E8bigDistI[1024];
	// demoted variable
	.shared .align 4 .b8 _ZZ12gpu_functionPfPiS0_E7distNum[1024];
	ld.param.u64 	%rd41, [_Z12gpu_functionPfPiS0__param_0];
	ld.param.u64 	%rd42, [_Z12gpu_functionPfPiS0__param_1];
	cvta.to.global.u64 	%rd43, %rd41;
	cvta.to.global.u64 	%rd44, %rd42;
	mov.u32 	%r160, %ctaid.x;
	mul.lo.s32 	%r161, %r160, 4000000;
	mul.wide.u32 	%rd45, %r161, 4;
	add.s64 	%rd1, %rd43, %rd45;
	mul.lo.s32 	%r162, %r160, 4000;
	mul.wide.u32 	%rd46, %r162, 4;
	add.s64 	%rd2, %rd44, %rd46;
	mov.u32 	%r163, %tid.x;
	shl.b32 	%r164, %r163, 2;
	mov.u32 	%r165, _ZZ12gpu_functionPfPiS0_E11smallIndex1;
	add.s32 	%r2, %r165, %r164;
	mov.u32 	%r166, _ZZ12gpu_functionPfPiS0_E10sum_small1;
	add.s32 	%r3, %r166, %r164;
	mov.u32 	%r167, %ntid.x;
	setp.gt.u32 	%p2, %r163, 15;
	setp.ge.u32 	%p3, %r163, %r167;
	mov.u32 	%r168, _ZZ12gpu_functionPfPiS0_E8bigDistI;
	add.s32 	%r5, %r168, %r164;
	mov.u32 	%r169, _ZZ12gpu_functionPfPiS0_E7distNum;
	add.s32 	%r6, %r169, %r164;
	mul.lo.s32 	%r7, %r160, 2000;
	add.s32 	%r8, %r163, %r167;
	cvt.u16.u32 	%rs3, %r8;
	sub.s16 	%rs4, 3999, %rs3;
	cvt.u16.u32 	%rs5, %r167;
	div.u16 	%rs1, %rs4, %rs5;
	not.b32 	%r170, %r163;
	add.s32 	%r9, %r167, %r170;
	max.u32 	%r171, %r8, 2000;
	setp.lt.u32 	%p4, %r8, 2000;
	selp.u32 	%r172, 1, 0, %p4;
	add.s32 	%r173, %r8, %r172;
	sub.s32 	%r174, %r171, %r173;
	div.u32 	%r175, %r174, %r167;
	add.s32 	%r10, %r175, %r172;
	mul.wide.u32 	%rd47, %r163, 4;
	add.s64 	%rd3, %rd2, %rd47;
	mul.wide.s32 	%rd48, %r167, 4;
	add.s64 	%rd4, %rd3, %rd48;
	add.s32 	%r11, %r8, %r167;
	add.s64 	%rd5, %rd4, %rd48;
	add.s32 	%r12, %r11, %r167;
	or.pred  	%p1, %p2, %p3;
	and.b32  	%r13, %r9, 48;
	add.s32 	%r14, %r163, 48;
	and.b32  	%r15, %r10, 3;
	shl.b32 	%r16, %r167, 2;
	and.b16  	%rs2, %rs1, 3;
$L__BB0_1:
	setp.eq.s16 	%p5, %rs2, 2;
	mov.b32 	%r446, 4000;
	st.shared.u32 	[_ZZ12gpu_functionPfPiS0_E9sum_small], %r446;
	mov.b32 	%r177, -1;
	st.shared.u32 	[_ZZ12gpu_functionPfPiS0_E10smallIndex], %r177;
	st.shared.u32 	[%r2], %r177;
	st.shared.u32 	[%r3], %r446;
	mov.u32 	%r426, %r163;
	@%p5 bra 	$L__BB0_10;
	ld.global.u32 	%r17, [%rd3];
	add.s32 	%r179, %r17, -1;
	setp.gt.u32 	%p6, %r179, 3998;
	mov.b32 	%r446, 4000;
	@%p6 bra 	$L__BB0_4;
	st.shared.u32 	[%r2], %r163;
	st.shared.u32 	[%r3], %r17;
	mov.u32 	%r446, %r17;
$L__BB0_4:
	setp.eq.s16 	%p7, %rs2, 3;
	mov.u32 	%r426, %r8;
	@%p7 bra 	$L__BB0_10;
	ld.global.u32 	%r180, [%rd4];
	setp.lt.s32 	%p8, %r180, 1;
	setp.ge.u32 	%p9, %r180, %r446;
	or.pred  	%p10, %p8, %p9;
	@%p10 bra 	$L__BB0_7;
	st.shared.u32 	[%r2], %r8;
	st.shared.u32 	[%r3], %r180;
	mov.u32 	%r446, %r180;
$L__BB0_7:
	setp.eq.s16 	%p11, %rs2, 0;
	mov.u32 	%r426, %r11;
	@%p11 bra 	$L__BB0_10;
	ld.global.u32 	%r181, [%rd5];
	setp.lt.s32 	%p12, %r181, 1;
	setp.ge.u32 	%p13, %r181, %r446;
	or.pred  	%p14, %p12, %p13;
	mov.u32 	%r426, %r12;
	@%p14 bra 	$L__BB0_10;
	st.shared.u32 	[%r2], %r11;
	st.shared.u32 	[%r3], %r181;
	mov.u32 	%r446, %r181;
	mov.u32 	%r426, %r12;
$L__BB0_10:
	setp.lt.u16 	%p15, %rs1, 2;
	@%p15 bra 	$L__BB0_24;
	shl.b32 	%r182, %r167, 1;
	add.s32 	%r429, %r182, %r426;
	mul.wide.u32 	%rd6, %r429, 4;
	mad.lo.s32 	%r428, %r167, 3, %r426;
	mul.wide.u32 	%rd7, %r428, 4;
	add.s32 	%r427, %r167, %r426;
	mul.wide.u32 	%rd8, %r427, 4;
	mov.u64 	%rd126, %rd2;
	mov.u32 	%r434, %r426;
$L__BB0_12:
	mul.wide.u32 	%rd49, %r426, 4;
	add.s64 	%rd50, %rd126, %rd49;
	ld.global.u32 	%r183, [%rd50];
	setp.lt.s32 	%p16, %r183, 1;
	setp.ge.s32 	%p17, %r183, %r446;
	or.pred  	%p18, %p16, %p17;
	@%p18 bra 	$L__BB0_14;
	st.shared.u32 	[%r2], %r434;
	st.shared.u32 	[%r3], %r183;
	mov.u32 	%r446, %r183;
$L__BB0_14:
	add.s64 	%rd51, %rd126, %rd8;
	ld.global.u32 	%r40, [%rd51];
	setp.lt.s32 	%p19, %r40, 1;
	@%p19 bra 	$L__BB0_17;
	setp.ge.s32 	%p20, %r40, %r446;
	@%p20 bra 	$L__BB0_17;
	st.shared.u32 	[%r2], %r427;
	st.shared.u32 	[%r3], %r40;
	mov.u32 	%r446, %r40;
$L__BB0_17:
	add.s32 	%r45, %r434, %r167;
	add.s64 	%rd52, %rd126, %rd6;
	ld.global.u32 	%r46, [%rd52];
	setp.lt.s32 	%p21, %r46, 1;
	@%p21 bra 	$L__BB0_20;
	setp.ge.s32 	%p22, %r46, %r446;
	@%p22 bra 	$L__BB0_20;
	st.shared.u32 	[%r2], %r429;
	st.shared.u32 	[%r3], %r46;
	mov.u32 	%r446, %r46;
$L__BB0_20:
	add.s32 	%r51, %r45, %r167;
	add.s64 	%rd53, %rd126, %rd7;
	ld.global.u32 	%r52, [%rd53];
	setp.lt.s32 	%p23, %r52, 1;
	@%p23 bra 	$L__BB0_23;
	setp.ge.s32 	%p24, %r52, %r446;
	@%p24 bra 	$L__BB0_23;
	st.shared.u32 	[%r2], %r428;
	st.shared.u32 	[%r3], %r52;
	mov.u32 	%r446, %r52;
$L__BB0_23:
	add.s32 	%r184, %r51, %r167;
	add.s32 	%r434, %r184, %r167;
	mul.wide.u32 	%rd54, %r167, 16;
	add.s64 	%rd126, %rd126, %rd54;
	add.s32 	%r429, %r429, %r16;
	add.s32 	%r428, %r428, %r16;
	add.s32 	%r427, %r427, %r16;
	setp.lt.u32 	%p25, %r434, 4000;
	@%p25 bra 	$L__BB0_12;
$L__BB0_24:
	bar.sync 	0;
	ld.shared.u32 	%r185, [%r3];
	setp.ne.s32 	%p26, %r185, 1;
	@%p26 bra 	$L__BB0_26;
	atom.shared.exch.b32 	%r186, [_ZZ12gpu_functionPfPiS0_E9sum_small], 1;
	ld.shared.u32 	%r187, [%r2];
	atom.shared.exch.b32 	%r188, [_ZZ12gpu_functionPfPiS0_E10smallIndex], %r187;
$L__BB0_26:
	add.s32 	%r471, %r163, 16;
	add.s32 	%r62, %r163, 32;
	bar.sync 	0;
	ld.shared.u32 	%r189, [_ZZ12gpu_functionPfPiS0_E9sum_small];
	setp.eq.s32 	%p27, %r189, 1;
	@%p27 bra 	$L__BB0_85;
	@%p1 bra 	$L__BB0_52;
	setp.eq.s32 	%p28, %r13, 0;
	@%p28 bra 	$L__BB0_37;
	setp.eq.s32 	%p29, %r13, 48;
	mov.u32 	%r451, %r163;
	@%p29 bra 	$L__BB0_38;
	ld.shared.u32 	%r63, [%r3+64];
	setp.lt.s32 	%p30, %r63, 1;
	@%p30 bra 	$L__BB0_33;
	ld.shared.u32 	%r190, [%r3];
	setp.le.s32 	%p31, %r190, %r63;
	@%p31 bra 	$L__BB0_33;
	ld.shared.u32 	%r191, [%r2+64];
	st.shared.u32 	[%r2], %r191;
	st.shared.u32 	[%r3], %r63;
$L__BB0_33:
	setp.eq.s32 	%p32, %r13, 16;
	mov.u32 	%r451, %r62;
	@%p32 bra 	$L__BB0_38;
	ld.shared.u32 	%r64, [%r3+128];
	setp.lt.s32 	%p33, %r64, 1;
	mov.u32 	%r451, %r14;
	@%p33 bra 	$L__BB0_38;
	ld.shared.u32 	%r192, [%r3];
	setp.le.s32 	%p34, %r192, %r64;
	mov.u32 	%r451, %r14;
	@%p34 bra 	$L__BB0_38;
	ld.shared.u32 	%r193, [%r2+128];
	st.shared.u32 	[%r2], %r193;
	st.shared.u32 	[%r3], %r64;
	mov.u32 	%r451, %r14;
	bra.uni 	$L__BB0_38;
$L__BB0_37:
	mov.u32 	%r451, %r471;
$L__BB0_38:
	setp.lt.u32 	%p35, %r9, 48;
	@%p35 bra 	$L__BB0_52;
$L__BB0_39:
	shl.b32 	%r194, %r451, 2;
	mov.u32 	%r195, _ZZ12gpu_functionPfPiS0_E10sum_small1;
	add.s32 	%r67, %r195, %r194;
	ld.shared.u32 	%r68, [%r67];
	setp.lt.s32 	%p36, %r68, 1;
	mov.u32 	%r196, _ZZ12gpu_functionPfPiS0_E11smallIndex1;
	add.s32 	%r69, %r196, %r194;
	@%p36 bra 	$L__BB0_42;
	ld.shared.u32 	%r197, [%r3];
	setp.le.s32 	%p37, %r197, %r68;
	@%p37 bra 	$L__BB0_42;
	ld.shared.u32 	%r198, [%r69];
	st.shared.u32 	[%r2], %r198;
	st.shared.u32 	[%r3], %r68;
$L__BB0_42:
	ld.shared.u32 	%r70, [%r67+64];
	setp.lt.s32 	%p38, %r70, 1;
	@%p38 bra 	$L__BB0_45;
	ld.shared.u32 	%r199, [%r3];
	setp.le.s32 	%p39, %r199, %r70;
	@%p39 bra 	$L__BB0_45;
	ld.shared.u32 	%r200, [%r69+64];
	st.shared.u32 	[%r2], %r200;
	st.shared.u32 	[%r3], %r70;
$L__BB0_45:
	ld.shared.u32 	%r71, [%r67+128];
	setp.lt.s32 	%p40, %r71, 1;
	@%p40 bra 	$L__BB0_48;
	ld.shared.u32 	%r201, [%r3];
	setp.le.s32 	%p41, %r201, %r71;
	@%p41 bra 	$L__BB0_48;
	ld.shared.u32 	%r202, [%r69+128];
	st.shared.u32 	[%r2], %r202;
	st.shared.u32 	[%r3], %r71;
$L__BB0_48:
	ld.shared.u32 	%r72, [%r67+192];
	setp.lt.s32 	%p42, %r72, 1;
	@%p42 bra 	$L__BB0_51;
	ld.shared.u32 	%r203, [%r3];
	setp.le.s32 	%p43, %r203, %r72;
	@%p43 bra 	$L__BB0_51;
	ld.shared.u32 	%r204, [%r69+192];
	st.shared.u32 	[%r2], %r204;
	st.shared.u32 	[%r3], %r72;
$L__BB0_51:
	add.s32 	%r451, %r451, 64;
	setp.lt.u32 	%p44, %r451, %r167;
	@%p44 bra 	$L__BB0_39;
$L__BB0_52:
	setp.ne.s32 	%p45, %r163, 0;
	bar.sync 	0;
	@%p45 bra 	$L__BB0_85;
	ld.shared.u32 	%r454, [_ZZ12gpu_functionPfPiS0_E9sum_small];
	ld.shared.u32 	%r206, [_ZZ12gpu_functionPfPiS0_E10sum_small1];
	setp.lt.s32 	%p46, %r206, 1;
	setp.le.s32 	%p47, %r454, %r206;
	or.pred  	%p48, %p46, %p47;
	@%p48 bra 	$L__BB0_55;
	ld.shared.u32 	%r207, [_ZZ12gpu_functionPfPiS0_E11smallIndex1];
	st.shared.u32 	[_ZZ12gpu_functionPfPiS0_E10smallIndex], %r207;
	st.shared.u32 	[_ZZ12gpu_functionPfPiS0_E9sum_small], %r206;
	mov.u32 	%r454, %r206;
$L__BB0_55:
	ld.shared.u32 	%r208, [_ZZ12gpu_functionPfPiS0_E10sum_small1+4];
	setp.lt.s32 	%p49, %r208, 1;
	setp.le.s32 	%p50, %r454, %r208;
	or.pred  	%p51, %p49, %p50;
	@%p51 bra 	$L__BB0_57;
	ld.shared.u32 	%r209, [_ZZ12gpu_functionPfPiS0_E11smallIndex1+4];
	st.shared.u32 	[_ZZ12gpu_functionPfPiS0_E10smallIndex], %r209;
	st.shared.u32 	[_ZZ12gpu_functionPfPiS0_E9sum_small], %r208;
	mov.u32 	%r454, %r208;
$L__BB0_57:
	ld.shared.u32 	%r210, [_ZZ12gpu_functionPfPiS0_E10sum_small1+8];
	setp.lt.s32 	%p52, %r210, 1;
	setp.le.s32 	%p53, %r454, %r210;
	or.pred  	%p54, %p52, %p53;
	@%p54 bra 	$L__BB0_59;
	ld.shared.u32 	%r211, [_ZZ12gpu_functionPfPiS0_E11smallIndex1+8];
	st.shared.u32 	[_ZZ12gpu_functionPfPiS0_E10smallIndex], %r211;
	st.shared.u32 	[_ZZ12gpu_functionPfPiS0_E9sum_small], %r210;
	mov.u32 	%r454, %r210;
$L__BB0_59:
	ld.shared.u32 	%r212, [_ZZ12gpu_functionPfPiS0_E10sum_small1+12];
	setp.lt.s32 	%p55, %r212, 1;
	setp.le.s32 	%p56, %r454, %r212;
	or.pred  	%p57, %p55, %p56;
	@%p57 bra 	$L__BB0_61;
	ld.shared.u32 	%r213, [_ZZ12gpu_functionPfPiS0_E11smallIndex1+12];
	st.shared.u32 	[_ZZ12gpu_functionPfPiS0_E10smallIndex], %r213;
	st.shared.u32 	[_ZZ12gpu_functionPfPiS0_E9sum_small], %r212;
	mov.u32 	%r454, %r212;
$L__BB0_61:
	ld.shared.u32 	%r214, [_ZZ12gpu_functionPfPiS0_E10sum_small1+16];
	setp.lt.s32 	%p58, %r214, 1;
	setp.le.s32 	%p59, %r454, %r214;
	or.pred  	%p60, %p58, %p59;
	@%p60 bra 	$L__BB0_63;
	ld.shared.u32 	%r215, [_ZZ12gpu_functionPfPiS0_E11smallIndex1+16];
	st.shared.u32 	[_ZZ12gpu_functionPfPiS0_E10smallIndex], %r215;
	st.shared.u32 	[_ZZ12gpu_functionPfPiS0_E9sum_small], %r214;
	mov.u32 	%r454, %r214;
$L__BB0_63:
	ld.shared.u32 	%r216, [_ZZ12gpu_functionPfPiS0_E10sum_small1+20];
	setp.lt.s32 	%p61, %r216, 1;
	setp.le.s32 	%p62, %r454, %r216;
	or.pred  	%p63, %p61, %p62;
	@%p63 bra 	$L__BB0_65;
	ld.shared.u32 	%r217, [_ZZ12gpu_functionPfPiS0_E11smallIndex1+20];
	st.shared.u32 	[_ZZ12gpu_functionPfPiS0_E10smallIndex], %r217;
	st.shared.u32 	[_ZZ12gpu_functionPfPiS0_E9sum_small], %r216;
	mov.u32 	%r454, %r216;
$L__BB0_65:
	ld.shared.u32 	%r218, [_ZZ12gpu_functionPfPiS0_E10sum_small1+24];
	setp.lt.s32 	%p64, %r218, 1;
	setp.le.s32 	%p65, %r454, %r218;
	or.pred  	%p66, %p64, %p65;
	@%p66 bra 	$L__BB0_67;
	ld.shared.u32 	%r219, [_ZZ12gpu_functionPfPiS0_E11smallIndex1+24];
	st.shared.u32 	[_ZZ12gpu_functionPfPiS0_E10smallIndex], %r219;
	st.shared.u32 	[_ZZ12gpu_functionPfPiS0_E9sum_small], %r218;
	mov.u32 	%r454, %r218;
$L__BB0_67:
	ld.shared.u32 	%r220, [_ZZ12gpu_functionPfPiS0_E10sum_small1+28];
	setp.lt.s32 	%p67, %r220, 1;
	setp.le.s32 	%p68, %r454, %r220;
	or.pred  	%p69, %p67, %p68;
	@%p69 bra 	$L__BB0_69;
	ld.shared.u32 	%r221, [_ZZ12gpu_functionPfPiS0_E11smallIndex1+28];
	st.shared.u32 	[_ZZ12gpu_functionPfPiS0_E10smallIndex], %r221;
	st.shared.u32 	[_ZZ12gpu_functionPfPiS0_E9sum_small], %r220;
	mov.u32 	%r454, %r220;
$L__BB0_69:
	ld.shared.u32 	%r222, [_ZZ12gpu_functionPfPiS0_E10sum_small1+32];
	setp.lt.s32 	%p70, %r222, 1;
	setp.le.s32 	%p71, %r454, %r222;
	or.pred  	%p72, %p70, %p71;
	@%p72 bra 	$L__BB0_71;
	ld.shared.u32 	%r223, [_ZZ12gpu_functionPfPiS0_E11smallIndex1+32];
	st.shared.u32 	[_ZZ12gpu_functionPfPiS0_E10smallIndex], %r223;
	st.shared.u32 	[_ZZ12gpu_functionPfPiS0_E9sum_small], %r222;
	mov.u32 	%r454, %r222;
$L__BB0_71:
	ld.shared.u32 	%r224, [_ZZ12gpu_functionPfPiS0_E10sum_small1+36];
	setp.lt.s32 	%p73, %r224, 1;
	setp.le.s32 	%p74, %r454, %r224;
	or.pred  	%p75, %p73, %p74;
	@%p75 bra 	$L__BB0_73;
	ld.shared.u32 	%r225, [_ZZ12gpu_functionPfPiS0_E11smallIndex1+36];
	st.shared.u32 	[_ZZ12gpu_functionPfPiS0_E10smallIndex], %r225;
	st.shared.u32 	[_ZZ12gpu_functionPfPiS0_E9sum_small], %r224;
	mov.u32 	%r454, %r224;
$L__BB0_73:
	ld.shared.u32 	%r226, [_ZZ12gpu_functionPfPiS0_E10sum_small1+40];
	setp.lt.s32 	%p76, %r226, 1;
	setp.le.s32 	%p77, %r454, %r226;
	or.pred  	%p78, %p76, %p77;
	@%p78 bra 	$L__BB0_75;
	ld.shared.u32 	%r227, [_ZZ12gpu_functionPfPiS0_E11smallIndex1+40];
	st.shared.u32 	[_ZZ12gpu_functionPfPiS0_E10smallIndex], %r227;
	st.shared.u32 	[_ZZ12gpu_functionPfPiS0_E9sum_small], %r226;
	mov.u32 	%r454, %r226;
$L__BB0_75:
	ld.shared.u32 	%r228, [_ZZ12gpu_functionPfPiS0_E10sum_small1+44];
	setp.lt.s32 	%p79, %r228, 1;
	setp.le.s32 	%p80, %r454, %r228;
	or.pred  	%p81, %p79, %p80;
	@%p81 bra 	$L__BB0_77;
	ld.shared.u32 	%r229, [_ZZ12gpu_functionPfPiS0_E11smallIndex1+44];
	st.shared.u32 	[_ZZ12gpu_functionPfPiS0_E10smallIndex], %r229;
	st.shared.u32 	[_ZZ12gpu_functionPfPiS0_E9sum_small], %r228;
	mov.u32 	%r454, %r228;
$L__BB0_77:
	ld.shared.u32 	%r230, [_ZZ12gpu_functionPfPiS0_E10sum_small1+48];
	setp.lt.s32 	%p82, %r230, 1;
	setp.le.s32 	%p83, %r454, %r230;
	or.pred  	%p84, %p82, %p83;
	@%p84 bra 	$L__BB0_79;
	ld.shared.u32 	%r231, [_ZZ12gpu_functionPfPiS0_E11smallIndex1+48];
	st.shared.u32 	[_ZZ12gpu_functionPfPiS0_E10smallIndex], %r231;
	st.shared.u32 	[_ZZ12gpu_functionPfPiS0_E9sum_small], %r230;
	mov.u32 	%r454, %r230;
$L__BB0_79:
	ld.shared.u32 	%r232, [_ZZ12gpu_functionPfPiS0_E10sum_small1+52];
	setp.lt.s32 	%p85, %r232, 1;
	setp.le.s32 	%p86, %r454, %r232;
	or.pred  	%p87, %p85, %p86;
	@%p87 bra 	$L__BB0_81;
	ld.shared.u32 	%r233, [_ZZ12gpu_functionPfPiS0_E11smallIndex1+52];
	st.shared.u32 	[_ZZ12gpu_functionPfPiS0_E10smallIndex], %r233;
	st.shared.u32 	[_ZZ12gpu_functionPfPiS0_E9sum_small], %r232;
	mov.u32 	%r454, %r232;
$L__BB0_81:
	ld.shared.u32 	%r234, [_ZZ12gpu_functionPfPiS0_E10sum_small1+56];
	setp.lt.s32 	%p88, %r234, 1;
	setp.le.s32 	%p89, %r454, %r234;
	or.pred  	%p90, %p88, %p89;
	@%p90 bra 	$L__BB0_83;
	ld.shared.u32 	%r235, [_ZZ12gpu_functionPfPiS0_E11smallIndex1+56];
	st.shared.u32 	[_ZZ12gpu_functionPfPiS0_E10smallIndex], %r235;
	st.shared.u32 	[_ZZ12gpu_functionPfPiS0_E9sum_small], %r234;
	mov.u32 	%r454, %r234;
$L__BB0_83:
	ld.shared.u32 	%r236, [_ZZ12gpu_functionPfPiS0_E10sum_small1+60];
	setp.lt.s32 	%p91, %r236, 1;
	setp.le.s32 	%p92, %r454, %r236;
	or.pred  	%p93, %p91, %p92;
	@%p93 bra 	$L__BB0_85;
	ld.shared.u32 	%r237, [_ZZ12gpu_functionPfPiS0_E11smallIndex1+60];
	st.shared.u32 	[_ZZ12gpu_functionPfPiS0_E10smallIndex], %r237;
	st.shared.u32 	[_ZZ12gpu_functionPfPiS0_E9sum_small], %r236;
$L__BB0_85:
	bar.sync 	0;
	ld.shared.u32 	%r238, [_ZZ12gpu_functionPfPiS0_E9sum_small];
	setp.eq.s32 	%p94, %r238, 4000;
	@%p94 bra 	$L__BB0_228;
	ld.param.u64 	%rd125, [_Z12gpu_functionPfPiS0__param_2];
	cvta.to.global.u64 	%rd11, %rd125;
	mul.lo.s32 	%r106, %r163, 2000;
	ld.shared.u32 	%r239, [_ZZ12gpu_functionPfPiS0_E10smallIndex];
	mul.wide.s32 	%rd55, %r239, 4;
	add.s64 	%rd56, %rd2, %rd55;
	mov.b32 	%r240, 0;
	st.global.u32 	[%rd56], %r240;
	mov.b32 	%r241, -1;
	st.shared.u32 	[%r5], %r241;
	st.shared.u32 	[%r6], %r240;
	bar.sync 	0;
	ld.shared.u32 	%r107, [_ZZ12gpu_functionPfPiS0_E10smallIndex];
	setp.lt.s32 	%p95, %r107, 2000;
	@%p95 bra 	$L__BB0_157;
	setp.eq.s32 	%p96, %r15, 3;
	add.s32 	%r108, %r107, -2000;
	mov.u32 	%r468, %r163;
	@%p96 bra 	$L__BB0_102;
	add.s32 	%r109, %r106, %r108;
	mul.wide.s32 	%rd57, %r109, 4;
	add.s64 	%rd12, %rd1, %rd57;
	ld.global.f32 	%f1, [%rd12];
	setp.leu.f32 	%p97, %f1, 0f00000000;
	@%p97 bra 	$L__BB0_92;
	ld.shared.f32 	%f43, [%r6];
	setp.leu.f32 	%p98, %f1, %f43;
	@%p98 bra 	$L__BB0_91;
	st.shared.u32 	[%r5], %r163;
	st.shared.f32 	[%r6], %f1;
$L__BB0_91:
	mov.b32 	%r242, 0;
	st.global.u32 	[%rd12], %r242;
	ld.global.u32 	%r243, [%rd3];
	add.s32 	%r244, %r243, -1;
	st.global.u32 	[%rd3], %r244;
$L__BB0_92:
	setp.eq.s32 	%p99, %r15, 0;
	mov.u32 	%r468, %r8;
	@%p99 bra 	$L__BB0_102;
	mul.lo.s32 	%r110, %r167, 2000;
	add.s32 	%r111, %r109, %r110;
	mul.wide.s32 	%rd58, %r111, 4;
	add.s64 	%rd13, %rd1, %rd58;
	ld.global.f32 	%f2, [%rd13];
	setp.leu.f32 	%p100, %f2, 0f00000000;
	@%p100 bra 	$L__BB0_97;
	ld.shared.f32 	%f44, [%r6];
	setp.leu.f32 	%p101, %f2, %f44;
	@%p101 bra 	$L__BB0_96;
	st.shared.u32 	[%r5], %r8;
	st.shared.f32 	[%r6], %f2;
$L__BB0_96:
	mov.b32 	%r245, 0;
	st.global.u32 	[%rd13], %r245;
	ld.global.u32 	%r246, [%rd4];
	add.s32 	%r247, %r246, -1;
	st.global.u32 	[%rd4], %r247;
$L__BB0_97:
	setp.eq.s32 	%p102, %r15, 1;
	mov.u32 	%r468, %r11;
	@%p102 bra 	$L__BB0_102;
	add.s32 	%r248, %r111, %r110;
	mul.wide.s32 	%rd59, %r248, 4;
	add.s64 	%rd14, %rd1, %rd59;
	ld.global.f32 	%f3, [%rd14];
	setp.leu.f32 	%p103, %f3, 0f00000000;
	mov.u32 	%r468, %r12;
	@%p103 bra 	$L__BB0_102;
	ld.shared.f32 	%f45, [%r6];
	setp.leu.f32 	%p104, %f3, %f45;
	@%p104 bra 	$L__BB0_101;
	st.shared.u32 	[%r5], %r11;
	st.shared.f32 	[%r6], %f3;
$L__BB0_101:
	mov.b32 	%r249, 0;
	st.global.u32 	[%rd14], %r249;
	ld.global.u32 	%r250, [%rd5];
	add.s32 	%r251, %r250, -1;
	st.global.u32 	[%rd5], %r251;
	mov.u32 	%r468, %r12;
$L__BB0_102:
	setp.lt.u32 	%p105, %r10, 3;
	@%p105 bra 	$L__BB0_120;
$L__BB0_103:
	mad.lo.s32 	%r140, %r468, 2000, %r108;
	mul.wide.s32 	%rd60, %r140, 4;
	add.s64 	%rd29, %rd1, %rd60;
	ld.global.f32 	%f25, [%rd29];
	setp.leu.f32 	%p106, %f25, 0f00000000;
	@%p106 bra 	$L__BB0_107;
	ld.shared.f32 	%f46, [%r6];
	setp.leu.f32 	%p107, %f25, %f46;
	@%p107 bra 	$L__BB0_106;
	st.shared.u32 	[%r5], %r468;
	st.shared.f32 	[%r6], %f25;
$L__BB0_106:
	mov.b32 	%r252, 0;
	st.global.u32 	[%rd29], %r252;
	mul.wide.u32 	%rd61, %r468, 4;
	add.s64 	%rd62, %rd2, %rd61;
	ld.global.u32 	%r253, [%rd62];
	add.s32 	%r254, %r253, -1;
	st.global.u32 	[%rd62], %r254;
$L__BB0_107:
	add.s32 	%r141, %r468, %r167;
	mul.lo.s32 	%r142, %r167, 2000;
	add.s32 	%r143, %r140, %r142;
	mul.wide.s32 	%rd63, %r143, 4;
	add.s64 	%rd30, %rd1, %rd63;
	ld.global.f32 	%f26, [%rd30];
	setp.leu.f32 	%p108, %f26, 0f00000000;
	@%p108 bra 	$L__BB0_111;
	ld.shared.f32 	%f47, [%r6];
	setp.leu.f32 	%p109, %f26, %f47;
	@%p109 bra 	$L__BB0_110;
	st.shared.u32 	[%r5], %r141;
	st.shared.f32 	[%r6], %f26;
$L__BB0_110:
	mov.b32 	%r255, 0;
	st.global.u32 	[%rd30], %r255;
	mul.wide.u32 	%rd64, %r141, 4;
	add.s64 	%rd65, %rd2, %rd64;
	ld.global.u32 	%r256, [%rd65];
	add.s32 	%r257, %r256, -1;
	st.global.u32 	[%rd65], %r257;
$L__BB0_111:
	add.s32 	%r144, %r141, %r167;
	add.s32 	%r145, %r143, %r142;
	mul.wide.s32 	%rd66, %r145, 4;
	add.s64 	%rd31, %rd1, %rd66;
	ld.global.f32 	%f27, [%rd31];
	setp.leu.f32 	%p110, %f27, 0f00000000;
	@%p110 bra 	$L__BB0_115;
	ld.shared.f32 	%f48, [%r6];
	setp.leu.f32 	%p111, %f27, %f48;
	@%p111 bra 	$L__BB0_114;
	st.shared.u32 	[%r5], %r144;
	st.shared.f32 	[%r6], %f27;
$L__BB0_114:
	mov.b32 	%r258, 0;
	st.global.u32 	[%rd31], %r258;
	mul.wide.u32 	%rd67, %r144, 4;
	add.s64 	%rd68, %rd2, %rd67;
	ld.global.u32 	%r259, [%rd68];
	add.s32 	%r260, %r259, -1;
	st.global.u32 	[%rd68], %r260;
$L__BB0_115:
	add.s32 	%r146, %r144, %r167;
	add.s32 	%r261, %r145, %r142;
	mul.wide.s32 	%rd69, %r261, 4;
	add.s64 	%rd32, %rd1, %rd69;
	ld.global.f32 	%f28, [%rd32];
	setp.leu.f32 	%p112, %f28, 0f00000000;
	@%p112 bra 	$L__BB0_119;
	ld.shared.f32 	%f49, [%r6];
	setp.leu.f32 	%p113, %f28, %f49;
	@%p113 bra 	$L__BB0_118;
	st.shared.u32 	[%r5], %r146;
	st.shared.f32 	[%r6], %f28;
$L__BB0_118:
	mov.b32 	%r262, 0;
	st.global.u32 	[%rd32], %r262;
	mul.wide.u32 	%rd70, %r146, 4;
	add.s64 	%rd71, %rd2, %rd70;
	ld.global.u32 	%r263, [%rd71];
	add.s32 	%r264, %r263, -1;
	st.global.u32 	[%rd71], %r264;
$L__BB0_119:
	add.s32 	%r468, %r146, %r167;
	setp.lt.u32 	%p114, %r468, 2000;
	@%p114 bra 	$L__BB0_103;
$L__BB0_120:
	bar.sync 	0;
	@%p1 bra 	$L__BB0_138;
	ld.shared.f32 	%f143, [%r6];
	setp.eq.s32 	%p115, %r13, 0;
	@%p115 bra 	$L__BB0_128;
	setp.eq.s32 	%p116, %r13, 48;
	mov.u32 	%r471, %r163;
	@%p116 bra 	$L__BB0_128;
	ld.shared.f32 	%f30, [%r6+64];
	setp.leu.f32 	%p117, %f30, %f143;
	@%p117 bra 	$L__BB0_125;
	st.shared.f32 	[%r6], %f30;
	ld.shared.u32 	%r265, [%r5+64];
	st.shared.u32 	[%r5], %r265;
	mov.f32 	%f143, %f30;
$L__BB0_125:
	setp.eq.s32 	%p118, %r13, 16;
	mov.u32 	%r471, %r62;
	@%p118 bra 	$L__BB0_128;
	ld.shared.f32 	%f32, [%r6+128];
	setp.leu.f32 	%p119, %f32, %f143;
	mov.u32 	%r471, %r14;
	@%p119 bra 	$L__BB0_128;
	st.shared.f32 	[%r6], %f32;
	ld.shared.u32 	%r266, [%r5+128];
	st.shared.u32 	[%r5], %r266;
	mov.f32 	%f143, %f32;
	mov.u32 	%r471, %r14;
$L__BB0_128:
	setp.lt.u32 	%p120, %r9, 48;
	@%p120 bra 	$L__BB0_138;
$L__BB0_129:
	shl.b32 	%r267, %r471, 2;
	mov.u32 	%r268, _ZZ12gpu_functionPfPiS0_E7distNum;
	add.s32 	%r150, %r268, %r267;
	ld.shared.f32 	%f35, [%r150];
	setp.leu.f32 	%p121, %f35, %f143;
	mov.u32 	%r269, _ZZ12gpu_functionPfPiS0_E8bigDistI;
	add.s32 	%r151, %r269, %r267;
	@%p121 bra 	$L__BB0_131;
	st.shared.f32 	[%r6], %f35;
	ld.shared.u32 	%r270, [%r151];
	st.shared.u32 	[%r5], %r270;
	mov.f32 	%f143, %f35;
$L__BB0_131:
	ld.shared.f32 	%f37, [%r150+64];
	setp.leu.f32 	%p122, %f37, %f143;
	@%p122 bra 	$L__BB0_133;
	st.shared.f32 	[%r6], %f37;
	ld.shared.u32 	%r271, [%r151+64];
	st.shared.u32 	[%r5], %r271;
	mov.f32 	%f143, %f37;
$L__BB0_133:
	ld.shared.f32 	%f39, [%r150+128];
	setp.leu.f32 	%p123, %f39, %f143;
	@%p123 bra 	$L__BB0_135;
	st.shared.f32 	[%r6], %f39;
	ld.shared.u32 	%r272, [%r151+128];
	st.shared.u32 	[%r5], %r272;
	mov.f32 	%f143, %f39;
$L__BB0_135:
	ld.shared.f32 	%f41, [%r150+192];
	setp.leu.f32 	%p124, %f41, %f143;
	@%p124 bra 	$L__BB0_137;
	st.shared.f32 	[%r6], %f41;
	ld.shared.u32 	%r273, [%r151+192];
	st.shared.u32 	[%r5], %r273;
	mov.f32 	%f143, %f41;
$L__BB0_137:
	add.s32 	%r471, %r471, 64;
	setp.lt.u32 	%p125, %r471, %r167;
	@%p125 bra 	$L__BB0_129;
$L__BB0_138:
	bar.sync 	0;
	ld.shared.f32 	%f50, [_ZZ12gpu_functionPfPiS0_E7distNum];
	setp.gt.f32 	%p127, %f50, 0f00000000;
	ld.shared.u32 	%r274, [_ZZ12gpu_functionPfPiS0_E8bigDistI];
	max.f32 	%f51, %f50, 0f00000000;
	selp.b32 	%r275, %r274, -1, %p127;
	ld.shared.f32 	%f52, [_ZZ12gpu_functionPfPiS0_E7distNum+4];
	setp.gt.f32 	%p128, %f52, %f51;
	ld.shared.u32 	%r276, [_ZZ12gpu_functionPfPiS0_E8bigDistI+4];
	selp.f32 	%f53, %f52, %f51, %p128;
	selp.b32 	%r277, %r276, %r275, %p128;
	ld.shared.f32 	%f54, [_ZZ12gpu_functionPfPiS0_E7distNum+8];
	setp.gt.f32 	%p129, %f54, %f53;
	ld.shared.u32 	%r278, [_ZZ12gpu_functionPfPiS0_E8bigDistI+8];
	selp.f32 	%f55, %f54, %f53, %p129;
	selp.b32 	%r279, %r278, %r277, %p129;
	ld.shared.f32 	%f56, [_ZZ12gpu_functionPfPiS0_E7distNum+12];
	setp.gt.f32 	%p130, %f56, %f55;
	ld.shared.u32 	%r280, [_ZZ12gpu_functionPfPiS0_E8bigDistI+12];
	selp.f32 	%f57, %f56, %f55, %p130;
	selp.b32 	%r281, %r280, %r279, %p130;
	ld.shared.f32 	%f58, [_ZZ12gpu_functionPfPiS0_E7distNum+16];
	setp.gt.f32 	%p131, %f58, %f57;
	ld.shared.u32 	%r282, [_ZZ12gpu_functionPfPiS0_E8bigDistI+16];
	selp.f32 	%f59, %f58, %f57, %p131;
	selp.b32 	%r283, %r282, %r281, %p131;
	ld.shared.f32 	%f60, [_ZZ12gpu_functionPfPiS0_E7distNum+20];
	setp.gt.f32 	%p132, %f60, %f59;
	ld.shared.u32 	%r284, [_ZZ12gpu_functionPfPiS0_E8bigDistI+20];
	selp.f32 	%f61, %f60, %f59, %p132;
	selp.b32 	%r285, %r284, %r283, %p132;
	ld.shared.f32 	%f62, [_ZZ12gpu_functionPfPiS0_E7distNum+24];
	setp.gt.f32 	%p133, %f62, %f61;
	ld.shared.u32 	%r286, [_ZZ12gpu_functionPfPiS0_E8bigDistI+24];
	selp.f32 	%f63, %f62, %f61, %p133;
	selp.b32 	%r287, %r286, %r285, %p133;
	ld.shared.f32 	%f64, [_ZZ12gpu_functionPfPiS0_E7distNum+28];
	setp.gt.f32 	%p134, %f64, %f63;
	ld.shared.u32 	%r288, [_ZZ12gpu_functionPfPiS0_E8bigDistI+28];
	selp.f32 	%f65, %f64, %f63, %p134;
	selp.b32 	%r289, %r288, %r287, %p134;
	ld.shared.f32 	%f66, [_ZZ12gpu_functionPfPiS0_E7distNum+32];
	setp.gt.f32 	%p135, %f66, %f65;
	ld.shared.u32 	%r290, [_ZZ12gpu_functionPfPiS0_E8bigDistI+32];
	selp.f32 	%f67, %f66, %f65, %p135;
	selp.b32 	%r291, %r290, %r289, %p135;
	ld.shared.f32 	%f68, [_ZZ12gpu_functionPfPiS0_E7distNum+36];
	setp.gt.f32 	%p136, %f68, %f67;
	ld.shared.u32 	%r292, [_ZZ12gpu_functionPfPiS0_E8bigDistI+36];
	selp.f32 	%f69, %f68, %f67, %p136;
	selp.b32 	%r293, %r292, %r291, %p136;
	ld.shared.f32 	%f70, [_ZZ12gpu_functionPfPiS0_E7distNum+40];
	setp.gt.f32 	%p137, %f70, %f69;
	ld.shared.u32 	%r294, [_ZZ12gpu_functionPfPiS0_E8bigDistI+40];
	selp.f32 	%f71, %f70, %f69, %p137;
	selp.b32 	%r295, %r294, %r293, %p137;
	ld.shared.f32 	%f72, [_ZZ12gpu_functionPfPiS0_E7distNum+44];
	setp.gt.f32 	%p138, %f72, %f71;
	ld.shared.u32 	%r296, [_ZZ12gpu_functionPfPiS0_E8bigDistI+44];
	selp.f32 	%f73, %f72, %f71, %p138;
	selp.b32 	%r297, %r296, %r295, %p138;
	ld.shared.f32 	%f74, [_ZZ12gpu_functionPfPiS0_E7distNum+48];
	setp.gt.f32 	%p139, %f74, %f73;
	ld.shared.u32 	%r298, [_ZZ12gpu_functionPfPiS0_E8bigDistI+48];
	selp.f32 	%f75, %f74, %f73, %p139;
	selp.b32 	%r299, %r298, %r297, %p139;
	ld.shared.f32 	%f76, [_ZZ12gpu_functionPfPiS0_E7distNum+52];
	setp.gt.f32 	%p140, %f76, %f75;
	ld.shared.u32 	%r300, [_ZZ12gpu_functionPfPiS0_E8bigDistI+52];
	selp.f32 	%f77, %f76, %f75, %p140;
	selp.b32 	%r301, %r300, %r299, %p140;
	ld.shared.f32 	%f78, [_ZZ12gpu_functionPfPiS0_E7distNum+56];
	setp.gt.f32 	%p141, %f78, %f77;
	ld.shared.u32 	%r302, [_ZZ12gpu_functionPfPiS0_E8bigDistI+56];
	selp.f32 	%f79, %f78, %f77, %p141;
	selp.b32 	%r303, %r302, %r301, %p141;
	ld.shared.f32 	%f80, [_ZZ12gpu_functionPfPiS0_E7distNum+60];
	setp.gt.f32 	%p142, %f80, %f79;
	ld.shared.u32 	%r304, [_ZZ12gpu_functionPfPiS0_E8bigDistI+60];
	selp.b32 	%r305, %r304, %r303, %p142;
	bar.sync 	0;
	mul.wide.s32 	%rd72, %r305, 4;
	add.s64 	%rd73, %rd2, %rd72;
	mov.b32 	%r306, 0;
	st.global.u32 	[%rd73], %r306;
	ld.shared.u32 	%r307, [_ZZ12gpu_functionPfPiS0_E10smallIndex];
	add.s32 	%r308, %r307, -1999;
	add.s32 	%r309, %r305, %r7;
	mul.wide.s32 	%rd74, %r309, 4;
	add.s64 	%rd75, %rd11, %rd74;
	st.global.u32 	[%rd75], %r308;
	mul.lo.s32 	%r153, %r305, 2000;
	mov.u32 	%r478, %r163;
	@%p96 bra 	$L__BB0_147;
	add.s32 	%r310, %r163, %r153;
	mul.wide.s32 	%rd76, %r310, 4;
	add.s64 	%rd33, %rd1, %rd76;
	ld.global.f32 	%f81, [%rd33];
	setp.leu.f32 	%p143, %f81, 0f00000000;
	@%p143 bra 	$L__BB0_141;
	mov.b32 	%r311, 0;
	st.global.u32 	[%rd33], %r311;
	ld.global.u32 	%r312, [%rd3+8000];
	add.s32 	%r313, %r312, -1;
	st.global.u32 	[%rd3+8000], %r313;
$L__BB0_141:
	setp.eq.s32 	%p144, %r15, 0;
	mov.u32 	%r478, %r8;
	@%p144 bra 	$L__BB0_147;
	cvt.u64.u32 	%rd77, %r16;
	add.s64 	%rd34, %rd33, %rd77;
	ld.global.f32 	%f82, [%rd34];
	setp.leu.f32 	%p145, %f82, 0f00000000;
	@%p145 bra 	$L__BB0_144;
	mov.b32 	%r314, 0;
	st.global.u32 	[%rd34], %r314;
	ld.global.u32 	%r315, [%rd4+8000];
	add.s32 	%r316, %r315, -1;
	st.global.u32 	[%rd4+8000], %r316;
$L__BB0_144:
	setp.eq.s32 	%p146, %r15, 1;
	mov.u32 	%r478, %r11;
	@%p146 bra 	$L__BB0_147;
	add.s64 	%rd35, %rd34, %rd77;
	ld.global.f32 	%f83, [%rd35];
	setp.leu.f32 	%p147, %f83, 0f00000000;
	mov.u32 	%r478, %r12;
	@%p147 bra 	$L__BB0_147;
	mov.b32 	%r317, 0;
	st.global.u32 	[%rd35], %r317;
	ld.global.u32 	%r318, [%rd5+8000];
	add.s32 	%r319, %r318, -1;
	st.global.u32 	[%rd5+8000], %r319;
	mov.u32 	%r478, %r12;
$L__BB0_147:
	setp.lt.u32 	%p148, %r10, 3;
	@%p148 bra 	$L__BB0_227;
$L__BB0_148:
	add.s32 	%r320, %r478, %r153;
	mul.wide.s32 	%rd79, %r320, 4;
	add.s64 	%rd36, %rd1, %rd79;
	ld.global.f32 	%f84, [%rd36];
	setp.leu.f32 	%p149, %f84, 0f00000000;
	@%p149 bra 	$L__BB0_150;
	mov.b32 	%r321, 0;
	st.global.u32 	[%rd36], %r321;
	mul.wide.u32 	%rd80, %r478, 4;
	add.s64 	%rd81, %rd2, %rd80;
	ld.global.u32 	%r322, [%rd81+8000];
	add.s32 	%r323, %r322, -1;
	st.global.u32 	[%rd81+8000], %r323;
$L__BB0_150:
	add.s32 	%r156, %r478, %r167;
	cvt.u64.u32 	%rd82, %r16;
	add.s64 	%rd37, %rd36, %rd82;
	ld.global.f32 	%f85, [%rd37];
	setp.leu.f32 	%p150, %f85, 0f00000000;
	@%p150 bra 	$L__BB0_152;
	mov.b32 	%r324, 0;
	st.global.u32 	[%rd37], %r324;
	mul.wide.u32 	%rd83, %r156, 4;
	add.s64 	%rd84, %rd2, %rd83;
	ld.global.u32 	%r325, [%rd84+8000];
	add.s32 	%r326, %r325, -1;
	st.global.u32 	[%rd84+8000], %r326;
$L__BB0_152:
	add.s32 	%r157, %r156, %r167;
	add.s64 	%rd38, %rd37, %rd82;
	ld.global.f32 	%f86, [%rd38];
	setp.leu.f32 	%p151, %f86, 0f00000000;
	@%p151 bra 	$L__BB0_154;
	mov.b32 	%r327, 0;
	st.global.u32 	[%rd38], %r327;
	mul.wide.u32 	%rd86, %r157, 4;
	add.s64 	%rd87, %rd2, %rd86;
	ld.global.u32 	%r328, [%rd87+8000];
	add.s32 	%r329, %r328, -1;
	st.global.u32 	[%rd87+8000], %r329;
$L__BB0_154:
	add.s32 	%r158, %r157, %r167;
	add.s64 	%rd39, %rd38, %rd82;
	ld.global.f32 	%f87, [%rd39];
	setp.leu.f32 	%p152, %f87, 0f00000000;
	@%p152 bra 	$L__BB0_156;
	mov.b32 	%r330, 0;
	st.global.u32 	[%rd39], %r330;
	mul.wide.u32 	%rd89, %r158, 4;
	add.s64 	%rd90, %rd2, %rd89;
	ld.global.u32 	%r331, [%rd90+8000];
	add.s32 	%r332, %r331, -1;
	st.global.u32 	[%rd90+8000], %r332;
$L__BB0_156:
	add.s32 	%r478, %r158, %r167;
	setp.lt.u32 	%p153, %r478, 2000;
	@%p153 bra 	$L__BB0_148;
	bra.uni 	$L__BB0_227;
$L__BB0_157:
	setp.eq.s32 	%p154, %r15, 3;
	mul.lo.s32 	%r113, %r107, 2000;
	mov.u32 	%r469, %r163;
	@%p154 bra 	$L__BB0_172;
	add.s32 	%r333, %r113, %r163;
	mul.wide.s32 	%rd91, %r333, 4;
	add.s64 	%rd15, %rd1, %rd91;
	ld.global.f32 	%f4, [%rd15];
	setp.leu.f32 	%p155, %f4, 0f00000000;
	@%p155 bra 	$L__BB0_162;
	ld.shared.f32 	%f88, [%r6];
	setp.leu.f32 	%p156, %f4, %f88;
	@%p156 bra 	$L__BB0_161;
	st.shared.u32 	[%r5], %r163;
	st.shared.f32 	[%r6], %f4;
$L__BB0_161:
	mov.b32 	%r334, 0;
	st.global.u32 	[%rd15], %r334;
	ld.global.u32 	%r335, [%rd3+8000];
	add.s32 	%r336, %r335, -1;
	st.global.u32 	[%rd3+8000], %r336;
$L__BB0_162:
	setp.eq.s32 	%p157, %r15, 0;
	mov.u32 	%r469, %r8;
	@%p157 bra 	$L__BB0_172;
	cvt.u64.u32 	%rd92, %r16;
	add.s64 	%rd16, %rd15, %rd92;
	ld.global.f32 	%f5, [%rd16];
	setp.leu.f32 	%p158, %f5, 0f00000000;
	@%p158 bra 	$L__BB0_167;
	ld.shared.f32 	%f89, [%r6];
	setp.leu.f32 	%p159, %f5, %f89;
	@%p159 bra 	$L__BB0_166;
	st.shared.u32 	[%r5], %r8;
	st.shared.f32 	[%r6], %f5;
$L__BB0_166:
	mov.b32 	%r337, 0;
	st.global.u32 	[%rd16], %r337;
	ld.global.u32 	%r338, [%rd4+8000];
	add.s32 	%r339, %r338, -1;
	st.global.u32 	[%rd4+8000], %r339;
$L__BB0_167:
	setp.eq.s32 	%p160, %r15, 1;
	mov.u32 	%r469, %r11;
	@%p160 bra 	$L__BB0_172;
	cvt.u64.u32 	%rd93, %r16;
	add.s64 	%rd17, %rd16, %rd93;
	ld.global.f32 	%f6, [%rd17];
	setp.leu.f32 	%p161, %f6, 0f00000000;
	mov.u32 	%r469, %r12;
	@%p161 bra 	$L__BB0_172;
	ld.shared.f32 	%f90, [%r6];
	setp.leu.f32 	%p162, %f6, %f90;
	@%p162 bra 	$L__BB0_171;
	st.shared.u32 	[%r5], %r11;
	st.shared.f32 	[%r6], %f6;
$L__BB0_171:
	mov.b32 	%r340, 0;
	st.global.u32 	[%rd17], %r340;
	ld.global.u32 	%r341, [%rd5+8000];
	add.s32 	%r342, %r341, -1;
	st.global.u32 	[%rd5+8000], %r342;
	mov.u32 	%r469, %r12;
$L__BB0_172:
	setp.lt.u32 	%p163, %r10, 3;
	@%p163 bra 	$L__BB0_190;
$L__BB0_173:
	add.s32 	%r343, %r113, %r469;
	mul.wide.s32 	%rd94, %r343, 4;
	add.s64 	%rd18, %rd1, %rd94;
	ld.global.f32 	%f7, [%rd18];
	setp.leu.f32 	%p164, %f7, 0f00000000;
	@%p164 bra 	$L__BB0_177;
	ld.shared.f32 	%f91, [%r6];
	setp.leu.f32 	%p165, %f7, %f91;
	@%p165 bra 	$L__BB0_176;
	st.shared.u32 	[%r5], %r469;
	st.shared.f32 	[%r6], %f7;
$L__BB0_176:
	mov.b32 	%r344, 0;
	st.global.u32 	[%rd18], %r344;
	mul.wide.u32 	%rd95, %r469, 4;
	add.s64 	%rd96, %rd2, %rd95;
	ld.global.u32 	%r345, [%rd96+8000];
	add.s32 	%r346, %r345, -1;
	st.global.u32 	[%rd96+8000], %r346;
$L__BB0_177:
	add.s32 	%r116, %r469, %r167;
	cvt.u64.u32 	%rd97, %r16;
	add.s64 	%rd19, %rd18, %rd97;
	ld.global.f32 	%f8, [%rd19];
	setp.leu.f32 	%p166, %f8, 0f00000000;
	@%p166 bra 	$L__BB0_181;
	ld.shared.f32 	%f92, [%r6];
	setp.leu.f32 	%p167, %f8, %f92;
	@%p167 bra 	$L__BB0_180;
	st.shared.u32 	[%r5], %r116;
	st.shared.f32 	[%r6], %f8;
$L__BB0_180:
	mov.b32 	%r347, 0;
	st.global.u32 	[%rd19], %r347;
	mul.wide.u32 	%rd98, %r116, 4;
	add.s64 	%rd99, %rd2, %rd98;
	ld.global.u32 	%r348, [%rd99+8000];
	add.s32 	%r349, %r348, -1;
	st.global.u32 	[%rd99+8000], %r349;
$L__BB0_181:
	cvt.u64.u32 	%rd100, %r16;
	add.s32 	%r117, %r116, %r167;
	add.s64 	%rd20, %rd19, %rd100;
	ld.global.f32 	%f9, [%rd20];
	setp.leu.f32 	%p168, %f9, 0f00000000;
	@%p168 bra 	$L__BB0_185;
	ld.shared.f32 	%f93, [%r6];
	setp.leu.f32 	%p169, %f9, %f93;
	@%p169 bra 	$L__BB0_184;
	st.shared.u32 	[%r5], %r117;
	st.shared.f32 	[%r6], %f9;
$L__BB0_184:
	mov.b32 	%r350, 0;
	st.global.u32 	[%rd20], %r350;
	mul.wide.u32 	%rd101, %r117, 4;
	add.s64 	%rd102, %rd2, %rd101;
	ld.global.u32 	%r351, [%rd102+8000];
	add.s32 	%r352, %r351, -1;
	st.global.u32 	[%rd102+8000], %r352;
$L__BB0_185:
	cvt.u64.u32 	%rd103, %r16;
	add.s32 	%r118, %r117, %r167;
	add.s64 	%rd21, %rd20, %rd103;
	ld.global.f32 	%f10, [%rd21];
	setp.leu.f32 	%p170, %f10, 0f00000000;
	@%p170 bra 	$L__BB0_189;
	ld.shared.f32 	%f94, [%r6];
	setp.leu.f32 	%p171, %f10, %f94;
	@%p171 bra 	$L__BB0_188;
	st.shared.u32 	[%r5], %r118;
	st.shared.f32 	[%r6], %f10;
$L__BB0_188:
	mov.b32 	%r353, 0;
	st.global.u32 	[%rd21], %r353;
	mul.wide.u32 	%rd104, %r118, 4;
	add.s64 	%rd105, %rd2, %rd104;
	ld.global.u32 	%r354, [%rd105+8000];
	add.s32 	%r355, %r354, -1;
	st.global.u32 	[%rd105+8000], %r355;
$L__BB0_189:
	add.s32 	%r469, %r118, %r167;
	setp.lt.u32 	%p172, %r469, 2000;
	@%p172 bra 	$L__BB0_173;
$L__BB0_190:
	bar.sync 	0;
	@%p1 bra 	$L__BB0_208;
	ld.shared.f32 	%f136, [%r6];
	setp.eq.s32 	%p173, %r13, 0;
	@%p173 bra 	$L__BB0_198;
	setp.eq.s32 	%p174, %r13, 48;
	mov.u32 	%r471, %r163;
	@%p174 bra 	$L__BB0_198;
	ld.shared.f32 	%f12, [%r6+64];
	setp.leu.f32 	%p175, %f12, %f136;
	@%p175 bra 	$L__BB0_195;
	st.shared.f32 	[%r6], %f12;
	ld.shared.u32 	%r356, [%r5+64];
	st.shared.u32 	[%r5], %r356;
	mov.f32 	%f136, %f12;
$L__BB0_195:
	setp.eq.s32 	%p176, %r13, 16;
	mov.u32 	%r471, %r62;
	@%p176 bra 	$L__BB0_198;
	ld.shared.f32 	%f14, [%r6+128];
	setp.leu.f32 	%p177, %f14, %f136;
	mov.u32 	%r471, %r14;
	@%p177 bra 	$L__BB0_198;
	st.shared.f32 	[%r6], %f14;
	ld.shared.u32 	%r357, [%r5+128];
	st.shared.u32 	[%r5], %r357;
	mov.f32 	%f136, %f14;
	mov.u32 	%r471, %r14;
$L__BB0_198:
	setp.lt.u32 	%p178, %r9, 48;
	@%p178 bra 	$L__BB0_208;
$L__BB0_199:
	shl.b32 	%r358, %r471, 2;
	mov.u32 	%r359, _ZZ12gpu_functionPfPiS0_E7distNum;
	add.s32 	%r122, %r359, %r358;
	ld.shared.f32 	%f17, [%r122];
	setp.leu.f32 	%p179, %f17, %f136;
	mov.u32 	%r360, _ZZ12gpu_functionPfPiS0_E8bigDistI;
	add.s32 	%r123, %r360, %r358;
	@%p179 bra 	$L__BB0_201;
	st.shared.f32 	[%r6], %f17;
	ld.shared.u32 	%r361, [%r123];
	st.shared.u32 	[%r5], %r361;
	mov.f32 	%f136, %f17;
$L__BB0_201:
	ld.shared.f32 	%f19, [%r122+64];
	setp.leu.f32 	%p180, %f19, %f136;
	@%p180 bra 	$L__BB0_203;
	st.shared.f32 	[%r6], %f19;
	ld.shared.u32 	%r362, [%r123+64];
	st.shared.u32 	[%r5], %r362;
	mov.f32 	%f136, %f19;
$L__BB0_203:
	ld.shared.f32 	%f21, [%r122+128];
	setp.leu.f32 	%p181, %f21, %f136;
	@%p181 bra 	$L__BB0_205;
	st.shared.f32 	[%r6], %f21;
	ld.shared.u32 	%r363, [%r123+128];
	st.shared.u32 	[%r5], %r363;
	mov.f32 	%f136, %f21;
$L__BB0_205:
	ld.shared.f32 	%f23, [%r122+192];
	setp.leu.f32 	%p182, %f23, %f136;
	@%p182 bra 	$L__BB0_207;
	st.shared.f32 	[%r6], %f23;
	ld.shared.u32 	%r364, [%r123+192];
	st.shared.u32 	[%r5], %r364;
	mov.f32 	%f136, %f23;
$L__BB0_207:
	add.s32 	%r471, %r471, 64;
	setp.lt.u32 	%p183, %r471, %r167;
	@%p183 bra 	$L__BB0_199;
$L__BB0_208:
	bar.sync 	0;
	ld.shared.f32 	%f95, [_ZZ12gpu_functionPfPiS0_E7distNum];
	setp.gt.f32 	%p185, %f95, 0f00000000;
	ld.shared.u32 	%r365, [_ZZ12gpu_functionPfPiS0_E8bigDistI];
	max.f32 	%f96, %f95, 0f00000000;
	selp.b32 	%r366, %r365, -1, %p185;
	ld.shared.f32 	%f97, [_ZZ12gpu_functionPfPiS0_E7distNum+4];
	setp.gt.f32 	%p186, %f97, %f96;
	ld.shared.u32 	%r367, [_ZZ12gpu_functionPfPiS0_E8bigDistI+4];
	selp.f32 	%f98, %f97, %f96, %p186;
	selp.b32 	%r368, %r367, %r366, %p186;
	ld.shared.f32 	%f99, [_ZZ12gpu_functionPfPiS0_E7distNum+8];
	setp.gt.f32 	%p187, %f99, %f98;
	ld.shared.u32 	%r369, [_ZZ12gpu_functionPfPiS0_E8bigDistI+8];
	selp.f32 	%f100, %f99, %f98, %p187;
	selp.b32 	%r370, %r369, %r368, %p187;
	ld.shared.f32 	%f101, [_ZZ12gpu_functionPfPiS0_E7distNum+12];
	setp.gt.f32 	%p188, %f101, %f100;
	ld.shared.u32 	%r371, [_ZZ12gpu_functionPfPiS0_E8bigDistI+12];
	selp.f32 	%f102, %f101, %f100, %p188;
	selp.b32 	%r372, %r371, %r370, %p188;
	ld.shared.f32 	%f103, [_ZZ12gpu_functionPfPiS0_E7distNum+16];
	setp.gt.f32 	%p189, %f103, %f102;
	ld.shared.u32 	%r373, [_ZZ12gpu_functionPfPiS0_E8bigDistI+16];
	selp.f32 	%f104, %f103, %f102, %p189;
	selp.b32 	%r374, %r373, %r372, %p189;
	ld.shared.f32 	%f105, [_ZZ12gpu_functionPfPiS0_E7distNum+20];
	setp.gt.f32 	%p190, %f105, %f104;
	ld.shared.u32 	%r375, [_ZZ12gpu_functionPfPiS0_E8bigDistI+20];
	selp.f32 	%f106, %f105, %f104, %p190;
	selp.b32 	%r376, %r375, %r374, %p190;
	ld.shared.f32 	%f107, [_ZZ12gpu_functionPfPiS0_E7distNum+24];
	setp.gt.f32 	%p191, %f107, %f106;
	ld.shared.u32 	%r377, [_ZZ12gpu_functionPfPiS0_E8bigDistI+24];
	selp.f32 	%f108, %f107, %f106, %p191;
	selp.b32 	%r378, %r377, %r376, %p191;
	ld.shared.f32 	%f109, [_ZZ12gpu_functionPfPiS0_E7distNum+28];
	setp.gt.f32 	%p192, %f109, %f108;
	ld.shared.u32 	%r379, [_ZZ12gpu_functionPfPiS0_E8bigDistI+28];
	selp.f32 	%f110, %f109, %f108, %p192;
	selp.b32 	%r380, %r379, %r378, %p192;
	ld.shared.f32 	%f111, [_ZZ12gpu_functionPfPiS0_E7distNum+32];
	setp.gt.f32 	%p193, %f111, %f110;
	ld.shared.u32 	%r381, [_ZZ12gpu_functionPfPiS0_E8bigDistI+32];
	selp.f32 	%f112, %f111, %f110, %p193;
	selp.b32 	%r382, %r381, %r380, %p193;
	ld.shared.f32 	%f113, [_ZZ12gpu_functionPfPiS0_E7distNum+36];
	setp.gt.f32 	%p194, %f113, %f112;
	ld.shared.u32 	%r383, [_ZZ12gpu_functionPfPiS0_E8bigDistI+36];
	selp.f32 	%f114, %f113, %f112, %p194;
	selp.b32 	%r384, %r383, %r382, %p194;
	ld.shared.f32 	%f115, [_ZZ12gpu_functionPfPiS0_E7distNum+40];
	setp.gt.f32 	%p195, %f115, %f114;
	ld.shared.u32 	%r385, [_ZZ12gpu_functionPfPiS0_E8bigDistI+40];
	selp.f32 	%f116, %f115, %f114, %p195;
	selp.b32 	%r386, %r385, %r384, %p195;
	ld.shared.f32 	%f117, [_ZZ12gpu_functionPfPiS0_E7distNum+44];
	setp.gt.f32 	%p196, %f117, %f116;
	ld.shared.u32 	%r387, [_ZZ12gpu_functionPfPiS0_E8bigDistI+44];
	selp.f32 	%f118, %f117, %f116, %p196;
	selp.b32 	%r388, %r387, %r386, %p196;
	ld.shared.f32 	%f119, [_ZZ12gpu_functionPfPiS0_E7distNum+48];
	setp.gt.f32 	%p197, %f119, %f118;
	ld.shared.u32 	%r389, [_ZZ12gpu_functionPfPiS0_E8bigDistI+48];
	selp.f32 	%f120, %f119, %f118, %p197;
	selp.b32 	%r390, %r389, %r388, %p197;
	ld.shared.f32 	%f121, [_ZZ12gpu_functionPfPiS0_E7distNum+52];
	setp.gt.f32 	%p198, %f121, %f120;
	ld.shared.u32 	%r391, [_ZZ12gpu_functionPfPiS0_E8bigDistI+52];
	selp.f32 	%f122, %f121, %f120, %p198;
	selp.b32 	%r392, %r391, %r390, %p198;
	ld.shared.f32 	%f123, [_ZZ12gpu_functionPfPiS0_E7distNum+56];
	setp.gt.f32 	%p199, %f123, %f122;
	ld.shared.u32 	%r393, [_ZZ12gpu_functionPfPiS0_E8bigDistI+56];
	selp.f32 	%f124, %f123, %f122, %p199;
	selp.b32 	%r394, %r393, %r392, %p199;
	ld.shared.f32 	%f125, [_ZZ12gpu_functionPfPiS0_E7distNum+60];
	setp.gt.f32 	%p200, %f125, %f124;
	ld.shared.u32 	%r395, [_ZZ12gpu_functionPfPiS0_E8bigDistI+60];
	selp.b32 	%r125, %r395, %r394, %p200;
	bar.sync 	0;
	mul.wide.s32 	%rd106, %r125, 4;
	add.s64 	%rd107, %rd2, %rd106;
	mov.b32 	%r396, 0;
	st.global.u32 	[%rd107+8000], %r396;
	add.s32 	%r397, %r125, 1;
	ld.shared.u32 	%r398, [_ZZ12gpu_functionPfPiS0_E10smallIndex];
	add.s32 	%r399, %r398, %r7;
	mul.wide.s32 	%rd108, %r399, 4;
	add.s64 	%rd109, %rd11, %rd108;
	st.global.u32 	[%rd109], %r397;
	mov.u32 	%r473, %r163;
	@%p154 bra 	$L__BB0_217;
	add.s32 	%r126, %r106, %r125;
	mul.wide.s32 	%rd110, %r126, 4;
	add.s64 	%rd22, %rd1, %rd110;
	ld.global.f32 	%f126, [%rd22];
	setp.leu.f32 	%p201, %f126, 0f00000000;
	@%p201 bra 	$L__BB0_211;
	mov.b32 	%r400, 0;
	st.global.u32 	[%rd22], %r400;
	ld.global.u32 	%r401, [%rd3];
	add.s32 	%r402, %r401, -1;
	st.global.u32 	[%rd3], %r402;
$L__BB0_211:
	setp.eq.s32 	%p202, %r15, 0;
	mov.u32 	%r473, %r8;
	@%p202 bra 	$L__BB0_217;
	mul.lo.s32 	%r127, %r167, 2000;
	add.s32 	%r128, %r126, %r127;
	mul.wide.s32 	%rd111, %r128, 4;
	add.s64 	%rd23, %rd1, %rd111;
	ld.global.f32 	%f127, [%rd23];
	setp.leu.f32 	%p203, %f127, 0f00000000;
	@%p203 bra 	$L__BB0_214;
	mov.b32 	%r403, 0;
	st.global.u32 	[%rd23], %r403;
	ld.global.u32 	%r404, [%rd4];
	add.s32 	%r405, %r404, -1;
	st.global.u32 	[%rd4], %r405;
$L__BB0_214:
	setp.eq.s32 	%p204, %r15, 1;
	mov.u32 	%r473, %r11;
	@%p204 bra 	$L__BB0_217;
	add.s32 	%r406, %r128, %r127;
	mul.wide.s32 	%rd112, %r406, 4;
	add.s64 	%rd24, %rd1, %rd112;
	ld.global.f32 	%f128, [%rd24];
	setp.leu.f32 	%p205, %f128, 0f00000000;
	mov.u32 	%r473, %r12;
	@%p205 bra 	$L__BB0_217;
	mov.b32 	%r407, 0;
	st.global.u32 	[%rd24], %r407;
	ld.global.u32 	%r408, [%rd5];
	add.s32 	%r409, %r408, -1;
	st.global.u32 	[%rd5], %r409;
	mov.u32 	%r473, %r12;
$L__BB0_217:
	setp.lt.u32 	%p206, %r10, 3;
	@%p206 bra 	$L__BB0_227;
$L__BB0_218:
	mad.lo.s32 	%r131, %r473, 2000, %r125;
	mul.wide.s32 	%rd113, %r131, 4;
	add.s64 	%rd25, %rd1, %rd113;
	ld.global.f32 	%f129, [%rd25];
	setp.leu.f32 	%p207, %f129, 0f00000000;
	@%p207 bra 	$L__BB0_220;
	mov.b32 	%r410, 0;
	st.global.u32 	[%rd25], %r410;
	mul.wide.u32 	%rd114, %r473, 4;
	add.s64 	%rd115, %rd2, %rd114;
	ld.global.u32 	%r411, [%rd115];
	add.s32 	%r412, %r411, -1;
	st.global.u32 	[%rd115], %r412;
$L__BB0_220:
	add.s32 	%r132, %r473, %r167;
	mul.lo.s32 	%r133, %r167, 2000;
	add.s32 	%r134, %r131, %r133;
	mul.wide.s32 	%rd116, %r134, 4;
	add.s64 	%rd26, %rd1, %rd116;
	ld.global.f32 	%f130, [%rd26];
	setp.leu.f32 	%p208, %f130, 0f00000000;
	@%p208 bra 	$L__BB0_222;
	mov.b32 	%r413, 0;
	st.global.u32 	[%rd26], %r413;
	mul.wide.u32 	%rd117, %r132, 4;
	add.s64 	%rd118, %rd2, %rd117;
	ld.global.u32 	%r414, [%rd118];
	add.s32 	%r415, %r414, -1;
	st.global.u32 	[%rd118], %r415;
$L__BB0_222:
	add.s32 	%r135, %r132, %r167;
	add.s32 	%r136, %r134, %r133;
	mul.wide.s32 	%rd119, %r136, 4;
	add.s64 	%rd27, %rd1, %rd119;
	ld.global.f32 	%f131, [%rd27];
	setp.leu.f32 	%p209, %f131, 0f00000000;
	@%p209 bra 	$L__BB0_224;
	mov.b32 	%r416, 0;
	st.global.u32 	[%rd27], %r416;
	mul.wide.u32 	%rd120, %r135, 4;
	add.s64 	%rd121, %rd2, %rd120;
	ld.global.u32 	%r417, [%rd121];
	add.s32 	%r418, %r417, -1;
	st.global.u32 	[%rd121], %r418;
$L__BB0_224:
	add.s32 	%r137, %r135, %r167;
	add.s32 	%r419, %r136, %r133;
	mul.wide.s32 	%rd122, %r419, 4;
	add.s64 	%rd28, %rd1, %rd122;
	ld.global.f32 	%f132, [%rd28];
	setp.leu.f32 	%p210, %f132, 0f00000000;
	@%p210 bra 	$L__BB0_226;
	mov.b32 	%r420, 0;
	st.global.u32 	[%rd28], %r420;
	mul.wide.u32 	%rd123, %r137, 4;
	add.s64 	%rd124, %rd2, %rd123;
	ld.global.u32 	%r421, [%rd124];
	add.s32 	%r422, %r421, -1;
	st.global.u32 	[%rd124], %r422;
$L__BB0_226:
	add.s32 	%r473, %r137, %r167;
	setp.lt.u32 	%p211, %r473, 2000;
	@%p211 bra 	$L__BB0_218;
$L__BB0_227:
	bar.sync 	0;
	bra.uni 	$L__BB0_1;
$L__BB0_228:
	ret;

}
.entry _Z15gpu_functionNewPfPiS0_(
	.param .u64 .ptr .align 1 _Z15gpu_functionNewPfPiS0__param_0,
	.param .u64 .ptr .align 1 _Z15gpu_functionNewPfPiS0__param_1,
	.param .u64 .ptr .align 1 _Z15gpu_functionNewPfPiS0__param_2
)
{
	.reg .pred 	%p<209>;
	.reg .b16 	%rs<8>;
	.reg .b32 	%r<485>;
	.reg .b32 	%f<123>;
	.reg .b64 	%rd<126>;
	// demoted variable
	.shared .align 4 .b8 _ZZ15gpu_functionNewPfPiS0_E11smallIndex1[1024];
	// demoted variable
	.shared .align 4 .b8 _ZZ15gpu_functionNewPfPiS0_E10sum_small1[1024];
	// demoted variable
	.shared .align 4 .u32 _ZZ15gpu_functionNewPfPiS0_E9sum_small;
	// demoted variable
	.shared .align 4 .u32 _ZZ15gpu_functionNewPfPiS0_E10smallIndex;
	// demoted variable
	.shared .align 4 .b8 _ZZ15gpu_functionNewPfPiS0_E8bigDistI[1024];
	// demoted variable
	.shared .align 4 .b8 _ZZ15gpu_functionNewPfPiS0_E7distNum[1024];
	ld.param.u64 	%rd39, [_Z15gpu_functionNewPfPiS0__param_0];
	ld.param.u64 	%rd40, [_Z15gpu_functionNewPfPiS0__param_1];
	ld.param.u64 	%rd41, [_Z15gpu_functionNewPfPiS0__param_2];
	cvta.to.global.u64 	%rd1, %rd41;
	mov.u32 	%r1, %ctaid.x;
	setp.gt.u32 	%p3, %r1, 99;
	@%p3 bra 	$L__BB1_263;
	cvta.to.global.u64 	%rd42, %rd40;
	cvta.to.global.u64 	%rd43, %rd39;
	mul.lo.s32 	%r176, %r1, 4000000;
	mul.wide.u32 	%rd44, %r176, 4;
	add.s64 	%rd2, %rd43, %rd44;
	mul.lo.s32 	%r177, %r1, 4000;
	mul.wide.u32 	%rd45, %r177, 4;
	add.s64 	%rd3, %rd42, %rd45;
	mov.u32 	%r178, %tid.x;
	shl.b32 	%r179, %r178, 2;
	mov.u32 	%r180, _ZZ15gpu_functionNewPfPiS0_E11smallIndex1;
	add.s32 	%r3, %r180, %r179;
	mov.u32 	%r181, _ZZ15gpu_functionNewPfPiS0_E10sum_small1;
	add.s32 	%r4, %r181, %r179;
	mov.u32 	%r182, %ntid.x;
	setp.gt.u32 	%p4, %r178, 15;
	setp.ge.u32 	%p5, %r178, %r182;
	mov.u32 	%r183, _ZZ15gpu_functionNewPfPiS0_E8bigDistI;
	add.s32 	%r6, %r183, %r179;
	mov.u32 	%r184, _ZZ15gpu_functionNewPfPiS0_E7distNum;
	add.s32 	%r7, %r184, %r179;
	setp.gt.u32 	%p6, %r178, 63;
	mul.lo.s32 	%r8, %r1, 2000;
	add.s32 	%r9, %r178, %r182;
	cvt.u16.u32 	%rs3, %r9;
	sub.s16 	%rs4, 3999, %rs3;
	cvt.u16.u32 	%rs5, %r182;
	div.u16 	%rs1, %rs4, %rs5;
	not.b32 	%r185, %r178;
	add.s32 	%r10, %r182, %r185;
	max.u32 	%r186, %r9, 2000;
	setp.lt.u32 	%p7, %r9, 2000;
	selp.u32 	%r187, 1, 0, %p7;
	add.s32 	%r188, %r9, %r187;
	sub.s32 	%r189, %r186, %r188;
	div.u32 	%r190, %r189, %r182;
	add.s32 	%r11, %r190, %r187;
	mul.wide.u32 	%rd46, %r178, 4;
	add.s64 	%rd4, %rd3, %rd46;
	mul.wide.s32 	%rd47, %r182, 4;
	add.s64 	%rd5, %rd4, %rd47;
	add.s32 	%r12, %r9, %r182;
	add.s64 	%rd6, %rd5, %rd47;
	add.s32 	%r13, %r12, %r182;
	or.pred  	%p1, %p4, %p5;
	and.b32  	%r14, %r11, 3;
	or.pred  	%p2, %p6, %p5;
	and.b32  	%r15, %r10, 192;
	add.s32 	%r16, %r178, 192;
	shl.b32 	%r17, %r182, 2;
	and.b16  	%rs2, %rs1, 3;
	cvt.u16.u32 	%rs7, %r15;
$L__BB1_2:
	setp.eq.s16 	%p8, %rs2, 2;
	mov.b32 	%r439, 4000;
	st.shared.u32 	[_ZZ15gpu_functionNewPfPiS0_E9sum_small], %r439;
	mov.b32 	%r192, -1;
	st.shared.u32 	[_ZZ15gpu_functionNewPfPiS0_E10smallIndex], %r192;
	st.shared.u32 	[%r3], %r192;
	st.shared.u32 	[%r4], %r439;
	mov.u32 	%r427, %r178;
	@%p8 bra 	$L__BB1_17;
	ld.global.u32 	%r18, [%rd4];
	add.s32 	%r194, %r18, -1;
	setp.gt.u32 	%p9, %r194, 3998;
	mov.b32 	%r439, 4000;
	@%p9 bra 	$L__BB1_5;
	st.shared.u32 	[%r3], %r178;
	st.shared.u32 	[%r4], %r18;
	mov.u32 	%r439, %r18;
$L__BB1_5:
	setp.ne.s32 	%p10, %r18, 1;
	@%p10 bra 	$L__BB1_7;
	mov.b32 	%r195, 1;
	st.shared.u32 	[_ZZ15gpu_functionNewPfPiS0_E9sum_small], %r195;
	st.shared.u32 	[_ZZ15gpu_functionNewPfPiS0_E10smallIndex], %r178;
$L__BB1_7:
	setp.eq.s16 	%p11, %rs2, 3;
	mov.u32 	%r427, %r9;
	@%p11 bra 	$L__BB1_17;
	ld.global.u32 	%r196, [%rd5];
	setp.lt.s32 	%p12, %r196, 1;
	setp.ge.u32 	%p13, %r196, %r439;
	or.pred  	%p14, %p12, %p13;
	@%p14 bra 	$L__BB1_10;
	st.shared.u32 	[%r3], %r9;
	st.shared.u32 	[%r4], %r196;
	mov.u32 	%r439, %r196;
$L__BB1_10:
	setp.ne.s32 	%p15, %r196, 1;
	@%p15 bra 	$L__BB1_12;
	mov.b32 	%r197, 1;
	st.shared.u32 	[_ZZ15gpu_functionNewPfPiS0_E9sum_small], %r197;
	st.shared.u32 	[_ZZ15gpu_functionNewPfPiS0_E10smallIndex], %r9;
$L__BB1_12:
	setp.eq.s16 	%p16, %rs2, 0;
	mov.u32 	%r427, %r12;
	@%p16 bra 	$L__BB1_17;
	ld.global.u32 	%r198, [%rd6];
	setp.lt.s32 	%p17, %r198, 1;
	setp.ge.u32 	%p18, %r198, %r439;
	or.pred  	%p19, %p17, %p18;
	@%p19 bra 	$L__BB1_15;
	st.shared.u32 	[%r3], %r12;
	st.shared.u32 	[%r4], %r198;
	mov.u32 	%r439, %r198;
$L__BB1_15:
	setp.ne.s32 	%p20, %r198, 1;
	mov.u32 	%r427, %r13;
	@%p20 bra 	$L__BB1_17;
	mov.b32 	%r199, 1;
	st.shared.u32 	[_ZZ15gpu_functionNewPfPiS0_E9sum_small], %r199;
	st.shared.u32 	[_ZZ15gpu_functionNewPfPiS0_E10smallIndex], %r12;
	mov.u32 	%r427, %r13;
$L__BB1_17:
	setp.lt.u16 	%p21, %rs1, 2;
	@%p21 bra 	$L__BB1_39;
	shl.b32 	%r200, %r182, 1;
	add.s32 	%r430, %r200, %r427;
	mad.lo.s32 	%r429, %r182, 3, %r427;
	mul.wide.u32 	%rd7, %r429, 4;
	add.s32 	%r428, %r182, %r427;
	mul.wide.u32 	%rd8, %r428, 4;
	mov.u64 	%rd125, %rd3;
	mov.u32 	%r435, %r427;
$L__BB1_19:
	mul.wide.u32 	%rd48, %r427, 4;
	add.s64 	%rd49, %rd125, %rd48;
	ld.global.u32 	%r201, [%rd49];
	setp.lt.s32 	%p22, %r201, 1;
	setp.ge.s32 	%p23, %r201, %r439;
	or.pred  	%p24, %p22, %p23;
	@%p24 bra 	$L__BB1_21;
	st.shared.u32 	[%r3], %r435;
	st.shared.u32 	[%r4], %r201;
	mov.u32 	%r439, %r201;
$L__BB1_21:
	setp.ne.s32 	%p25, %r201, 1;
	@%p25 bra 	$L__BB1_23;
	mov.b32 	%r202, 1;
	st.shared.u32 	[_ZZ15gpu_functionNewPfPiS0_E9sum_small], %r202;
	st.shared.u32 	[_ZZ15gpu_functionNewPfPiS0_E10smallIndex], %r435;
$L__BB1_23:
	add.s64 	%rd50, %rd125, %rd8;
	ld.global.u32 	%r42, [%rd50];
	setp.lt.s32 	%p26, %r42, 1;
	@%p26 bra 	$L__BB1_26;
	setp.ge.s32 	%p27, %r42, %r439;
	@%p27 bra 	$L__BB1_26;
	st.shared.u32 	[%r3], %r428;
	st.shared.u32 	[%r4], %r42;
	mov.u32 	%r439, %r42;
$L__BB1_26:
	setp.ne.s32 	%p28, %r42, 1;
	@%p28 bra 	$L__BB1_28;
	mov.b32 	%r203, 1;
	st.shared.u32 	[_ZZ15gpu_functionNewPfPiS0_E9sum_small], %r203;
	st.shared.u32 	[_ZZ15gpu_functionNewPfPiS0_E10smallIndex], %r428;
$L__BB1_28:
	add.s32 	%r47, %r435, %r182;
	shl.b32 	%r204, %r182, 1;
	add.s32 	%r205, %r204, %r427;
	mul.wide.u32 	%rd51, %r205, 4;
	add.s64 	%rd52, %rd125, %rd51;
	ld.global.u32 	%r48, [%rd52];
	setp.lt.s32 	%p29, %r48, 1;
	@%p29 bra 	$L__BB1_31;
	setp.ge.s32 	%p30, %r48, %r439;
	@%p30 bra 	$L__BB1_31;
	st.shared.u32 	[%r3], %r430;
	st.shared.u32 	[%r4], %r48;
	mov.u32 	%r439, %r48;
$L__BB1_31:
	setp.ne.s32 	%p31, %r48, 1;
	@%p31 bra 	$L__BB1_33;
	mov.b32 	%r206, 1;
	st.shared.u32 	[_ZZ15gpu_functionNewPfPiS0_E9sum_small], %r206;
	st.shared.u32 	[_ZZ15gpu_functionNewPfPiS0_E10smallIndex], %r430;
$L__BB1_33:
	add.s32 	%r53, %r47, %r182;
	add.s64 	%rd53, %rd125, %rd7;
	ld.global.u32 	%r54, [%rd53];
	setp.lt.s32 	%p32, %r54, 1;
	@%p32 bra 	$L__BB1_36;
	setp.ge.s32 	%p33, %r54, %r439;
	@%p33 bra 	$L__BB1_36;
	st.shared.u32 	[%r3], %r429;
	st.shared.u32 	[%r4], %r54;
	mov.u32 	%r439, %r54;
$L__BB1_36:
	setp.ne.s32 	%p34, %r54, 1;
	@%p34 bra 	$L__BB1_38;
	mov.b32 	%r207, 1;
	st.shared.u32 	[_ZZ15gpu_functionNewPfPiS0_E9sum_small], %r207;
	st.shared.u32 	[_ZZ15gpu_functionNewPfPiS0_E10smallIndex], %r429;
$L__BB1_38:
	add.s32 	%r208, %r53, %r182;
	add.s32 	%r435, %r208, %r182;
	mul.wide.u32 	%rd54, %r182, 16;
	add.s64 	%rd125, %rd125, %rd54;
	add.s32 	%r430, %r430, %r17;
	add.s32 	%r429, %r429, %r17;
	add.s32 	%r428, %r428, %r17;
	setp.lt.u32 	%p35, %r435, 4000;
	@%p35 bra 	$L__BB1_19;
$L__BB1_39:
	bar.sync 	0;
	ld.shared.u32 	%r209, [_ZZ15gpu_functionNewPfPiS0_E9sum_small];
	setp.eq.s32 	%p36, %r209, 1;
	@%p36 bra 	$L__BB1_98;
	@%p1 bra 	$L__BB1_65;
	and.b32  	%r63, %r10, 48;
	setp.eq.s32 	%p37, %r63, 0;
	@%p37 bra 	$L__BB1_50;
	setp.eq.s32 	%p38, %r63, 48;
	mov.u32 	%r452, %r178;
	@%p38 bra 	$L__BB1_51;
	ld.shared.u32 	%r64, [%r4+64];
	setp.lt.s32 	%p39, %r64, 1;
	@%p39 bra 	$L__BB1_46;
	ld.shared.u32 	%r210, [%r4];
	setp.le.s32 	%p40, %r210, %r64;
	@%p40 bra 	$L__BB1_46;
	ld.shared.u32 	%r211, [%r3+64];
	st.shared.u32 	[%r3], %r211;
	st.shared.u32 	[%r4], %r64;
$L__BB1_46:
	add.s32 	%r452, %r178, 32;
	setp.eq.s32 	%p41, %r63, 16;
	@%p41 bra 	$L__BB1_51;
	add.s32 	%r452, %r178, 48;
	ld.shared.u32 	%r67, [%r4+128];
	setp.lt.s32 	%p42, %r67, 1;
	@%p42 bra 	$L__BB1_51;
	ld.shared.u32 	%r212, [%r4];
	setp.le.s32 	%p43, %r212, %r67;
	@%p43 bra 	$L__BB1_51;
	ld.shared.u32 	%r213, [%r3+128];
	st.shared.u32 	[%r3], %r213;
	st.shared.u32 	[%r4], %r67;
	bra.uni 	$L__BB1_51;
$L__BB1_50:
	add.s32 	%r452, %r178, 16;
$L__BB1_51:
	setp.lt.u32 	%p44, %r10, 48;
	@%p44 bra 	$L__BB1_65;
$L__BB1_52:
	shl.b32 	%r214, %r452, 2;
	mov.u32 	%r215, _ZZ15gpu_functionNewPfPiS0_E10sum_small1;
	add.s32 	%r71, %r215, %r214;
	ld.shared.u32 	%r72, [%r71];
	setp.lt.s32 	%p45, %r72, 1;
	mov.u32 	%r216, _ZZ15gpu_functionNewPfPiS0_E11smallIndex1;
	add.s32 	%r73, %r216, %r214;
	@%p45 bra 	$L__BB1_55;
	ld.shared.u32 	%r217, [%r4];
	setp.le.s32 	%p46, %r217, %r72;
	@%p46 bra 	$L__BB1_55;
	ld.shared.u32 	%r218, [%r73];
	st.shared.u32 	[%r3], %r218;
	st.shared.u32 	[%r4], %r72;
$L__BB1_55:
	ld.shared.u32 	%r74, [%r71+64];
	setp.lt.s32 	%p47, %r74, 1;
	@%p47 bra 	$L__BB1_58;
	ld.shared.u32 	%r219, [%r4];
	setp.le.s32 	%p48, %r219, %r74;
	@%p48 bra 	$L__BB1_58;
	ld.shared.u32 	%r220, [%r73+64];
	st.shared.u32 	[%r3], %r220;
	st.shared.u32 	[%r4], %r74;
$L__BB1_58:
	ld.shared.u32 	%r75, [%r71+128];
	setp.lt.s32 	%p49, %r75, 1;
	@%p49 bra 	$L__BB1_61;
	ld.shared.u32 	%r221, [%r4];
	setp.le.s32 	%p50, %r221, %r75;
	@%p50 bra 	$L__BB1_61;
	ld.shared.u32 	%r222, [%r73+128];
	st.shared.u32 	[%r3], %r222;
	st.shared.u32 	[%r4], %r75;
$L__BB1_61:
	ld.shared.u32 	%r76, [%r71+192];
	setp.lt.s32 	%p51, %r76, 1;
	@%p51 bra 	$L__BB1_64;
	ld.shared.u32 	%r223, [%r4];
	setp.le.s32 	%p52, %r223, %r76;
	@%p52 bra 	$L__BB1_64;
	ld.shared.u32 	%r224, [%r73+192];
	st.shared.u32 	[%r3], %r224;
	st.shared.u32 	[%r4], %r76;
$L__BB1_64:
	add.s32 	%r452, %r452, 64;
	setp.lt.u32 	%p53, %r452, %r182;
	@%p53 bra 	$L__BB1_52;
$L__BB1_65:
	setp.ne.s32 	%p54, %r178, 0;
	bar.sync 	0;
	@%p54 bra 	$L__BB1_98;
	ld.shared.u32 	%r455, [_ZZ15gpu_functionNewPfPiS0_E9sum_small];
	ld.shared.u32 	%r226, [_ZZ15gpu_functionNewPfPiS0_E10sum_small1];
	setp.lt.s32 	%p55, %r226, 1;
	setp.le.s32 	%p56, %r455, %r226;
	or.pred  	%p57, %p55, %p56;
	@%p57 bra 	$L__BB1_68;
	ld.shared.u32 	%r227, [_ZZ15gpu_functionNewPfPiS0_E11smallIndex1];
	st.shared.u32 	[_ZZ15gpu_functionNewPfPiS0_E10smallIndex], %r227;
	st.shared.u32 	[_ZZ15gpu_functionNewPfPiS0_E9sum_small], %r226;
	mov.u32 	%r455, %r226;
$L__BB1_68:
	ld.shared.u32 	%r228, [_ZZ15gpu_functionNewPfPiS0_E10sum_small1+4];
	setp.lt.s32 	%p58, %r228, 1;
	setp.le.s32 	%p59, %r455, %r228;
	or.pred  	%p60, %p58, %p59;
	@%p60 bra 	$L__BB1_70;
	ld.shared.u32 	%r229, [_ZZ15gpu_functionNewPfPiS0_E11smallIndex1+4];
	st.shared.u32 	[_ZZ15gpu_functionNewPfPiS0_E10smallIndex], %r229;
	st.shared.u32 	[_ZZ15gpu_functionNewPfPiS0_E9sum_small], %r228;
	mov.u32 	%r455, %r228;
$L__BB1_70:
	ld.shared.u32 	%r230, [_ZZ15gpu_functionNewPfPiS0_E10sum_small1+8];
	setp.lt.s32 	%p61, %r230, 1;
	setp.le.s32 	%p62, %r455, %r230;
	or.pred  	%p63, %p61, %p62;
	@%p63 bra 	$L__BB1_72;
	ld.shared.u32 	%r231, [_ZZ15gpu_functionNewPfPiS0_E11smallIndex1+8];
	st.shared.u32 	[_ZZ15gpu_functionNewPfPiS0_E10smallIndex], %r231;
	st.shared.u32 	[_ZZ15gpu_functionNewPfPiS0_E9sum_small], %r230;
	mov.u32 	%r455, %r230;
$L__BB1_72:
	ld.shared.u32 	%r232, [_ZZ15gpu_functionNewPfPiS0_E10sum_small1+12];
	setp.lt.s32 	%p64, %r232, 1;
	setp.le.s32 	%p65, %r455, %r232;
	or.pred  	%p66, %p64, %p65;
	@%p66 bra 	$L__BB1_74;
	ld.shared.u32 	%r233, [_ZZ15gpu_functionNewPfPiS0_E11smallIndex1+12];
	st.shared.u32 	[_ZZ15gpu_functionNewPfPiS0_E10smallIndex], %r233;
	st.shared.u32 	[_ZZ15gpu_functionNewPfPiS0_E9sum_small], %r232;
	mov.u32 	%r455, %r232;
$L__BB1_74:
	ld.shared.u32 	%r234, [_ZZ15gpu_functionNewPfPiS0_E10sum_small1+16];
	setp.lt.s32 	%p67, %r234, 1;
	setp.le.s32 	%p68, %r455, %r234;
	or.pred  	%p69, %p67, %p68;
	@%p69 bra 	$L__BB1_76;
	ld.shared.u32 	%r235, [_ZZ15gpu_functionNewPfPiS0_E11smallIndex1+16];
	st.shared.u32 	[_ZZ15gpu_functionNewPfPiS0_E10smallIndex], %r235;
	st.shared.u32 	[_ZZ15gpu_functionNewPfPiS0_E9sum_small], %r234;
	mov.u32 	%r455, %r234;
$L__BB1_76:
	ld.shared.u32 	%r236, [_ZZ15gpu_functionNewPfPiS0_E10sum_small1+20];
	setp.lt.s32 	%p70, %r236, 1;
	setp.le.s32 	%p71, %r455, %r236;
	or.pred  	%p72, %p70, %p71;
	@%p72 bra 	$L__BB1_78;
	ld.shared.u32 	%r237, [_ZZ15gpu_functionNewPfPiS0_E11smallIndex1+20];
	st.shared.u32 	[_ZZ15gpu_functionNewPfPiS0_E10smallIndex], %r237;
	st.shared.u32 	[_ZZ15gpu_functionNewPfPiS0_E9sum_small], %r236;
	mov.u32 	%r455, %r236;
$L__BB1_78:
	ld.shared.u32 	%r238, [_ZZ15gpu_functionNewPfPiS0_E10sum_small1+24];
	setp.lt.s32 	%p73, %r238, 1;
	setp.le.s32 	%p74, %r455, %r238;
	or.pred  	%p75, %p73, %p74;
	@%p75 bra 	$L__BB1_80;
	ld.shared.u32 	%r239, [_ZZ15gpu_functionNewPfPiS0_E11smallIndex1+24];
	st.shared.u32 	[_ZZ15gpu_functionNewPfPiS0_E10smallIndex], %r239;
	st.shared.u32 	[_ZZ15gpu_functionNewPfPiS0_E9sum_small], %r238;
	mov.u32 	%r455, %r238;
$L__BB1_80:
	ld.shared.u32 	%r240, [_ZZ15gpu_functionNewPfPiS0_E10sum_small1+28];
	setp.lt.s32 	%p76, %r240, 1;
	setp.le.s32 	%p77, %r455, %r240;
	or.pred  	%p78, %p76, %p77;
	@%p78 bra 	$L__BB1_82;
	ld.shared.u32 	%r241, [_ZZ15gpu_functionNewPfPiS0_E11smallIndex1+28];
	st.shared.u32 	[_ZZ15gpu_functionNewPfPiS0_E10smallIndex], %r241;
	st.shared.u32 	[_ZZ15gpu_functionNewPfPiS0_E9sum_small], %r240;
	mov.u32 	%r455, %r240;
$L__BB1_82:
	ld.shared.u32 	%r242, [_ZZ15gpu_functionNewPfPiS0_E10sum_small1+32];
	setp.lt.s32 	%p79, %r242, 1;
	setp.le.s32 	%p80, %r455, %r242;
	or.pred  	%p81, %p79, %p80;
	@%p81 bra 	$L__BB1_84;
	ld.shared.u32 	%r243, [_ZZ15gpu_functionNewPfPiS0_E11smallIndex1+32];
	st.shared.u32 	[_ZZ15gpu_functionNewPfPiS0_E10smallIndex], %r243;
	st.shared.u32 	[_ZZ15gpu_functionNewPfPiS0_E9sum_small], %r242;
	mov.u32 	%r455, %r242;
$L__BB1_84:
	ld.shared.u32 	%r244, [_ZZ15gpu_functionNewPfPiS0_E10sum_small1+36];
	setp.lt.s32 	%p82, %r244, 1;
	setp.le.s32 	%p83, %r455, %r244;
	or.pred  	%p84, %p82, %p83;
	@%p84 bra 	$L__BB1_86;
	ld.shared.u32 	%r245, [_ZZ15gpu_functionNewPfPiS0_E11smallIndex1+36];
	st.shared.u32 	[_ZZ15gpu_functionNewPfPiS0_E10smallIndex], %r245;
	st.shared.u32 	[_ZZ15gpu_functionNewPfPiS0_E9sum_small], %r244;
	mov.u32 	%r455, %r244;
$L__BB1_86:
	ld.shared.u32 	%r246, [_ZZ15gpu_functionNewPfPiS0_E10sum_small1+40];
	setp.lt.s32 	%p85, %r246, 1;
	setp.le.s32 	%p86, %r455, %r246;
	or.pred  	%p87, %p85, %p86;
	@%p87 bra 	$L__BB1_88;
	ld.shared.u32 	%r247, [_ZZ15gpu_functionNewPfPiS0_E11smallIndex1+40];
	st.shared.u32 	[_ZZ15gpu_functionNewPfPiS0_E10smallIndex], %r247;
	st.shared.u32 	[_ZZ15gpu_functionNewPfPiS0_E9sum_small], %r246;
	mov.u32 	%r455, %r246;
$L__BB1_88:
	ld.shared.u32 	%r248, [_ZZ15gpu_functionNewPfPiS0_E10sum_small1+44];
	setp.lt.s32 	%p88, %r248, 1;
	setp.le.s32 	%p89, %r455, %r248;
	or.pred  	%p90, %p88, %p89;
	@%p90 bra 	$L__BB1_90;
	ld.shared.u32 	%r249, [_ZZ15gpu_functionNewPfPiS0_E11smallIndex1+44];
	st.shared.u32 	[_ZZ15gpu_functionNewPfPiS0_E10smallIndex], %r249;
	st.shared.u32 	[_ZZ15gpu_functionNewPfPiS0_E9sum_small], %r248;
	mov.u32 	%r455, %r248;
$L__BB1_90:
	ld.shared.u32 	%r250, [_ZZ15gpu_functionNewPfPiS0_E10sum_small1+48];
	setp.lt.s32 	%p91, %r250, 1;
	setp.le.s32 	%p92, %r455, %r250;
	or.pred  	%p93, %p91, %p92;
	@%p93 bra 	$L__BB1_92;
	ld.shared.u32 	%r251, [_ZZ15gpu_functionNewPfPiS0_E11smallIndex1+48];
	st.shared.u32 	[_ZZ15gpu_functionNewPfPiS0_E10smallIndex], %r251;
	st.shared.u32 	[_ZZ15gpu_functionNewPfPiS0_E9sum_small], %r250;
	mov.u32 	%r455, %r250;
$L__BB1_92:
	ld.shared.u32 	%r252, [_ZZ15gpu_functionNewPfPiS0_E10sum_small1+52];
	setp.lt.s32 	%p94, %r252, 1;
	setp.le.s32 	%p95, %r455, %r252;
	or.pred  	%p96, %p94, %p95;
	@%p96 bra 	$L__BB1_94;
	ld.shared.u32 	%r253, [_ZZ15gpu_functionNewPfPiS0_E11smallIndex1+52];
	st.shared.u32 	[_ZZ15gpu_functionNewPfPiS0_E10smallIndex], %r253;
	st.shared.u32 	[_ZZ15gpu_functionNewPfPiS0_E9sum_small], %r252;
	mov.u32 	%r455, %r252;
$L__BB1_94:
	ld.shared.u32 	%r254, [_ZZ15gpu_functionNewPfPiS0_E10sum_small1+56];
	setp.lt.s32 	%p97, %r254, 1;
	setp.le.s32 	%p98, %r455, %r254;
	or.pred  	%p99, %p97, %p98;
	@%p99 bra 	$L__BB1_96;
	ld.shared.u32 	%r255, [_ZZ15gpu_functionNewPfPiS0_E11smallIndex1+56];
	st.shared.u32 	[_ZZ15gpu_functionNewPfPiS0_E10smallIndex], %r255;
	st.shared.u32 	[_ZZ15gpu_functionNewPfPiS0_E9sum_small], %r254;
	mov.u32 	%r455, %r254;
$L__BB1_96:
	ld.shared.u32 	%r256, [_ZZ15gpu_functionNewPfPiS0_E10sum_small1+60];
	setp.lt.s32 	%p100, %r256, 1;
	setp.le.s32 	%p101, %r455, %r256;
	or.pred  	%p102, %p100, %p101;
	@%p102 bra 	$L__BB1_98;
	ld.shared.u32 	%r257, [_ZZ15gpu_functionNewPfPiS0_E11smallIndex1+60];
	st.shared.u32 	[_ZZ15gpu_functionNewPfPiS0_E10smallIndex], %r257;
	st.shared.u32 	[_ZZ15gpu_functionNewPfPiS0_E9sum_small], %r256;
$L__BB1_98:
	bar.sync 	0;
	ld.shared.u32 	%r258, [_ZZ15gpu_functionNewPfPiS0_E9sum_small];
	setp.eq.s32 	%p103, %r258, 4000;
	@%p103 bra 	$L__BB1_263;
	mul.lo.s32 	%r110, %r178, 2000;
	ld.shared.u32 	%r259, [_ZZ15gpu_functionNewPfPiS0_E10smallIndex];
	mul.wide.s32 	%rd55, %r259, 4;
	add.s64 	%rd56, %rd3, %rd55;
	mov.b32 	%r260, 0;
	st.global.u32 	[%rd56], %r260;
	mov.b32 	%r261, -1;
	st.shared.u32 	[%r6], %r261;
	st.shared.u32 	[%r7], %r260;
	bar.sync 	0;
	ld.shared.u32 	%r111, [_ZZ15gpu_functionNewPfPiS0_E10smallIndex];
	setp.lt.s32 	%p104, %r111, 2000;
	@%p104 bra 	$L__BB1_141;
	setp.eq.s32 	%p105, %r14, 3;
	add.s32 	%r112, %r111, -2000;
	mov.u32 	%r469, %r178;
	@%p105 bra 	$L__BB1_115;
	add.s32 	%r113, %r110, %r112;
	mul.wide.s32 	%rd57, %r113, 4;
	add.s64 	%rd11, %rd2, %rd57;
	ld.global.f32 	%f1, [%rd11];
	setp.leu.f32 	%p106, %f1, 0f00000000;
	@%p106 bra 	$L__BB1_105;
	ld.shared.f32 	%f59, [%r7];
	setp.leu.f32 	%p107, %f1, %f59;
	@%p107 bra 	$L__BB1_104;
	st.shared.u32 	[%r6], %r178;
	st.shared.f32 	[%r7], %f1;
$L__BB1_104:
	mov.b32 	%r262, 0;
	st.global.u32 	[%rd11], %r262;
	ld.global.u32 	%r263, [%rd4];
	add.s32 	%r264, %r263, -1;
	st.global.u32 	[%rd4], %r264;
$L__BB1_105:
	setp.eq.s32 	%p108, %r14, 0;
	mov.u32 	%r469, %r9;
	@%p108 bra 	$L__BB1_115;
	mul.lo.s32 	%r114, %r182, 2000;
	add.s32 	%r115, %r113, %r114;
	mul.wide.s32 	%rd58, %r115, 4;
	add.s64 	%rd12, %rd2, %rd58;
	ld.global.f32 	%f2, [%rd12];
	setp.leu.f32 	%p109, %f2, 0f00000000;
	@%p109 bra 	$L__BB1_110;
	ld.shared.f32 	%f60, [%r7];
	setp.leu.f32 	%p110, %f2, %f60;
	@%p110 bra 	$L__BB1_109;
	st.shared.u32 	[%r6], %r9;
	st.shared.f32 	[%r7], %f2;
$L__BB1_109:
	mov.b32 	%r265, 0;
	st.global.u32 	[%rd12], %r265;
	ld.global.u32 	%r266, [%rd5];
	add.s32 	%r267, %r266, -1;
	st.global.u32 	[%rd5], %r267;
$L__BB1_110:
	setp.eq.s32 	%p111, %r14, 1;
	mov.u32 	%r469, %r12;
	@%p111 bra 	$L__BB1_115;
	add.s32 	%r268, %r115, %r114;
	mul.wide.s32 	%rd59, %r268, 4;
	add.s64 	%rd13, %rd2, %rd59;
	ld.global.f32 	%f3, [%rd13];
	setp.leu.f32 	%p112, %f3, 0f00000000;
	mov.u32 	%r469, %r13;
	@%p112 bra 	$L__BB1_115;
	ld.shared.f32 	%f61, [%r7];
	setp.leu.f32 	%p113, %f3, %f61;
	@%p113 bra 	$L__BB1_114;
	st.shared.u32 	[%r6], %r12;
	st.shared.f32 	[%r7], %f3;
$L__BB1_114:
	mov.b32 	%r269, 0;
	st.global.u32 	[%rd13], %r269;
	ld.global.u32 	%r270, [%rd6];
	add.s32 	%r271, %r270, -1;
	st.global.u32 	[%rd6], %r271;
	mov.u32 	%r469, %r13;
$L__BB1_115:
	setp.lt.u32 	%p114, %r11, 3;
	@%p114 bra 	$L__BB1_133;
$L__BB1_116:
	mad.lo.s32 	%r150, %r469, 2000, %r112;
	mul.wide.s32 	%rd60, %r150, 4;
	add.s64 	%rd28, %rd2, %rd60;
	ld.global.f32 	%f33, [%rd28];
	setp.leu.f32 	%p115, %f33, 0f00000000;
	@%p115 bra 	$L__BB1_120;
	ld.shared.f32 	%f62, [%r7];
	setp.leu.f32 	%p116, %f33, %f62;
	@%p116 bra 	$L__BB1_119;
	st.shared.u32 	[%r6], %r469;
	st.shared.f32 	[%r7], %f33;
$L__BB1_119:
	mov.b32 	%r272, 0;
	st.global.u32 	[%rd28], %r272;
	mul.wide.u32 	%rd61, %r469, 4;
	add.s64 	%rd62, %rd3, %rd61;
	ld.global.u32 	%r273, [%rd62];
	add.s32 	%r274, %r273, -1;
	st.global.u32 	[%rd62], %r274;
$L__BB1_120:
	add.s32 	%r151, %r469, %r182;
	mul.lo.s32 	%r152, %r182, 2000;
	add.s32 	%r153, %r150, %r152;
	mul.wide.s32 	%rd63, %r153, 4;
	add.s64 	%rd29, %rd2, %rd63;
	ld.global.f32 	%f34, [%rd29];
	setp.leu.f32 	%p117, %f34, 0f00000000;
	@%p117 bra 	$L__BB1_124;
	ld.shared.f32 	%f63, [%r7];
	setp.leu.f32 	%p118, %f34, %f63;
	@%p118 bra 	$L__BB1_123;
	st.shared.u32 	[%r6], %r151;
	st.shared.f32 	[%r7], %f34;
$L__BB1_123:
	mov.b32 	%r275, 0;
	st.global.u32 	[%rd29], %r275;
	mul.wide.u32 	%rd64, %r151, 4;
	add.s64 	%rd65, %rd3, %rd64;
	ld.global.u32 	%r276, [%rd65];
	add.s32 	%r277, %r276, -1;
	st.global.u32 	[%rd65], %r277;
$L__BB1_124:
	add.s32 	%r154, %r151, %r182;
	add.s32 	%r155, %r153, %r152;
	mul.wide.s32 	%rd66, %r155, 4;
	add.s64 	%rd30, %rd2, %rd66;
	ld.global.f32 	%f35, [%rd30];
	setp.leu.f32 	%p119, %f35, 0f00000000;
	@%p119 bra 	$L__BB1_128;
	ld.shared.f32 	%f64, [%r7];
	setp.leu.f32 	%p120, %f35, %f64;
	@%p120 bra 	$L__BB1_127;
	st.shared.u32 	[%r6], %r154;
	st.shared.f32 	[%r7], %f35;
$L__BB1_127:
	mov.b32 	%r278, 0;
	st.global.u32 	[%rd30], %r278;
	mul.wide.u32 	%rd67, %r154, 4;
	add.s64 	%rd68, %rd3, %rd67;
	ld.global.u32 	%r279, [%rd68];
	add.s32 	%r280, %r279, -1;
	st.global.u32 	[%rd68], %r280;
$L__BB1_128:
	add.s32 	%r156, %r154, %r182;
	add.s32 	%r281, %r155, %r152;
	mul.wide.s32 	%rd69, %r281, 4;
	add.s64 	%rd31, %rd2, %rd69;
	ld.global.f32 	%f36, [%rd31];
	setp.leu.f32 	%p121, %f36, 0f00000000;
	@%p121 bra 	$L__BB1_132;
	ld.shared.f32 	%f65, [%r7];
	setp.leu.f32 	%p122, %f36, %f65;
	@%p122 bra 	$L__BB1_131;
	st.shared.u32 	[%r6], %r156;
	st.shared.f32 	[%r7], %f36;
$L__BB1_131:
	mov.b32 	%r282, 0;
	st.global.u32 	[%rd31], %r282;
	mul.wide.u32 	%rd70, %r156, 4;
	add.s64 	%rd71, %rd3, %rd70;
	ld.global.u32 	%r283, [%rd71];
	add.s32 	%r284, %r283, -1;
	st.global.u32 	[%rd71], %r284;
$L__BB1_132:
	add.s32 	%r469, %r156, %r182;
	setp.lt.u32 	%p123, %r469, 2000;
	@%p123 bra 	$L__BB1_116;
$L__BB1_133:
	bar.sync 	0;
	@%p2 bra 	$L__BB1_233;
	ld.shared.f32 	%f115, [%r7];
	setp.eq.s16 	%p124, %rs7, 0;
	@%p124 bra 	$L__BB1_222;
	setp.eq.s16 	%p125, %rs7, 192;
	mov.u32 	%r479, %r178;
	@%p125 bra 	$L__BB1_223;
	ld.shared.f32 	%f38, [%r7+256];
	setp.leu.f32 	%p126, %f38, %f115;
	@%p126 bra 	$L__BB1_138;
	st.shared.f32 	[%r7], %f38;
	ld.shared.u32 	%r285, [%r6+256];
	st.shared.u32 	[%r6], %r285;
	mov.f32 	%f115, %f38;
$L__BB1_138:
	add.s32 	%r479, %r178, 128;
	setp.eq.s32 	%p127, %r15, 64;
	@%p127 bra 	$L__BB1_223;
	ld.shared.f32 	%f40, [%r7+512];
	setp.leu.f32 	%p128, %f40, %f115;
	mov.u32 	%r479, %r16;
	@%p128 bra 	$L__BB1_223;
	st.shared.f32 	[%r7], %f40;
	ld.shared.u32 	%r286, [%r6+512];
	st.shared.u32 	[%r6], %r286;
	mov.f32 	%f115, %f40;
	mov.u32 	%r479, %r16;
	bra.uni 	$L__BB1_223;
$L__BB1_141:
	setp.eq.s32 	%p157, %r14, 3;
	mul.lo.s32 	%r117, %r111, 2000;
	mov.u32 	%r470, %r178;
	@%p157 bra 	$L__BB1_156;
	add.s32 	%r343, %r117, %r178;
	mul.wide.s32 	%rd91, %r343, 4;
	add.s64 	%rd14, %rd2, %rd91;
	ld.global.f32 	%f4, [%rd14];
	setp.leu.f32 	%p158, %f4, 0f00000000;
	@%p158 bra 	$L__BB1_146;
	ld.shared.f32 	%f80, [%r7];
	setp.leu.f32 	%p159, %f4, %f80;
	@%p159 bra 	$L__BB1_145;
	st.shared.u32 	[%r6], %r178;
	st.shared.f32 	[%r7], %f4;
$L__BB1_145:
	mov.b32 	%r344, 0;
	st.global.u32 	[%rd14], %r344;
	ld.global.u32 	%r345, [%rd4+8000];
	add.s32 	%r346, %r345, -1;
	st.global.u32 	[%rd4+8000], %r346;
$L__BB1_146:
	setp.eq.s32 	%p160, %r14, 0;
	mov.u32 	%r470, %r9;
	@%p160 bra 	$L__BB1_156;
	cvt.u64.u32 	%rd92, %r17;
	add.s64 	%rd15, %rd14, %rd92;
	ld.global.f32 	%f5, [%rd15];
	setp.leu.f32 	%p161, %f5, 0f00000000;
	@%p161 bra 	$L__BB1_151;
	ld.shared.f32 	%f81, [%r7];
	setp.leu.f32 	%p162, %f5, %f81;
	@%p162 bra 	$L__BB1_150;
	st.shared.u32 	[%r6], %r9;
	st.shared.f32 	[%r7], %f5;
$L__BB1_150:
	mov.b32 	%r347, 0;
	st.global.u32 	[%rd15], %r347;
	ld.global.u32 	%r348, [%rd5+8000];
	add.s32 	%r349, %r348, -1;
	st.global.u32 	[%rd5+8000], %r349;
$L__BB1_151:
	setp.eq.s32 	%p163, %r14, 1;
	mov.u32 	%r470, %r12;
	@%p163 bra 	$L__BB1_156;
	add.s64 	%rd16, %rd15, %rd92;
	ld.global.f32 	%f6, [%rd16];
	setp.leu.f32 	%p164, %f6, 0f00000000;
	mov.u32 	%r470, %r13;
	@%p164 bra 	$L__BB1_156;
	ld.shared.f32 	%f82, [%r7];
	setp.leu.f32 	%p165, %f6, %f82;
	@%p165 bra 	$L__BB1_155;
	st.shared.u32 	[%r6], %r12;
	st.shared.f32 	[%r7], %f6;
$L__BB1_155:
	mov.b32 	%r350, 0;
	st.global.u32 	[%rd16], %r350;
	ld.global.u32 	%r351, [%rd6+8000];
	add.s32 	%r352, %r351, -1;
	st.global.u32 	[%rd6+8000], %r352;
	mov.u32 	%r470, %r13;
$L__BB1_156:
	setp.lt.u32 	%p166, %r11, 3;
	@%p166 bra 	$L__BB1_174;
$L__BB1_157:
	add.s32 	%r353, %r117, %r470;
	mul.wide.s32 	%rd94, %r353, 4;
	add.s64 	%rd17, %rd2, %rd94;
	ld.global.f32 	%f7, [%rd17];
	setp.leu.f32 	%p167, %f7, 0f00000000;
	@%p167 bra 	$L__BB1_161;
	ld.shared.f32 	%f83, [%r7];
	setp.leu.f32 	%p168, %f7, %f83;
	@%p168 bra 	$L__BB1_160;
	st.shared.u32 	[%r6], %r470;
	st.shared.f32 	[%r7], %f7;
$L__BB1_160:
	mov.b32 	%r354, 0;
	st.global.u32 	[%rd17], %r354;
	mul.wide.u32 	%rd95, %r470, 4;
	add.s64 	%rd96, %rd3, %rd95;
	ld.global.u32 	%r355, [%rd96+8000];
	add.s32 	%r356, %r355, -1;
	st.global.u32 	[%rd96+8000], %r356;
$L__BB1_161:
	add.s32 	%r120, %r470, %r182;
	cvt.u64.u32 	%rd97, %r17;
	add.s64 	%rd18, %rd17, %rd97;
	ld.global.f32 	%f8, [%rd18];
	setp.leu.f32 	%p169, %f8, 0f00000000;
	@%p169 bra 	$L__BB1_165;
	ld.shared.f32 	%f84, [%r7];
	setp.leu.f32 	%p170, %f8, %f84;
	@%p170 bra 	$L__BB1_164;
	st.shared.u32 	[%r6], %r120;
	st.shared.f32 	[%r7], %f8;
$L__BB1_164:
	mov.b32 	%r357, 0;
	st.global.u32 	[%rd18], %r357;
	mul.wide.u32 	%rd98, %r120, 4;
	add.s64 	%rd99, %rd3, %rd98;
	ld.global.u32 	%r358, [%rd99+8000];
	add.s32 	%r359, %r358, -1;
	st.global.u32 	[%rd99+8000], %r359;
$L__BB1_165:
	add.s32 	%r121, %r120, %r182;
	add.s64 	%rd19, %rd18, %rd97;
	ld.global.f32 	%f9, [%rd19];
	setp.leu.f32 	%p171, %f9, 0f00000000;
	@%p171 bra 	$L__BB1_169;
	ld.shared.f32 	%f85, [%r7];
	setp.leu.f32 	%p172, %f9, %f85;
	@%p172 bra 	$L__BB1_168;
	st.shared.u32 	[%r6], %r121;
	st.shared.f32 	[%r7], %f9;
$L__BB1_168:
	mov.b32 	%r360, 0;
	st.global.u32 	[%rd19], %r360;
	mul.wide.u32 	%rd101, %r121, 4;
	add.s64 	%rd102, %rd3, %rd101;
	ld.global.u32 	%r361, [%rd102+8000];
	add.s32 	%r362, %r361, -1;
	st.global.u32 	[%rd102+8000], %r362;
$L__BB1_169:
	add.s32 	%r122, %r121, %r182;
	add.s64 	%rd20, %rd19, %rd97;
	ld.global.f32 	%f10, [%rd20];
	setp.leu.f32 	%p173, %f10, 0f00000000;
	@%p173 bra 	$L__BB1_173;
	ld.shared.f32 	%f86, [%r7];
	setp.leu.f32 	%p174, %f10, %f86;
	@%p174 bra 	$L__BB1_172;
	st.shared.u32 	[%r6], %r122;
	st.shared.f32 	[%r7], %f10;
$L__BB1_172:
	mov.b32 	%r363, 0;
	st.global.u32 	[%rd20], %r363;
	mul.wide.u32 	%rd104, %r122, 4;
	add.s64 	%rd105, %rd3, %rd104;
	ld.global.u32 	%r364, [%rd105+8000];
	add.s32 	%r365, %r364, -1;
	st.global.u32 	[%rd105+8000], %r365;
$L__BB1_173:
	add.s32 	%r470, %r122, %r182;
	setp.lt.u32 	%p175, %r470, 2000;
	@%p175 bra 	$L__BB1_157;
$L__BB1_174:
	bar.sync 	0;
	@%p2 bra 	$L__BB1_193;
	ld.shared.f32 	%f104, [%r7];
	setp.eq.s16 	%p176, %rs7, 0;
	@%p176 bra 	$L__BB1_182;
	setp.eq.s16 	%p177, %rs7, 192;
	mov.u32 	%r472, %r178;
	@%p177 bra 	$L__BB1_183;
	ld.shared.f32 	%f12, [%r7+256];
	setp.leu.f32 	%p178, %f12, %f104;
	@%p178 bra 	$L__BB1_179;
	st.shared.f32 	[%r7], %f12;
	ld.shared.u32 	%r366, [%r6+256];
	st.shared.u32 	[%r6], %r366;
	mov.f32 	%f104, %f12;
$L__BB1_179:
	add.s32 	%r472, %r178, 128;
	setp.eq.s32 	%p179, %r15, 64;
	@%p179 bra 	$L__BB1_183;
	ld.shared.f32 	%f14, [%r7+512];
	setp.leu.f32 	%p180, %f14, %f104;
	mov.u32 	%r472, %r16;
	@%p180 bra 	$L__BB1_183;
	st.shared.f32 	[%r7], %f14;
	ld.shared.u32 	%r367, [%r6+512];
	st.shared.u32 	[%r6], %r367;
	mov.f32 	%f104, %f14;
	mov.u32 	%r472, %r16;
	bra.uni 	$L__BB1_183;
$L__BB1_182:
	add.s32 	%r472, %r178, 64;
$L__BB1_183:
	setp.lt.u32 	%p181, %r10, 192;
	@%p181 bra 	$L__BB1_193;
$L__BB1_184:
	shl.b32 	%r368, %r472, 2;
	mov.u32 	%r369, _ZZ15gpu_functionNewPfPiS0_E7distNum;
	add.s32 	%r128, %r369, %r368;
	ld.shared.f32 	%f17, [%r128];
	setp.leu.f32 	%p182, %f17, %f104;
	mov.u32 	%r370, _ZZ15gpu_functionNewPfPiS0_E8bigDistI;
	add.s32 	%r129, %r370, %r368;
	@%p182 bra 	$L__BB1_186;
	st.shared.f32 	[%r7], %f17;
	ld.shared.u32 	%r371, [%r129];
	st.shared.u32 	[%r6], %r371;
	mov.f32 	%f104, %f17;
$L__BB1_186:
	ld.shared.f32 	%f19, [%r128+256];
	setp.leu.f32 	%p183, %f19, %f104;
	@%p183 bra 	$L__BB1_188;
	st.shared.f32 	[%r7], %f19;
	ld.shared.u32 	%r372, [%r129+256];
	st.shared.u32 	[%r6], %r372;
	mov.f32 	%f104, %f19;
$L__BB1_188:
	ld.shared.f32 	%f21, [%r128+512];
	setp.leu.f32 	%p184, %f21, %f104;
	@%p184 bra 	$L__BB1_190;
	st.shared.f32 	[%r7], %f21;
	ld.shared.u32 	%r373, [%r129+512];
	st.shared.u32 	[%r6], %r373;
	mov.f32 	%f104, %f21;
$L__BB1_190:
	ld.shared.f32 	%f23, [%r128+768];
	setp.leu.f32 	%p185, %f23, %f104;
	@%p185 bra 	$L__BB1_192;
	st.shared.f32 	[%r7], %f23;
	ld.shared.u32 	%r374, [%r129+768];
	st.shared.u32 	[%r6], %r374;
	mov.f32 	%f104, %f23;
$L__BB1_192:
	add.s32 	%r472, %r472, 256;
	setp.lt.u32 	%p186, %r472, %r182;
	@%p186 bra 	$L__BB1_184;
$L__BB1_193:
	setp.gt.u32 	%p187, %r178, 15;
	bar.sync 	0;
	@%p187 bra 	$L__BB1_198;
	ld.shared.f32 	%f109, [%r7];
	mov.u32 	%r474, %r178;
$L__BB1_195:
	shl.b32 	%r375, %r474, 2;
	mov.u32 	%r376, _ZZ15gpu_functionNewPfPiS0_E7distNum;
	add.s32 	%r377, %r376, %r375;
	ld.shared.f32 	%f27, [%r377];
	setp.leu.f32 	%p188, %f27, %f109;
	@%p188 bra 	$L__BB1_197;
	st.shared.f32 	[%r7], %f27;
	mov.u32 	%r379, _ZZ15gpu_functionNewPfPiS0_E8bigDistI;
	add.s32 	%r380, %r379, %r375;
	ld.shared.u32 	%r381, [%r380];
	st.shared.u32 	[%r6], %r381;
	mov.f32 	%f109, %f27;
$L__BB1_197:
	add.s32 	%r132, %r474, 16;
	setp.lt.u32 	%p189, %r474, 48;
	mov.u32 	%r474, %r132;
	@%p189 bra 	$L__BB1_195;
$L__BB1_198:
	setp.gt.u32 	%p190, %r178, 3;
	bar.sync 	0;
	@%p190 bra 	$L__BB1_203;
	ld.shared.f32 	%f111, [%r7];
	mov.u32 	%r475, %r178;
$L__BB1_200:
	shl.b32 	%r382, %r475, 2;
	mov.u32 	%r383, _ZZ15gpu_functionNewPfPiS0_E7distNum;
	add.s32 	%r384, %r383, %r382;
	ld.shared.f32 	%f31, [%r384];
	setp.leu.f32 	%p191, %f31, %f111;
	@%p191 bra 	$L__BB1_202;
	st.shared.f32 	[%r7], %f31;
	mov.u32 	%r386, _ZZ15gpu_functionNewPfPiS0_E8bigDistI;
	add.s32 	%r387, %r386, %r382;
	ld.shared.u32 	%r388, [%r387];
	st.shared.u32 	[%r6], %r388;
	mov.f32 	%f111, %f31;
$L__BB1_202:
	add.s32 	%r134, %r475, 4;
	setp.lt.u32 	%p192, %r475, 12;
	mov.u32 	%r475, %r134;
	@%p192 bra 	$L__BB1_200;
$L__BB1_203:
	setp.eq.s32 	%p193, %r14, 3;
	bar.sync 	0;
	ld.shared.f32 	%f87, [_ZZ15gpu_functionNewPfPiS0_E7distNum];
	setp.gt.f32 	%p194, %f87, 0f00000000;
	ld.shared.u32 	%r389, [_ZZ15gpu_functionNewPfPiS0_E8bigDistI];
	max.f32 	%f88, %f87, 0f00000000;
	selp.b32 	%r390, %r389, -1, %p194;
	ld.shared.f32 	%f89, [_ZZ15gpu_functionNewPfPiS0_E7distNum+4];
	setp.gt.f32 	%p195, %f89, %f88;
	ld.shared.u32 	%r391, [_ZZ15gpu_functionNewPfPiS0_E8bigDistI+4];
	selp.f32 	%f90, %f89, %f88, %p195;
	selp.b32 	%r392, %r391, %r390, %p195;
	ld.shared.f32 	%f91, [_ZZ15gpu_functionNewPfPiS0_E7distNum+8];
	setp.gt.f32 	%p196, %f91, %f90;
	ld.shared.u32 	%r393, [_ZZ15gpu_functionNewPfPiS0_E8bigDistI+8];
	selp.f32 	%f92, %f91, %f90, %p196;
	selp.b32 	%r394, %r393, %r392, %p196;
	ld.shared.f32 	%f93, [_ZZ15gpu_functionNewPfPiS0_E7distNum+12];
	setp.gt.f32 	%p197, %f93, %f92;
	ld.shared.u32 	%r395, [_ZZ15gpu_functionNewPfPiS0_E8bigDistI+12];
	selp.b32 	%r135, %r395, %r394, %p197;
	bar.sync 	0;
	mul.wide.s32 	%rd106, %r135, 4;
	add.s64 	%rd107, %rd3, %rd106;
	mov.b32 	%r396, 0;
	st.global.u32 	[%rd107+8000], %r396;
	add.s32 	%r397, %r135, 1;
	ld.shared.u32 	%r398, [_ZZ15gpu_functionNewPfPiS0_E10smallIndex];
	add.s32 	%r399, %r398, %r8;
	mul.wide.s32 	%rd108, %r399, 4;
	add.s64 	%rd109, %rd1, %rd108;
	st.global.u32 	[%rd109], %r397;
	mov.u32 	%r476, %r178;
	@%p193 bra 	$L__BB1_212;
	add.s32 	%r136, %r110, %r135;
	mul.wide.s32 	%rd110, %r136, 4;
	add.s64 	%rd21, %rd2, %rd110;
	ld.global.f32 	%f94, [%rd21];
	setp.leu.f32 	%p198, %f94, 0f00000000;
	@%p198 bra 	$L__BB1_206;
	mov.b32 	%r400, 0;
	st.global.u32 	[%rd21], %r400;
	ld.global.u32 	%r401, [%rd4];
	add.s32 	%r402, %r401, -1;
	st.global.u32 	[%rd4], %r402;
$L__BB1_206:
	setp.eq.s32 	%p199, %r14, 0;
	mov.u32 	%r476, %r9;
	@%p199 bra 	$L__BB1_212;
	mul.lo.s32 	%r137, %r182, 2000;
	add.s32 	%r138, %r136, %r137;
	mul.wide.s32 	%rd111, %r138, 4;
	add.s64 	%rd22, %rd2, %rd111;
	ld.global.f32 	%f95, [%rd22];
	setp.leu.f32 	%p200, %f95, 0f00000000;
	@%p200 bra 	$L__BB1_209;
	mov.b32 	%r403, 0;
	st.global.u32 	[%rd22], %r403;
	ld.global.u32 	%r404, [%rd5];
	add.s32 	%r405, %r404, -1;
	st.global.u32 	[%rd5], %r405;
$L__BB1_209:
	setp.eq.s32 	%p201, %r14, 1;
	mov.u32 	%r476, %r12;
	@%p201 bra 	$L__BB1_212;
	add.s32 	%r406, %r138, %r137;
	mul.wide.s32 	%rd112, %r406, 4;
	add.s64 	%rd23, %rd2, %rd112;
	ld.global.f32 	%f96, [%rd23];
	setp.leu.f32 	%p202, %f96, 0f00000000;
	mov.u32 	%r476, %r13;
	@%p202 bra 	$L__BB1_212;
	mov.b32 	%r407, 0;
	st.global.u32 	[%rd23], %r407;
	ld.global.u32 	%r408, [%rd6];
	add.s32 	%r409, %r408, -1;
	st.global.u32 	[%rd6], %r409;
	mov.u32 	%r476, %r13;
$L__BB1_212:
	setp.lt.u32 	%p203, %r11, 3;
	@%p203 bra 	$L__BB1_262;
$L__BB1_213:
	mad.lo.s32 	%r141, %r476, 2000, %r135;
	mul.wide.s32 	%rd113, %r141, 4;
	add.s64 	%rd24, %rd2, %rd113;
	ld.global.f32 	%f97, [%rd24];
	setp.leu.f32 	%p204, %f97, 0f00000000;
	@%p204 bra 	$L__BB1_215;
	mov.b32 	%r410, 0;
	st.global.u32 	[%rd24], %r410;
	mul.wide.u32 	%rd114, %r476, 4;
	add.s64 	%rd115, %rd3, %rd114;
	ld.global.u32 	%r411, [%rd115];
	add.s32 	%r412, %r411, -1;
	st.global.u32 	[%rd115], %r412;
$L__BB1_215:
	add.s32 	%r142, %r476, %r182;
	mul.lo.s32 	%r143, %r182, 2000;
	add.s32 	%r144, %r141, %r143;
	mul.wide.s32 	%rd116, %r144, 4;
	add.s64 	%rd25, %rd2, %rd116;
	ld.global.f32 	%f98, [%rd25];
	setp.leu.f32 	%p205, %f98, 0f00000000;
	@%p205 bra 	$L__BB1_217;
	mov.b32 	%r413, 0;
	st.global.u32 	[%rd25], %r413;
	mul.wide.u32 	%rd117, %r142, 4;
	add.s64 	%rd118, %rd3, %rd117;
	ld.global.u32 	%r414, [%rd118];
	add.s32 	%r415, %r414, -1;
	st.global.u32 	[%rd118], %r415;
$L__BB1_217:
	add.s32 	%r145, %r142, %r182;
	add.s32 	%r146, %r144, %r143;
	mul.wide.s32 	%rd119, %r146, 4;
	add.s64 	%rd26, %rd2, %rd119;
	ld.global.f32 	%f99, [%rd26];
	setp.leu.f32 	%p206, %f99, 0f00000000;
	@%p206 bra 	$L__BB1_219;
	mov.b32 	%r416, 0;
	st.global.u32 	[%rd26], %r416;
	mul.wide.u32 	%rd120, %r145, 4;
	add.s64 	%rd121, %rd3, %rd120;
	ld.global.u32 	%r417, [%rd121];
	add.s32 	%r418, %r417, -1;
	st.global.u32 	[%rd121], %r418;
$L__BB1_219:
	add.s32 	%r147, %r145, %r182;
	add.s32 	%r419, %r146, %r143;
	mul.wide.s32 	%rd122, %r419, 4;
	add.s64 	%rd27, %rd2, %rd122;
	ld.global.f32 	%f100, [%rd27];
	setp.leu.f32 	%p207, %f100, 0f00000000;
	@%p207 bra 	$L__BB1_221;
	mov.b32 	%r420, 0;
	st.global.u32 	[%rd27], %r420;
	mul.wide.u32 	%rd123, %r147, 4;
	add.s64 	%rd124, %rd3, %rd123;
	ld.global.u32 	%r421, [%rd124];
	add.s32 	%r422, %r421, -1;
	st.global.u32 	[%rd124], %r422;
$L__BB1_221:
	add.s32 	%r476, %r147, %r182;
	setp.lt.u32 	%p208, %r476, 2000;
	@%p208 bra 	$L__BB1_213;
	bra.uni 	$L__BB1_262;
$L__BB1_222:
	add.s32 	%r479, %r178, 64;
$L__BB1_223:
	setp.lt.u32 	%p129, %r10, 192;
	@%p129 bra 	$L__BB1_233;
$L__BB1_224:
	shl.b32 	%r287, %r479, 2;
	mov.u32 	%r288, _ZZ15gpu_functionNewPfPiS0_E7distNum;
	add.s32 	%r162, %r288, %r287;
	ld.shared.f32 	%f43, [%r162];
	setp.leu.f32 	%p130, %f43, %f115;
	mov.u32 	%r289, _ZZ15gpu_functionNewPfPiS0_E8bigDistI;
	add.s32 	%r163, %r289, %r287;
	@%p130 bra 	$L__BB1_226;
	st.shared.f32 	[%r7], %f43;
	ld.shared.u32 	%r290, [%r163];
	st.shared.u32 	[%r6], %r290;
	mov.f32 	%f115, %f43;
$L__BB1_226:
	ld.shared.f32 	%f45, [%r162+256];
	setp.leu.f32 	%p131, %f45, %f115;
	@%p131 bra 	$L__BB1_228;
	st.shared.f32 	[%r7], %f45;
	ld.shared.u32 	%r291, [%r163+256];
	st.shared.u32 	[%r6], %r291;
	mov.f32 	%f115, %f45;
$L__BB1_228:
	ld.shared.f32 	%f47, [%r162+512];
	setp.leu.f32 	%p132, %f47, %f115;
	@%p132 bra 	$L__BB1_230;
	st.shared.f32 	[%r7], %f47;
	ld.shared.u32 	%r292, [%r163+512];
	st.shared.u32 	[%r6], %r292;
	mov.f32 	%f115, %f47;
$L__BB1_230:
	ld.shared.f32 	%f49, [%r162+768];
	setp.leu.f32 	%p133, %f49, %f115;
	@%p133 bra 	$L__BB1_232;
	st.shared.f32 	[%r7], %f49;
	ld.shared.u32 	%r293, [%r163+768];
	st.shared.u32 	[%r6], %r293;
	mov.f32 	%f115, %f49;
$L__BB1_232:
	add.s32 	%r479, %r479, 256;
	setp.lt.u32 	%p134, %r479, %r182;
	@%p134 bra 	$L__BB1_224;
$L__BB1_233:
	setp.gt.u32 	%p135, %r178, 15;
	bar.sync 	0;
	@%p135 bra 	$L__BB1_238;
	ld.shared.f32 	%f120, [%r7];
	mov.u32 	%r481, %r178;
$L__BB1_235:
	shl.b32 	%r294, %r481, 2;
	mov.u32 	%r295, _ZZ15gpu_functionNewPfPiS0_E7distNum;
	add.s32 	%r296, %r295, %r294;
	ld.shared.f32 	%f53, [%r296];
	setp.leu.f32 	%p136, %f53, %f120;
	@%p136 bra 	$L__BB1_237;
	st.shared.f32 	[%r7], %f53;
	mov.u32 	%r298, _ZZ15gpu_functionNewPfPiS0_E8bigDistI;
	add.s32 	%r299, %r298, %r294;
	ld.shared.u32 	%r300, [%r299];
	st.shared.u32 	[%r6], %r300;
	mov.f32 	%f120, %f53;
$L__BB1_237:
	add.s32 	%r166, %r481, 16;
	setp.lt.u32 	%p137, %r481, 48;
	mov.u32 	%r481, %r166;
	@%p137 bra 	$L__BB1_235;
$L__BB1_238:
	setp.gt.u32 	%p138, %r178, 3;
	bar.sync 	0;
	@%p138 bra 	$L__BB1_243;
	ld.shared.f32 	%f122, [%r7];
	mov.u32 	%r482, %r178;
$L__BB1_240:
	shl.b32 	%r301, %r482, 2;
	mov.u32 	%r302, _ZZ15gpu_functionNewPfPiS0_E7distNum;
	add.s32 	%r303, %r302, %r301;
	ld.shared.f32 	%f57, [%r303];
	setp.leu.f32 	%p139, %f57, %f122;
	@%p139 bra 	$L__BB1_242;
	st.shared.f32 	[%r7], %f57;
	mov.u32 	%r305, _ZZ15gpu_functionNewPfPiS0_E8bigDistI;
	add.s32 	%r306, %r305, %r301;
	ld.shared.u32 	%r307, [%r306];
	st.shared.u32 	[%r6], %r307;
	mov.f32 	%f122, %f57;
$L__BB1_242:
	add.s32 	%r168, %r482, 4;
	setp.lt.u32 	%p140, %r482, 12;
	mov.u32 	%r482, %r168;
	@%p140 bra 	$L__BB1_240;
$L__BB1_243:
	setp.eq.s32 	%p141, %r14, 3;
	bar.sync 	0;
	ld.shared.f32 	%f66, [_ZZ15gpu_functionNewPfPiS0_E7distNum];
	setp.gt.f32 	%p142, %f66, 0f00000000;
	ld.shared.u32 	%r308, [_ZZ15gpu_functionNewPfPiS0_E8bigDistI];
	max.f32 	%f67, %f66, 0f00000000;
	selp.b32 	%r309, %r308, -1, %p142;
	ld.shared.f32 	%f68, [_ZZ15gpu_functionNewPfPiS0_E7distNum+4];
	setp.gt.f32 	%p143, %f68, %f67;
	ld.shared.u32 	%r310, [_ZZ15gpu_functionNewPfPiS0_E8bigDistI+4];
	selp.f32 	%f69, %f68, %f67, %p143;
	selp.b32 	%r311, %r310, %r309, %p143;
	ld.shared.f32 	%f70, [_ZZ15gpu_functionNewPfPiS0_E7distNum+8];
	setp.gt.f32 	%p144, %f70, %f69;
	ld.shared.u32 	%r312, [_ZZ15gpu_functionNewPfPiS0_E8bigDistI+8];
	selp.f32 	%f71, %f70, %f69, %p144;
	selp.b32 	%r313, %r312, %r311, %p144;
	ld.shared.f32 	%f72, [_ZZ15gpu_functionNewPfPiS0_E7distNum+12];
	setp.gt.f32 	%p145, %f72, %f71;
	ld.shared.u32 	%r314, [_ZZ15gpu_functionNewPfPiS0_E8bigDistI+12];
	selp.b32 	%r315, %r314, %r313, %p145;
	bar.sync 	0;
	mul.wide.s32 	%rd72, %r315, 4;
	add.s64 	%rd73, %rd3, %rd72;
	mov.b32 	%r316, 0;
	st.global.u32 	[%rd73], %r316;
	ld.shared.u32 	%r317, [_ZZ15gpu_functionNewPfPiS0_E10smallIndex];
	add.s32 	%r318, %r317, -1999;
	add.s32 	%r319, %r315, %r8;
	mul.wide.s32 	%rd74, %r319, 4;
	add.s64 	%rd75, %rd1, %rd74;
	st.global.u32 	[%rd75], %r318;
	mul.lo.s32 	%r169, %r315, 2000;
	mov.u32 	%r483, %r178;
	@%p141 bra 	$L__BB1_252;
	add.s32 	%r320, %r178, %r169;
	mul.wide.s32 	%rd76, %r320, 4;
	add.s64 	%rd32, %rd2, %rd76;
	ld.global.f32 	%f73, [%rd32];
	setp.leu.f32 	%p146, %f73, 0f00000000;
	@%p146 bra 	$L__BB1_246;
	mov.b32 	%r321, 0;
	st.global.u32 	[%rd32], %r321;
	ld.global.u32 	%r322, [%rd4+8000];
	add.s32 	%r323, %r322, -1;
	st.global.u32 	[%rd4+8000], %r323;
$L__BB1_246:
	setp.eq.s32 	%p147, %r14, 0;
	mov.u32 	%r483, %r9;
	@%p147 bra 	$L__BB1_252;
	cvt.u64.u32 	%rd77, %r17;
	add.s64 	%rd33, %rd32, %rd77;
	ld.global.f32 	%f74, [%rd33];
	setp.leu.f32 	%p148, %f74, 0f00000000;
	@%p148 bra 	$L__BB1_249;
	mov.b32 	%r324, 0;
	st.global.u32 	[%rd33], %r324;
	ld.global.u32 	%r325, [%rd5+8000];
	add.s32 	%r326, %r325, -1;
	st.global.u32 	[%rd5+8000], %r326;
$L__BB1_249:
	setp.eq.s32 	%p149, %r14, 1;
	mov.u32 	%r483, %r12;
	@%p149 bra 	$L__BB1_252;
	add.s64 	%rd34, %rd33, %rd77;
	ld.global.f32 	%f75, [%rd34];
	setp.leu.f32 	%p150, %f75, 0f00000000;
	mov.u32 	%r483, %r13;
	@%p150 bra 	$L__BB1_252;
	mov.b32 	%r327, 0;
	st.global.u32 	[%rd34], %r327;
	ld.global.u32 	%r328, [%rd6+8000];
	add.s32 	%r329, %r328, -1;
	st.global.u32 	[%rd6+8000], %r329;
	mov.u32 	%r483, %r13;
$L__BB1_252:
	setp.lt.u32 	%p151, %r11, 3;
	@%p151 bra 	$L__BB1_262;
$L__BB1_253:
	add.s32 	%r330, %r483, %r169;
	mul.wide.s32 	%rd79, %r330, 4;
	add.s64 	%rd35, %rd2, %rd79;
	ld.global.f32 	%f76, [%rd35];
	setp.leu.f32 	%p152, %f76, 0f00000000;
	@%p152 bra 	$L__BB1_255;
	mov.b32 	%r331, 0;
	st.global.u32 	[%rd35], %r331;
	mul.wide.u32 	%rd80, %r483, 4;
	add.s64 	%rd81, %rd3, %rd80;
	ld.global.u32 	%r332, [%rd81+8000];
	add.s32 	%r333, %r332, -1;
	st.global.u32 	[%rd81+8000], %r333;
$L__BB1_255:
	add.s32 	%r172, %r483, %r182;
	cvt.u64.u32 	%rd82, %r17;
	add.s64 	%rd36, %rd35, %rd82;
	ld.global.f32 	%f77, [%rd36];
	setp.leu.f32 	%p153, %f77, 0f00000000;
	@%p153 bra 	$L__BB1_257;
	mov.b32 	%r334, 0;
	st.global.u32 	[%rd36], %r334;
	mul.wide.u32 	%rd83, %r172, 4;
	add.s64 	%rd84, %rd3, %rd83;
	ld.global.u32 	%r335, [%rd84+8000];
	add.s32 	%r336, %r335, -1;
	st.global.u32 	[%rd84+8000], %r336;
$L__BB1_257:
	add.s32 	%r173, %r172, %r182;
	add.s64 	%rd37, %rd36, %rd82;
	ld.global.f32 	%f78, [%rd37];
	setp.leu.f32 	%p154, %f78, 0f00000000;
	@%p154 bra 	$L__BB1_259;
	mov.b32 	%r337, 0;
	st.global.u32 	[%rd37], %r337;
	mul.wide.u32 	%rd86, %r173, 4;
	add.s64 	%rd87, %rd3, %rd86;
	ld.global.u32 	%r338, [%rd87+8000];
	add.s32 	%r339, %r338, -1;
	st.global.u32 	[%rd87+8000], %r339;
$L__BB1_259:
	add.s32 	%r174, %r173, %r182;
	add.s64 	%rd38, %rd37, %rd82;
	ld.global.f32 	%f79, [%rd38];
	setp.leu.f32 	%p155, %f79, 0f00000000;
	@%p155 bra 	$L__BB1_261;
	mov.b32 	%r340, 0;
	st.global.u32 	[%rd38], %r340;
	mul.wide.u32 	%rd89, %r174, 4;
	add.s64 	%rd90, %rd3, %rd89;
	ld.global.u32 	%r341, [%rd90+8000];
	add.s32 	%r342, %r341, -1;
	st.global.u32 	[%rd90+8000], %r342;
$L__BB1_261:
	add.s32 	%r483, %r174, %r182;
	setp.lt.u32 	%p156, %r483, 2000;
	@%p156 bra 	$L__BB1_253;
$L__BB1_262:
	bar.sync 	0;
	bra.uni 	$L__BB1_2;
$L__BB1_263:
	ret;

}
.entry _Z10gpu_words1PiP12Entries_gpu0P13inverted_gpu0PfS_S_S4_S4_i(
	.param .u64 .ptr .align 1 _Z10gpu_words1PiP12Entries_gpu0P13inverted_gpu0PfS_S_S4_S4_i_param_0,
	.param .u64 .ptr .align 1 _Z10gpu_words1PiP12Entries_gpu0P13inverted_gpu0PfS_S_S4_S4_i_param_1,
	.param .u64 .ptr .align 1 _Z10gpu_words1PiP12Entries_gpu0P13inverted_gpu0PfS_S_S4_S4_i_param_2,
	.param .u64 .ptr .align 1 _Z10gpu_words1PiP12Entries_gpu0P13inverted_gpu0PfS_S_S4_S4_i_param_3,
	.param .u64 .ptr .align 1 _Z10gpu_words1PiP12Entries_gpu0P13inverted_gpu0PfS_S_S4_S4_i_param_4,
	.param .u64 .ptr .align 1 _Z10gpu_words1PiP12Entries_gpu0P13inverted_gpu0PfS_S_S4_S4_i_param_5,
	.param .u64 .ptr .align 1 _Z10gpu_words1PiP12Entries_gpu0P13inverted_gpu0PfS_S_S4_S4_i_param_6,
	.param .u64 .ptr .align 1 _Z10gpu_words1PiP12Entries_gpu0P13inverted_gpu0PfS_S_S4_S4_i_param_7,
	.param .u32 _Z10gpu_words1PiP12Entries_gpu0P13inverted_gpu0PfS_S_S4_S4_i_param_8
)
{
	.reg .pred 	%p<79>;
	.reg .b16 	%rs<258>;
	.reg .b32 	%r<125>;
	.reg .b32 	%f<10>;
	.reg .b64 	%rd<186>;
	// demoted variable
	.shared .align 1 .b8 _ZZ10gpu_words1PiP12Entries_gpu0P13inverted_gpu0PfS_S_S4_S4_iE3des[64];
	ld.param.u32 	%r21, [_Z10gpu_words1PiP12Entries_gpu0P13inverted_gpu0PfS_S_S4_S4_i_param_8];
	mov.u32 	%r120, %ctaid.x;
	setp.ge.s32 	%p1, %r120, %r21;
	@%p1 bra 	$L__BB2_19;
	mov.u32 	%r5, %tid.y;
	mul.wide.u32 	%rd21, %r5, 4;
$L__BB2_2:
	mov.b32 	%r121, 0;
$L__BB2_3:
	ld.param.u64 	%rd175, [_Z10gpu_words1PiP12Entries_gpu0P13inverted_gpu0PfS_S_S4_S4_i_param_0];
	mad.lo.s32 	%r23, %r120, 5, %r121;
	cvta.to.global.u64 	%rd16, %rd175;
	mul.wide.s32 	%rd17, %r23, 4;
	add.s64 	%rd18, %rd16, %rd17;
	ld.global.u32 	%r4, [%rd18];
	setp.gt.s32 	%p2, %r4, 999999;
	@%p2 bra 	$L__BB2_17;
	ld.param.u64 	%rd178, [_Z10gpu_words1PiP12Entries_gpu0P13inverted_gpu0PfS_S_S4_S4_i_param_2];
	setp.gt.u32 	%p3, %r5, 63;
	cvta.to.global.u64 	%rd1, %rd178;
	mul.wide.s32 	%rd19, %r4, 264;
	add.s64 	%rd2, %rd1, %rd19;
	ld.global.u32 	%r6, [%rd2+260];
	ld.global.f32 	%f1, [%rd2+256];
	@%p3 bra 	$L__BB2_7;
	shl.b32 	%r24, %r120, 6;
	add.s32 	%r122, %r5, %r24;
	add.s64 	%rd22, %rd1, %rd21;
	add.s64 	%rd185, %rd22, %rd19;
	mov.u32 	%r123, %r5;
$L__BB2_6:
	ld.param.u64 	%rd184, [_Z10gpu_words1PiP12Entries_gpu0P13inverted_gpu0PfS_S_S4_S4_i_param_7];
	mul.wide.s32 	%rd23, %r122, 4;
	cvta.to.global.u64 	%rd24, %rd184;
	add.s64 	%rd25, %rd24, %rd23;
	ld.global.f32 	%f6, [%rd25];
	ld.global.f32 	%f7, [%rd185];
	setp.gt.f32 	%p4, %f6, %f7;
	selp.u16 	%rs65, 1, 0, %p4;
	mov.u32 	%r25, _ZZ10gpu_words1PiP12Entries_gpu0P13inverted_gpu0PfS_S_S4_S4_iE3des;
	add.s32 	%r26, %r25, %r123;
	st.shared.u8 	[%r26], %rs65;
	mov.u32 	%r27, %ntid.y;
	add.s32 	%r123, %r123, %r27;
	mul.wide.u32 	%rd26, %r27, 4;
	add.s64 	%rd185, %rd185, %rd26;
	add.s32 	%r122, %r122, %r27;
	setp.lt.u32 	%p5, %r123, 64;
	@%p5 bra 	$L__BB2_6;
$L__BB2_7:
	ld.global.u32 	%r12, [%rd2+524];
	bar.sync 	0;
	add.s32 	%r124, %r6, %r5;
	setp.ge.s32 	%p6, %r124, %r12;
	@%p6 bra 	$L__BB2_17;
	ld.shared.u8 	%rs1, [_ZZ10gpu_words1PiP12Entries_gpu0P13inverted_gpu0PfS_S_S4_S4_iE3des];
	ld.shared.u8 	%rs2, [_ZZ10gpu_words1PiP12Entries_gpu0P13inverted_gpu0PfS_S_S4_S4_iE3des+1];
	ld.shared.u8 	%rs3, [_ZZ10gpu_words1PiP12Entries_gpu0P13inverted_gpu0PfS_S_S4_S4_iE3des+2];
	ld.shared.u8 	%rs4, [_ZZ10gpu_words1PiP12Entries_gpu0P13inverted_gpu0PfS_S_S4_S4_iE3des+3];
	ld.shared.u8 	%rs5, [_ZZ10gpu_words1PiP12Entries_gpu0P13inverted_gpu0PfS_S_S4_S4_iE3des+4];
	ld.shared.u8 	%rs6, [_ZZ10gpu_words1PiP12Entries_gpu0P13inverted_gpu0PfS_S_S4_S4_iE3des+5];
	ld.shared.u8 	%rs7, [_ZZ10gpu_words1PiP12Entries_gpu0P13inverted_gpu0PfS_S_S4_S4_iE3des+6];
	ld.shared.u8 	%rs8, [_ZZ10gpu_words1PiP12Entries_gpu0P13inverted_gpu0PfS_S_S4_S4_iE3des+7];
	ld.shared.u8 	%rs9, [_ZZ10gpu_words1PiP12Entries_gpu0P13inverted_gpu0PfS_S_S4_S4_iE3des+8];
	ld.shared.u8 	%rs10, [_ZZ10gpu_words1PiP12Entries_gpu0P13inverted_gpu0PfS_S_S4_S4_iE3des+9];
	ld.shared.u8 	%rs11, [_ZZ10gpu_words1PiP12Entries_gpu0P13inverted_gpu0PfS_S_S4_S4_iE3des+10];
	ld.shared.u8 	%rs12, [_ZZ10gpu_words1PiP12Entries_gpu0P13inverted_gpu0PfS_S_S4_S4_iE3des+11];
	ld.shared.u8 	%rs13, [_ZZ10gpu_words1PiP12Entries_gpu0P13inverted_gpu0PfS_S_S4_S4_iE3des+12];
	ld.shared.u8 	%rs14, [_ZZ10gpu_words1PiP12Entries_gpu0P13inverted_gpu0PfS_S_S4_S4_iE3des+13];
	ld.shared.u8 	%rs15, [_ZZ10gpu_words1PiP12Entries_gpu0P13inverted_gpu0PfS_S_S4_S4_iE3des+14];
	ld.shared.u8 	%rs16, [_ZZ10gpu_words1PiP12Entries_gpu0P13inverted_gpu0PfS_S_S4_S4_iE3des+15];
	ld.shared.u8 	%rs17, [_ZZ10gpu_words1PiP12Entries_gpu0P13inverted_gpu0PfS_S_S4_S4_iE3des+16];
	ld.shared.u8 	%rs18, [_ZZ10gpu_words1PiP12Entries_gpu0P13inverted_gpu0PfS_S_S4_S4_iE3des+17];
	ld.shared.u8 	%rs19, [_ZZ10gpu_words1PiP12Entries_gpu0P13inverted_gpu0PfS_S_S4_S4_iE3des+18];
	ld.shared.u8 	%rs20, [_ZZ10gpu_words1PiP12Entries_gpu0P13inverted_gpu0PfS_S_S4_S4_iE3des+19];
	ld.shared.u8 	%rs21, [_ZZ10gpu_words1PiP12Entries_gpu0P13inverted_gpu0PfS_S_S4_S4_iE3des+20];
	ld.shared.u8 	%rs22, [_ZZ10gpu_words1PiP12Entries_gpu0P13inverted_gpu0PfS_S_S4_S4_iE3des+21];
	ld.shared.u8 	%rs23, [_ZZ10gpu_words1PiP12Entries_gpu0P13inverted_gpu0PfS_S_S4_S4_iE3des+22];
	ld.shared.u8 	%rs24, [_ZZ10gpu_words1PiP12Entries_gpu0P13inverted_gpu0PfS_S_S4_S4_iE3des+23];
	ld.shared.u8 	%rs25, [_ZZ10gpu_words1PiP12Entries_gpu0P13inverted_gpu0PfS_S_S4_S4_iE3des+24];
	ld.shared.u8 	%rs26, [_ZZ10gpu_words1PiP12Entries_gpu0P13inverted_gpu0PfS_S_S4_S4_iE3des+25];
	ld.shared.u8 	%rs27, [_ZZ10gpu_words1PiP12Entries_gpu0P13inverted_gpu0PfS_S_S4_S4_iE3des+26];
	ld.shared.u8 	%rs28, [_ZZ10gpu_words1PiP12Entries_gpu0P13inverted_gpu0PfS_S_S4_S4_iE3des+27];
	ld.shared.u8 	%rs29, [_ZZ10gpu_words1PiP12Entries_gpu0P13inverted_gpu0PfS_S_S4_S4_iE3des+28];
	ld.shared.u8 	%rs30, [_ZZ10gpu_words1PiP12Entries_gpu0P13inverted_gpu0PfS_S_S4_S4_iE3des+29];
	ld.shared.u8 	%rs31, [_ZZ10gpu_words1PiP12Entries_gpu0P13inverted_gpu0PfS_S_S4_S4_iE3des+30];
	ld.shared.u8 	%rs32, [_ZZ10gpu_words1PiP12Entries_gpu0P13inverted_gpu0PfS_S_S4_S4_iE3des+31];
	ld.shared.u8 	%rs33, [_ZZ10gpu_words1PiP12Entries_gpu0P13inverted_gpu0PfS_S_S4_S4_iE3des+32];
	ld.shared.u8 	%rs34, [_ZZ10gpu_words1PiP12Entries_gpu0P13inverted_gpu0PfS_S_S4_S4_iE3des+33];
	ld.shared.u8 	%rs35, [_ZZ10gpu_words1PiP12Entries_gpu0P13inverted_gpu0PfS_S_S4_S4_iE3des+34];
	ld.shared.u8 	%rs36, [_ZZ10gpu_words1PiP12Entries_gpu0P13inverted_gpu0PfS_S_S4_S4_iE3des+35];
	ld.shared.u8 	%rs37, [_ZZ10gpu_words1PiP12Entries_gpu0P13inverted_gpu0PfS_S_S4_S4_iE3des+36];
	ld.shared.u8 	%rs38, [_ZZ10gpu_words1PiP12Entries_gpu0P13inverted_gpu0PfS_S_S4_S4_iE3des+37];
	ld.shared.u8 	%rs39, [_ZZ10gpu_words1PiP12Entries_gpu0P13inverted_gpu0PfS_S_S4_S4_iE3des+38];
	ld.shared.u8 	%rs40, [_ZZ10gpu_words1PiP12Entries_gpu0P13inverted_gpu0PfS_S_S4_S4_iE3des+39];
	ld.shared.u8 	%rs41, [_ZZ10gpu_words1PiP12Entries_gpu0P13inverted_gpu0PfS_S_S4_S4_iE3des+40];
	ld.shared.u8 	%rs42, [_ZZ10gpu_words1PiP12Entries_gpu0P13inverted_gpu0PfS_S_S4_S4_iE3des+41];
	ld.shared.u8 	%rs43, [_ZZ10gpu_words1PiP12Entries_gpu0P13inverted_gpu0PfS_S_S4_S4_iE3des+42];
	ld.shared.u8 	%rs44, [_ZZ10gpu_words1PiP12Entries_gpu0P13inverted_gpu0PfS_S_S4_S4_iE3des+43];
	ld.shared.u8 	%rs45, [_ZZ10gpu_words1PiP12Entries_gpu0P13inverted_gpu0PfS_S_S4_S4_iE3des+44];
	ld.shared.u8 	%rs46, [_ZZ10gpu_words1PiP12Entries_gpu0P13inverted_gpu0PfS_S_S4_S4_iE3des+45];
	ld.shared.u8 	%rs47, [_ZZ10gpu_words1PiP12Entries_gpu0P13inverted_gpu0PfS_S_S4_S4_iE3des+46];
	ld.shared.u8 	%rs48, [_ZZ10gpu_words1PiP12Entries_gpu0P13inverted_gpu0PfS_S_S4_S4_iE3des+47];
	ld.shared.u8 	%rs49, [_ZZ10gpu_words1PiP12Entries_gpu0P13inverted_gpu0PfS_S_S4_S4_iE3des+48];
	ld.shared.u8 	%rs50, [_ZZ10gpu_words1PiP12Entries_gpu0P13inverted_gpu0PfS_S_S4_S4_iE3des+49];
	ld.shared.u8 	%rs51, [_ZZ10gpu_words1PiP12Entries_gpu0P13inverted_gpu0PfS_S_S4_S4_iE3des+50];
	ld.shared.u8 	%rs52, [_ZZ10gpu_words1PiP12Entries_gpu0P13inverted_gpu0PfS_S_S4_S4_iE3des+51];
	ld.shared.u8 	%rs53, [_ZZ10gpu_words1PiP12Entries_gpu0P13inverted_gpu0PfS_S_S4_S4_iE3des+52];
	ld.shared.u8 	%rs54, [_ZZ10gpu_words1PiP12Entries_gpu0P13inverted_gpu0PfS_S_S4_S4_iE3des+53];
	ld.shared.u8 	%rs55, [_ZZ10gpu_words1PiP12Entries_gpu0P13inverted_gpu0PfS_S_S4_S4_iE3des+54];
	ld.shared.u8 	%rs56, [_ZZ10gpu_words1PiP12Entries_gpu0P13inverted_gpu0PfS_S_S4_S4_iE3des+55];
	ld.shared.u8 	%rs57, [_ZZ10gpu_words1PiP12Entries_gpu0P13inverted_gpu0PfS_S_S4_S4_iE3des+56];
	ld.shared.u8 	%rs58, [_ZZ10gpu_words1PiP12Entries_gpu0P13inverted_gpu0PfS_S_S4_S4_iE3des+57];
	ld.shared.u8 	%rs59, [_ZZ10gpu_words1PiP12Entries_gpu0P13inverted_gpu0PfS_S_S4_S4_iE3des+58];
	ld.shared.u8 	%rs60, [_ZZ10gpu_words1PiP12Entries_gpu0P13inverted_gpu0PfS_S_S4_S4_iE3des+59];
	ld.shared.u8 	%rs61, [_ZZ10gpu_words1PiP12Entries_gpu0P13inverted_gpu0PfS_S_S4_S4_iE3des+60];
	ld.shared.u8 	%rs62, [_ZZ10gpu_words1PiP12Entries_gpu0P13inverted_gpu0PfS_S_S4_S4_iE3des+61];
	ld.shared.u8 	%rs63, [_ZZ10gpu_words1PiP12Entries_gpu0P13inverted_gpu0PfS_S_S4_S4_iE3des+62];
	ld.shared.u8 	%rs64, [_ZZ10gpu_words1PiP12Entries_gpu0P13inverted_gpu0PfS_S_S4_S4_iE3des+63];
	mul.f32 	%f2, %f1, %f1;
$L__BB2_9:
	ld.param.u64 	%rd181, [_Z10gpu_words1PiP12Entries_gpu0P13inverted_gpu0PfS_S_S4_S4_i_param_5];
	ld.param.u64 	%rd176, [_Z10gpu_words1PiP12Entries_gpu0P13inverted_gpu0PfS_S_S4_S4_i_param_1];
	cvta.to.global.u64 	%rd27, %rd176;
	mul.wide.s32 	%rd28, %r124, 72;
	add.s64 	%rd29, %rd27, %rd28;
	ld.global.u32 	%r15, [%rd29];
	ld.global.u32 	%r16, [%rd29+4];
	cvta.to.global.u64 	%rd30, %rd181;
	mul.wide.s32 	%rd31, %r15, 4;
	add.s64 	%rd32, %rd30, %rd31;
	ld.global.u32 	%r17, [%rd32];
	setp.lt.s32 	%p7, %r17, 0;
	@%p7 bra 	$L__BB2_16;
	ld.param.u64 	%rd177, [_Z10gpu_words1PiP12Entries_gpu0P13inverted_gpu0PfS_S_S4_S4_i_param_1];
	cvta.to.global.u64 	%rd33, %rd177;
	mul.wide.s32 	%rd34, %r124, 72;
	add.s64 	%rd35, %rd33, %rd34;
	ld.global.u32 	%r28, [%rd35+68];
	bfe.u32 	%r29, %r28, 0, 8;
	cvt.u16.u32 	%rs66, %r29;
	and.b16  	%rs67, %rs66, 255;
	bfe.u32 	%r30, %r28, 8, 8;
	cvt.u16.u32 	%rs68, %r30;
	and.b16  	%rs69, %rs68, 255;
	bfe.u32 	%r31, %r28, 16, 8;
	cvt.u16.u32 	%rs70, %r31;
	and.b16  	%rs71, %rs70, 255;
	bfe.u32 	%r32, %r28, 24, 8;
	cvt.u16.u32 	%rs72, %r32;
	and.b16  	%rs73, %rs72, 255;
	ld.global.u32 	%r33, [%rd35+64];
	bfe.u32 	%r34, %r33, 0, 8;
	cvt.u16.u32 	%rs74, %r34;
	and.b16  	%rs75, %rs74, 255;
	bfe.u32 	%r35, %r33, 8, 8;
	cvt.u16.u32 	%rs76, %r35;
	and.b16  	%rs77, %rs76, 255;
	bfe.u32 	%r36, %r33, 16, 8;
	cvt.u16.u32 	%rs78, %r36;
	and.b16  	%rs79, %rs78, 255;
	bfe.u32 	%r37, %r33, 24, 8;
	cvt.u16.u32 	%rs80, %r37;
	and.b16  	%rs81, %rs80, 255;
	ld.global.u32 	%r38, [%rd35+60];
	bfe.u32 	%r39, %r38, 0, 8;
	cvt.u16.u32 	%rs82, %r39;
	and.b16  	%rs83, %rs82, 255;
	bfe.u32 	%r40, %r38, 8, 8;
	cvt.u16.u32 	%rs84, %r40;
	and.b16  	%rs85, %rs84, 255;
	bfe.u32 	%r41, %r38, 16, 8;
	cvt.u16.u32 	%rs86, %r41;
	and.b16  	%rs87, %rs86, 255;
	bfe.u32 	%r42, %r38, 24, 8;
	cvt.u16.u32 	%rs88, %r42;
	and.b16  	%rs89, %rs88, 255;
	ld.global.u32 	%r43, [%rd35+56];
	bfe.u32 	%r44, %r43, 0, 8;
	cvt.u16.u32 	%rs90, %r44;
	and.b16  	%rs91, %rs90, 255;
	bfe.u32 	%r45, %r43, 8, 8;
	cvt.u16.u32 	%rs92, %r45;
	and.b16  	%rs93, %rs92, 255;
	bfe.u32 	%r46, %r43, 16, 8;
	cvt.u16.u32 	%rs94, %r46;
	and.b16  	%rs95, %rs94, 255;
	bfe.u32 	%r47, %r43, 24, 8;
	cvt.u16.u32 	%rs96, %r47;
	and.b16  	%rs97, %rs96, 255;
	ld.global.u32 	%r48, [%rd35+52];
	bfe.u32 	%r49, %r48, 0, 8;
	cvt.u16.u32 	%rs98, %r49;
	and.b16  	%rs99, %rs98, 255;
	bfe.u32 	%r50, %r48, 8, 8;
	cvt.u16.u32 	%rs100, %r50;
	and.b16  	%rs101, %rs100, 255;
	bfe.u32 	%r51, %r48, 16, 8;
	cvt.u16.u32 	%rs102, %r51;
	and.b16  	%rs103, %rs102, 255;
	bfe.u32 	%r52, %r48, 24, 8;
	cvt.u16.u32 	%rs104, %r52;
	and.b16  	%rs105, %rs104, 255;
	ld.global.u32 	%r53, [%rd35+48];
	bfe.u32 	%r54, %r53, 0, 8;
	cvt.u16.u32 	%rs106, %r54;
	and.b16  	%rs107, %rs106, 255;
	bfe.u32 	%r55, %r53, 8, 8;
	cvt.u16.u32 	%rs108, %r55;
	and.b16  	%rs109, %rs108, 255;
	bfe.u32 	%r56, %r53, 16, 8;
	cvt.u16.u32 	%rs110, %r56;
	and.b16  	%rs111, %rs110, 255;
	bfe.u32 	%r57, %r53, 24, 8;
	cvt.u16.u32 	%rs112, %r57;
	and.b16  	%rs113, %rs112, 255;
	ld.global.u32 	%r58, [%rd35+44];
	bfe.u32 	%r59, %r58, 0, 8;
	cvt.u16.u32 	%rs114, %r59;
	and.b16  	%rs115, %rs114, 255;
	bfe.u32 	%r60, %r58, 8, 8;
	cvt.u16.u32 	%rs116, %r60;
	and.b16  	%rs117, %rs116, 255;
	bfe.u32 	%r61, %r58, 16, 8;
	cvt.u16.u32 	%rs118, %r61;
	and.b16  	%rs119, %rs118, 255;
	bfe.u32 	%r62, %r58, 24, 8;
	cvt.u16.u32 	%rs120, %r62;
	and.b16  	%rs121, %rs120, 255;
	ld.global.u32 	%r63, [%rd35+40];
	bfe.u32 	%r64, %r63, 0, 8;
	cvt.u16.u32 	%rs122, %r64;
	and.b16  	%rs123, %rs122, 255;
	bfe.u32 	%r65, %r63, 8, 8;
	cvt.u16.u32 	%rs124, %r65;
	and.b16  	%rs125, %rs124, 255;
	bfe.u32 	%r66, %r63, 16, 8;
	cvt.u16.u32 	%rs126, %r66;
	and.b16  	%rs127, %rs126, 255;
	bfe.u32 	%r67, %r63, 24, 8;
	cvt.u16.u32 	%rs128, %r67;
	and.b16  	%rs129, %rs128, 255;
	ld.global.u32 	%r68, [%rd35+36];
	bfe.u32 	%r69, %r68, 0, 8;
	cvt.u16.u32 	%rs130, %r69;
	and.b16  	%rs131, %rs130, 255;
	bfe.u32 	%r70, %r68, 8, 8;
	cvt.u16.u32 	%rs132, %r70;
	and.b16  	%rs133, %rs132, 255;
	bfe.u32 	%r71, %r68, 16, 8;
	cvt.u16.u32 	%rs134, %r71;
	and.b16  	%rs135, %rs134, 255;
	bfe.u32 	%r72, %r68, 24, 8;
	cvt.u16.u32 	%rs136, %r72;
	and.b16  	%rs137, %rs136, 255;
	ld.global.u32 	%r73, [%rd35+32];
	bfe.u32 	%r74, %r73, 0, 8;
	cvt.u16.u32 	%rs138, %r74;
	and.b16  	%rs139, %rs138, 255;
	bfe.u32 	%r75, %r73, 8, 8;
	cvt.u16.u32 	%rs140, %r75;
	and.b16  	%rs141, %rs140, 255;
	bfe.u32 	%r76, %r73, 16, 8;
	cvt.u16.u32 	%rs142, %r76;
	and.b16  	%rs143, %rs142, 255;
	bfe.u32 	%r77, %r73, 24, 8;
	cvt.u16.u32 	%rs144, %r77;
	and.b16  	%rs145, %rs144, 255;
	ld.global.u32 	%r78, [%rd35+28];
	bfe.u32 	%r79, %r78, 0, 8;
	cvt.u16.u32 	%rs146, %r79;
	and.b16  	%rs147, %rs146, 255;
	bfe.u32 	%r80, %r78, 8, 8;
	cvt.u16.u32 	%rs148, %r80;
	and.b16  	%rs149, %rs148, 255;
	bfe.u32 	%r81, %r78, 16, 8;
	cvt.u16.u32 	%rs150, %r81;
	and.b16  	%rs151, %rs150, 255;
	bfe.u32 	%r82, %r78, 24, 8;
	cvt.u16.u32 	%rs152, %r82;
	and.b16  	%rs153, %rs152, 255;
	ld.global.u32 	%r83, [%rd35+24];
	bfe.u32 	%r84, %r83, 0, 8;
	cvt.u16.u32 	%rs154, %r84;
	and.b16  	%rs155, %rs154, 255;
	bfe.u32 	%r85, %r83, 8, 8;
	cvt.u16.u32 	%rs156, %r85;
	and.b16  	%rs157, %rs156, 255;
	bfe.u32 	%r86, %r83, 16, 8;
	cvt.u16.u32 	%rs158, %r86;
	and.b16  	%rs159, %rs158, 255;
	bfe.u32 	%r87, %r83, 24, 8;
	cvt.u16.u32 	%rs160, %r87;
	and.b16  	%rs161, %rs160, 255;
	ld.global.u32 	%r88, [%rd35+20];
	bfe.u32 	%r89, %r88, 0, 8;
	cvt.u16.u32 	%rs162, %r89;
	and.b16  	%rs163, %rs162, 255;
	bfe.u32 	%r90, %r88, 8, 8;
	cvt.u16.u32 	%rs164, %r90;
	and.b16  	%rs165, %rs164, 255;
	bfe.u32 	%r91, %r88, 16, 8;
	cvt.u16.u32 	%rs166, %r91;
	and.b16  	%rs167, %rs166, 255;
	bfe.u32 	%r92, %r88, 24, 8;
	cvt.u16.u32 	%rs168, %r92;
	and.b16  	%rs169, %rs168, 255;
	ld.global.u32 	%r93, [%rd35+16];
	bfe.u32 	%r94, %r93, 0, 8;
	cvt.u16.u32 	%rs170, %r94;
	and.b16  	%rs171, %rs170, 255;
	bfe.u32 	%r95, %r93, 8, 8;
	cvt.u16.u32 	%rs172, %r95;
	and.b16  	%rs173, %rs172, 255;
	bfe.u32 	%r96, %r93, 16, 8;
	cvt.u16.u32 	%rs174, %r96;
	and.b16  	%rs175, %rs174, 255;
	bfe.u32 	%r97, %r93, 24, 8;
	cvt.u16.u32 	%rs176, %r97;
	and.b16  	%rs177, %rs176, 255;
	ld.global.u32 	%r98, [%rd35+12];
	bfe.u32 	%r99, %r98, 0, 8;
	cvt.u16.u32 	%rs178, %r99;
	and.b16  	%rs179, %rs178, 255;
	bfe.u32 	%r100, %r98, 8, 8;
	cvt.u16.u32 	%rs180, %r100;
	and.b16  	%rs181, %rs180, 255;
	bfe.u32 	%r101, %r98, 16, 8;
	cvt.u16.u32 	%rs182, %r101;
	and.b16  	%rs183, %rs182, 255;
	bfe.u32 	%r102, %r98, 24, 8;
	cvt.u16.u32 	%rs184, %r102;
	and.b16  	%rs185, %rs184, 255;
	ld.global.u32 	%r103, [%rd35+8];
	bfe.u32 	%r104, %r103, 0, 8;
	cvt.u16.u32 	%rs186, %r104;
	and.b16  	%rs187, %rs186, 255;
	bfe.u32 	%r105, %r103, 8, 8;
	cvt.u16.u32 	%rs188, %r105;
	and.b16  	%rs189, %rs188, 255;
	bfe.u32 	%r106, %r103, 16, 8;
	cvt.u16.u32 	%rs190, %r106;
	and.b16  	%rs191, %rs190, 255;
	bfe.u32 	%r107, %r103, 24, 8;
	cvt.u16.u32 	%rs192, %r107;
	and.b16  	%rs193, %rs192, 255;
	setp.ne.s16 	%p8, %rs1, %rs187;
	selp.u64 	%rd36, 1, 0, %p8;
	setp.ne.s16 	%p9, %rs2, %rs189;
	selp.u64 	%rd37, 1, 0, %p9;
	add.s64 	%rd38, %rd36, %rd37;
	setp.ne.s16 	%p10, %rs3, %rs191;
	selp.u64 	%rd39, 1, 0, %p10;
	add.s64 	%rd40, %rd38, %rd39;
	setp.ne.s16 	%p11, %rs4, %rs193;
	selp.u64 	%rd41, 1, 0, %p11;
	add.s64 	%rd42, %rd40, %rd41;
	setp.ne.s16 	%p12, %rs5, %rs179;
	selp.u64 	%rd43, 1, 0, %p12;
	add.s64 	%rd44, %rd42, %rd43;
	setp.ne.s16 	%p13, %rs6, %rs181;
	selp.u64 	%rd45, 1, 0, %p13;
	add.s64 	%rd46, %rd44, %rd45;
	setp.ne.s16 	%p14, %rs7, %rs183;
	selp.u64 	%rd47, 1, 0, %p14;
	add.s64 	%rd48, %rd46, %rd47;
	setp.ne.s16 	%p15, %rs8, %rs185;
	selp.u64 	%rd49, 1, 0, %p15;
	add.s64 	%rd50, %rd48, %rd49;
	setp.ne.s16 	%p16, %rs9, %rs171;
	selp.u64 	%rd51, 1, 0, %p16;
	add.s64 	%rd52, %rd50, %rd51;
	setp.ne.s16 	%p17, %rs10, %rs173;
	selp.u64 	%rd53, 1, 0, %p17;
	add.s64 	%rd54, %rd52, %rd53;
	setp.ne.s16 	%p18, %rs11, %rs175;
	selp.u64 	%rd55, 1, 0, %p18;
	add.s64 	%rd56, %rd54, %rd55;
	setp.ne.s16 	%p19, %rs12, %rs177;
	selp.u64 	%rd57, 1, 0, %p19;
	add.s64 	%rd58, %rd56, %rd57;
	setp.ne.s16 	%p20, %rs13, %rs163;
	selp.u64 	%rd59, 1, 0, %p20;
	add.s64 	%rd60, %rd58, %rd59;
	setp.ne.s16 	%p21, %rs14, %rs165;
	selp.u64 	%rd61, 1, 0, %p21;
	add.s64 	%rd62, %rd60, %rd61;
	setp.ne.s16 	%p22, %rs15, %rs167;
	selp.u64 	%rd63, 1, 0, %p22;
	add.s64 	%rd64, %rd62, %rd63;
	setp.ne.s16 	%p23, %rs16, %rs169;
	selp.u64 	%rd65, 1, 0, %p23;
	add.s64 	%rd66, %rd64, %rd65;
	setp.ne.s16 	%p24, %rs17, %rs155;
	selp.u64 	%rd67, 1, 0, %p24;
	add.s64 	%rd68, %rd66, %rd67;
	setp.ne.s16 	%p25, %rs18, %rs157;
	selp.u64 	%rd69, 1, 0, %p25;
	add.s64 	%rd70, %rd68, %rd69;
	setp.ne.s16 	%p26, %rs19, %rs159;
	selp.u64 	%rd71, 1, 0, %p26;
	add.s64 	%rd72, %rd70, %rd71;
	setp.ne.s16 	%p27, %rs20, %rs161;
	selp.u64 	%rd73, 1, 0, %p27;
	add.s64 	%rd74, %rd72, %rd73;
	setp.ne.s16 	%p28, %rs21, %rs147;
	selp.u64 	%rd75, 1, 0, %p28;
	add.s64 	%rd76, %rd74, %rd75;
	setp.ne.s16 	%p29, %rs22, %rs149;
	selp.u64 	%rd77, 1, 0, %p29;
	add.s64 	%rd78, %rd76, %rd77;
	setp.ne.s16 	%p30, %rs23, %rs151;
	selp.u64 	%rd79, 1, 0, %p30;
	add.s64 	%rd80, %rd78, %rd79;
	setp.ne.s16 	%p31, %rs24, %rs153;
	selp.u64 	%rd81, 1, 0, %p31;
	add.s64 	%rd82, %rd80, %rd81;
	setp.ne.s16 	%p32, %rs25, %rs139;
	selp.u64 	%rd83, 1, 0, %p32;
	add.s64 	%rd84, %rd82, %rd83;
	setp.ne.s16 	%p33, %rs26, %rs141;
	selp.u64 	%rd85, 1, 0, %p33;
	add.s64 	%rd86, %rd84, %rd85;
	setp.ne.s16 	%p34, %rs27, %rs143;
	selp.u64 	%rd87, 1, 0, %p34;
	add.s64 	%rd88, %rd86, %rd87;
	setp.ne.s16 	%p35, %rs28, %rs145;
	selp.u64 	%rd89, 1, 0, %p35;
	add.s64 	%rd90, %rd88, %rd89;
	setp.ne.s16 	%p36, %rs29, %rs131;
	selp.u64 	%rd91, 1, 0, %p36;
	add.s64 	%rd92, %rd90, %rd91;
	setp.ne.s16 	%p37, %rs30, %rs133;
	selp.u64 	%rd93, 1, 0, %p37;
	add.s64 	%rd94, %rd92, %rd93;
	setp.ne.s16 	%p38, %rs31, %rs135;
	selp.u64 	%rd95, 1, 0, %p38;
	add.s64 	%rd96, %rd94, %rd95;
	setp.ne.s16 	%p39, %rs32, %rs137;
	selp.u64 	%rd97, 1, 0, %p39;
	add.s64 	%rd98, %rd96, %rd97;
	setp.ne.s16 	%p40, %rs33, %rs123;
	selp.u64 	%rd99, 1, 0, %p40;
	add.s64 	%rd100, %rd98, %rd99;
	setp.ne.s16 	%p41, %rs34, %rs125;
	selp.u64 	%rd101, 1, 0, %p41;
	add.s64 	%rd102, %rd100, %rd101;
	setp.ne.s16 	%p42, %rs35, %rs127;
	selp.u64 	%rd103, 1, 0, %p42;
	add.s64 	%rd104, %rd102, %rd103;
	setp.ne.s16 	%p43, %rs36, %rs129;
	selp.u64 	%rd105, 1, 0, %p43;
	add.s64 	%rd106, %rd104, %rd105;
	setp.ne.s16 	%p44, %rs37, %rs115;
	selp.u64 	%rd107, 1, 0, %p44;
	add.s64 	%rd108, %rd106, %rd107;
	setp.ne.s16 	%p45, %rs38, %rs117;
	selp.u64 	%rd109, 1, 0, %p45;
	add.s64 	%rd110, %rd108, %rd109;
	setp.ne.s16 	%p46, %rs39, %rs119;
	selp.u64 	%rd111, 1, 0, %p46;
	add.s64 	%rd112, %rd110, %rd111;
	setp.ne.s16 	%p47, %rs40, %rs121;
	selp.u64 	%rd113, 1, 0, %p47;
	add.s64 	%rd114, %rd112, %rd113;
	setp.ne.s16 	%p48, %rs41, %rs107;
	selp.u64 	%rd115, 1, 0, %p48;
	add.s64 	%rd116, %rd114, %rd115;
	setp.ne.s16 	%p49, %rs42, %rs109;
	selp.u64 	%rd117, 1, 0, %p49;
	add.s64 	%rd118, %rd116, %rd117;
	setp.ne.s16 	%p50, %rs43, %rs111;
	selp.u64 	%rd119, 1, 0, %p50;
	add.s64 	%rd120, %rd118, %rd119;
	setp.ne.s16 	%p51, %rs44, %rs113;
	selp.u64 	%rd121, 1, 0, %p51;
	add.s64 	%rd122, %rd120, %rd121;
	setp.ne.s16 	%p52, %rs45, %rs99;
	selp.u64 	%rd123, 1, 0, %p52;
	add.s64 	%rd124, %rd122, %rd123;
	setp.ne.s16 	%p53, %rs46, %rs101;
	selp.u64 	%rd125, 1, 0, %p53;
	add.s64 	%rd126, %rd124, %rd125;
	setp.ne.s16 	%p54, %rs47, %rs103;
	selp.u64 	%rd127, 1, 0, %p54;
	add.s64 	%rd128, %rd126, %rd127;
	setp.ne.s16 	%p55, %rs48, %rs105;
	selp.u64 	%rd129, 1, 0, %p55;
	add.s64 	%rd130, %rd128, %rd129;
	setp.ne.s16 	%p56, %rs49, %rs91;
	selp.u64 	%rd131, 1, 0, %p56;
	add.s64 	%rd132, %rd130, %rd131;
	setp.ne.s16 	%p57, %rs50, %rs93;
	selp.u64 	%rd133, 1, 0, %p57;
	add.s64 	%rd134, %rd132, %rd133;
	setp.ne.s16 	%p58, %rs51, %rs95;
	selp.u64 	%rd135, 1, 0, %p58;
	add.s64 	%rd136, %rd134, %rd135;
	setp.ne.s16 	%p59, %rs52, %rs97;
	selp.u64 	%rd137, 1, 0, %p59;
	add.s64 	%rd138, %rd136, %rd137;
	setp.ne.s16 	%p60, %rs53, %rs83;
	selp.u64 	%rd139, 1, 0, %p60;
	add.s64 	%rd140, %rd138, %rd139;
	setp.ne.s16 	%p61, %rs54, %rs85;
	selp.u64 	%rd141, 1, 0, %p61;
	add.s64 	%rd142, %rd140, %rd141;
	setp.ne.s16 	%p62, %rs55, %rs87;
	selp.u64 	%rd143, 1, 0, %p62;
	add.s64 	%rd144, %rd142, %rd143;
	setp.ne.s16 	%p63, %rs56, %rs89;
	selp.u64 	%rd145, 1, 0, %p63;
	add.s64 	%rd146, %rd144, %rd145;
	setp.ne.s16 	%p64, %rs57, %rs75;
	selp.u64 	%rd147, 1, 0, %p64;
	add.s64 	%rd148, %rd146, %rd147;
	setp.ne.s16 	%p65, %rs58, %rs77;
	selp.u64 	%rd149, 1, 0, %p65;
	add.s64 	%rd150, %rd148, %rd149;
	setp.ne.s16 	%p66, %rs59, %rs79;
	selp.u64 	%rd151, 1, 0, %p66;
	add.s64 	%rd152, %rd150, %rd151;
	setp.ne.s16 	%p67, %rs60, %rs81;
	selp.u64 	%rd153, 1, 0, %p67;
	add.s64 	%rd154, %rd152, %rd153;
	setp.ne.s16 	%p68, %rs61, %rs67;
	selp.u64 	%rd155, 1, 0, %p68;
	add.s64 	%rd156, %rd154, %rd155;
	setp.ne.s16 	%p69, %rs62, %rs69;
	selp.u64 	%rd157, 1, 0, %p69;
	add.s64 	%rd158, %rd156, %rd157;
	setp.ne.s16 	%p70, %rs63, %rs71;
	selp.u64 	%rd159, 1, 0, %p70;
	add.s64 	%rd160, %rd158, %rd159;
	setp.ne.s16 	%p71, %rs64, %rs73;
	selp.u64 	%rd161, 1, 0, %p71;
	add.s64 	%rd6, %rd160, %rd161;
	setp.gt.u64 	%p72, %rd6, 24;
	@%p72 bra 	$L__BB2_16;
	ld.param.u64 	%rd183, [_Z10gpu_words1PiP12Entries_gpu0P13inverted_gpu0PfS_S_S4_S4_i_param_6];
	cvta.to.global.u64 	%rd162, %rd183;
	shl.b64 	%rd163, %rd6, 2;
	add.s64 	%rd164, %rd162, %rd163;
	ld.global.f32 	%f8, [%rd164];
	mul.f32 	%f3, %f2, %f8;
	max.s32 	%r108, %r120, %r16;
	setp.gt.s32 	%p73, %r108, 1999;
	@%p73 bra 	$L__BB2_16;
	ld.param.u64 	%rd179, [_Z10gpu_words1PiP12Entries_gpu0P13inverted_gpu0PfS_S_S4_S4_i_param_3];
	mad.lo.s32 	%r109, %r120, 2000, %r16;
	mad.lo.s32 	%r110, %r17, 4000000, %r109;
	cvta.to.global.u64 	%rd165, %rd179;
	mul.wide.s32 	%rd166, %r110, 4;
	add.s64 	%rd7, %rd165, %rd166;
	ld.global.f32 	%f4, [%rd7];
	setp.neu.f32 	%p74, %f4, 0f00000000;
	@%p74 bra 	$L__BB2_14;
	ld.param.u64 	%rd182, [_Z10gpu_words1PiP12Entries_gpu0P13inverted_gpu0PfS_S_S4_S4_i_param_5];
	ld.param.u64 	%rd180, [_Z10gpu_words1PiP12Entries_gpu0P13inverted_gpu0PfS_S_S4_S4_i_param_4];
	mad.lo.s32 	%r111, %r17, 4000, %r120;
	cvta.to.global.u64 	%rd167, %rd180;
	mul.wide.s32 	%rd168, %r111, 4;
	add.s64 	%rd169, %rd167, %rd168;
	atom.global.add.u32 	%r112, [%rd169], 1;
	cvta.to.global.u64 	%rd170, %rd182;
	mul.wide.s32 	%rd171, %r15, 4;
	add.s64 	%rd172, %rd170, %rd171;
	ld.global.u32 	%r113, [%rd172];
	mad.lo.s32 	%r114, %r113, 4000, %r16;
	add.s32 	%r115, %r114, 2000;
	mul.wide.s32 	%rd173, %r115, 4;
	add.s64 	%rd174, %rd167, %rd173;
	atom.global.add.u32 	%r116, [%rd174], 1;
	add.f32 	%f9, %f3, 0f3F800000;
	st.global.f32 	[%rd7], %f9;
	bra.uni 	$L__BB2_16;
$L__BB2_14:
	add.f32 	%f5, %f3, 0f3F800000;
	setp.geu.f32 	%p75, %f4, %f5;
	@%p75 bra 	$L__BB2_16;
	st.global.f32 	[%rd7], %f5;
$L__BB2_16:
	mov.u32 	%r117, %ntid.y;
	add.s32 	%r124, %r124, %r117;
	setp.lt.s32 	%p76, %r124, %r12;
	@%p76 bra 	$L__BB2_9;
$L__BB2_17:
	bar.sync 	0;
	add.s32 	%r121, %r121, 1;
	setp.ne.s32 	%p77, %r121, 5;
	@%p77 bra 	$L__BB2_3;
	ld.param.u32 	%r119, [_Z10gpu_words1PiP12Entries_gpu0P13inverted_gpu0PfS_S_S4_S4_i_param_8];
	mov.u32 	%r118, %nctaid.x;
	add.s32 	%r120, %r120, %r118;
	setp.lt.s32 	%p78, %r120, %r119;
	@%p78 bra 	$L__BB2_2;
$L__BB2_19:
	ret;

}
.entry _Z10gpu_words2PfPi(
	.param .u64 .ptr .align 1 _Z10gpu_words2PfPi_param_0,
	.param .u64 .ptr .align 1 _Z10gpu_words2PfPi_param_1
)
{
	.reg .pred 	%p<37>;
	.reg .b32 	%r<97>;
	.reg .b32 	%f<33>;
	.reg .b64 	%rd<21>;

	ld.param.u64 	%rd8, [_Z10gpu_words2PfPi_param_0];
	ld.param.u64 	%rd9, [_Z10gpu_words2PfPi_param_1];
	cvta.to.global.u64 	%rd1, %rd8;
	cvta.to.global.u64 	%rd2, %rd9;
	mov.u32 	%r1, %ctaid.x;
	mov.u32 	%r93, %tid.x;
	mul.lo.s32 	%r3, %r1, 4000;
	mul.lo.s32 	%r4, %r1, 4000000;
	mov.u32 	%r5, %ntid.x;
	mov.u32 	%r90, %r93;
$L__BB3_1:
	mad.lo.s32 	%r7, %r90, 2000, %r4;
	mov.b32 	%r91, 0;
	mov.u32 	%r92, %r91;
$L__BB3_2:
	add.s32 	%r24, %r7, %r91;
	mul.wide.u32 	%rd10, %r24, 4;
	add.s64 	%rd11, %rd1, %rd10;
	ld.global.f32 	%f1, [%rd11];
	setp.neu.f32 	%p1, %f1, 0f00000000;
	selp.u32 	%r25, 1, 0, %p1;
	add.s32 	%r26, %r92, %r25;
	ld.global.f32 	%f2, [%rd11+4];
	setp.neu.f32 	%p2, %f2, 0f00000000;
	selp.u32 	%r27, 1, 0, %p2;
	add.s32 	%r28, %r26, %r27;
	ld.global.f32 	%f3, [%rd11+8];
	setp.neu.f32 	%p3, %f3, 0f00000000;
	selp.u32 	%r29, 1, 0, %p3;
	add.s32 	%r30, %r28, %r29;
	ld.global.f32 	%f4, [%rd11+12];
	setp.neu.f32 	%p4, %f4, 0f00000000;
	selp.u32 	%r31, 1, 0, %p4;
	add.s32 	%r32, %r30, %r31;
	ld.global.f32 	%f5, [%rd11+16];
	setp.neu.f32 	%p5, %f5, 0f00000000;
	selp.u32 	%r33, 1, 0, %p5;
	add.s32 	%r34, %r32, %r33;
	ld.global.f32 	%f6, [%rd11+20];
	setp.neu.f32 	%p6, %f6, 0f00000000;
	selp.u32 	%r35, 1, 0, %p6;
	add.s32 	%r36, %r34, %r35;
	ld.global.f32 	%f7, [%rd11+24];
	setp.neu.f32 	%p7, %f7, 0f00000000;
	selp.u32 	%r37, 1, 0, %p7;
	add.s32 	%r38, %r36, %r37;
	ld.global.f32 	%f8, [%rd11+28];
	setp.neu.f32 	%p8, %f8, 0f00000000;
	selp.u32 	%r39, 1, 0, %p8;
	add.s32 	%r40, %r38, %r39;
	ld.global.f32 	%f9, [%rd11+32];
	setp.neu.f32 	%p9, %f9, 0f00000000;
	selp.u32 	%r41, 1, 0, %p9;
	add.s32 	%r42, %r40, %r41;
	ld.global.f32 	%f10, [%rd11+36];
	setp.neu.f32 	%p10, %f10, 0f00000000;
	selp.u32 	%r43, 1, 0, %p10;
	add.s32 	%r44, %r42, %r43;
	ld.global.f32 	%f11, [%rd11+40];
	setp.neu.f32 	%p11, %f11, 0f00000000;
	selp.u32 	%r45, 1, 0, %p11;
	add.s32 	%r46, %r44, %r45;
	ld.global.f32 	%f12, [%rd11+44];
	setp.neu.f32 	%p12, %f12, 0f00000000;
	selp.u32 	%r47, 1, 0, %p12;
	add.s32 	%r48, %r46, %r47;
	ld.global.f32 	%f13, [%rd11+48];
	setp.neu.f32 	%p13, %f13, 0f00000000;
	selp.u32 	%r49, 1, 0, %p13;
	add.s32 	%r50, %r48, %r49;
	ld.global.f32 	%f14, [%rd11+52];
	setp.neu.f32 	%p14, %f14, 0f00000000;
	selp.u32 	%r51, 1, 0, %p14;
	add.s32 	%r52, %r50, %r51;
	ld.global.f32 	%f15, [%rd11+56];
	setp.neu.f32 	%p15, %f15, 0f00000000;
	selp.u32 	%r53, 1, 0, %p15;
	add.s32 	%r54, %r52, %r53;
	ld.global.f32 	%f16, [%rd11+60];
	setp.neu.f32 	%p16, %f16, 0f00000000;
	selp.u32 	%r55, 1, 0, %p16;
	add.s32 	%r92, %r54, %r55;
	add.s32 	%r91, %r91, 16;
	setp.ne.s32 	%p17, %r91, 2000;
	@%p17 bra 	$L__BB3_2;
	add.s32 	%r56, %r90, %r3;
	mul.wide.u32 	%rd12, %r56, 4;
	add.s64 	%rd13, %rd2, %rd12;
	st.global.u32 	[%rd13], %r92;
	add.s32 	%r90, %r90, %r5;
	setp.lt.u32 	%p18, %r90, 2000;
	@%p18 bra 	$L__BB3_1;
	mul.wide.u32 	%rd14, %r1, 16000000;
	add.s64 	%rd3, %rd1, %rd14;
	add.s64 	%rd4, %rd1, 56000;
	add.s32 	%r13, %r4, 2000;
$L__BB3_5:
	mul.wide.u32 	%rd15, %r93, 4;
	add.s64 	%rd20, %rd3, %rd15;
	add.s32 	%r94, %r13, %r93;
	mov.b32 	%r95, 0;
	mov.u32 	%r96, %r95;
$L__BB3_6:
	mul.wide.s32 	%rd16, %r94, 4;
	add.s64 	%rd17, %rd4, %rd16;
	ld.global.f32 	%f17, [%rd20];
	setp.neu.f32 	%p19, %f17, 0f00000000;
	selp.u32 	%r58, 1, 0, %p19;
	add.s32 	%r59, %r96, %r58;
	ld.global.f32 	%f18, [%rd17+-56000];
	setp.neu.f32 	%p20, %f18, 0f00000000;
	selp.u32 	%r60, 1, 0, %p20;
	add.s32 	%r61, %r59, %r60;
	ld.global.f32 	%f19, [%rd17+-48000];
	setp.neu.f32 	%p21, %f19, 0f00000000;
	selp.u32 	%r62, 1, 0, %p21;
	add.s32 	%r63, %r61, %r62;
	ld.global.f32 	%f20, [%rd17+-40000];
	setp.neu.f32 	%p22, %f20, 0f00000000;
	selp.u32 	%r64, 1, 0, %p22;
	add.s32 	%r65, %r63, %r64;
	ld.global.f32 	%f21, [%rd17+-32000];
	setp.neu.f32 	%p23, %f21, 0f00000000;
	selp.u32 	%r66, 1, 0, %p23;
	add.s32 	%r67, %r65, %r66;
	ld.global.f32 	%f22, [%rd17+-24000];
	setp.neu.f32 	%p24, %f22, 0f00000000;
	selp.u32 	%r68, 1, 0, %p24;
	add.s32 	%r69, %r67, %r68;
	ld.global.f32 	%f23, [%rd17+-16000];
	setp.neu.f32 	%p25, %f23, 0f00000000;
	selp.u32 	%r70, 1, 0, %p25;
	add.s32 	%r71, %r69, %r70;
	ld.global.f32 	%f24, [%rd17+-8000];
	setp.neu.f32 	%p26, %f24, 0f00000000;
	selp.u32 	%r72, 1, 0, %p26;
	add.s32 	%r73, %r71, %r72;
	ld.global.f32 	%f25, [%rd17];
	setp.neu.f32 	%p27, %f25, 0f00000000;
	selp.u32 	%r74, 1, 0, %p27;
	add.s32 	%r75, %r73, %r74;
	ld.global.f32 	%f26, [%rd17+8000];
	setp.neu.f32 	%p28, %f26, 0f00000000;
	selp.u32 	%r76, 1, 0, %p28;
	add.s32 	%r77, %r75, %r76;
	ld.global.f32 	%f27, [%rd17+16000];
	setp.neu.f32 	%p29, %f27, 0f00000000;
	selp.u32 	%r78, 1, 0, %p29;
	add.s32 	%r79, %r77, %r78;
	ld.global.f32 	%f28, [%rd17+24000];
	setp.neu.f32 	%p30, %f28, 0f00000000;
	selp.u32 	%r80, 1, 0, %p30;
	add.s32 	%r81, %r79, %r80;
	ld.global.f32 	%f29, [%rd17+32000];
	setp.neu.f32 	%p31, %f29, 0f00000000;
	selp.u32 	%r82, 1, 0, %p31;
	add.s32 	%r83, %r81, %r82;
	ld.global.f32 	%f30, [%rd17+40000];
	setp.neu.f32 	%p32, %f30, 0f00000000;
	selp.u32 	%r84, 1, 0, %p32;
	add.s32 	%r85, %r83, %r84;
	ld.global.f32 	%f31, [%rd17+48000];
	setp.neu.f32 	%p33, %f31, 0f00000000;
	selp.u32 	%r86, 1, 0, %p33;
	add.s32 	%r87, %r85, %r86;
	ld.global.f32 	%f32, [%rd17+56000];
	setp.neu.f32 	%p34, %f32, 0f00000000;
	selp.u32 	%r88, 1, 0, %p34;
	add.s32 	%r96, %r87, %r88;
	add.s32 	%r95, %r95, 16;
	add.s64 	%rd20, %rd20, 128000;
	add.s32 	%r94, %r94, 32000;
	setp.ne.s32 	%p35, %r95, 2000;
	@%p35 bra 	$L__BB3_6;
	add.s32 	%r89, %r3, %r93;
	mul.wide.u32 	%rd18, %r89, 4;
	add.s64 	%rd19, %rd2, %rd18;
	st.global.u32 	[%rd19+8000], %r96;
	add.s32 	%r93, %r93, %r5;
	setp.lt.u32 	%p36, %r93, 2000;
	@%p36 bra 	$L__BB3_5;
	ret;

}
.entry _Z14MultiplicationPfS_S_i(
	.param .u64 .ptr .align 1 _Z14MultiplicationPfS_S_i_param_0,
	.param .u64 .ptr .align 1 _Z14MultiplicationPfS_S_i_param_1,
	.param .u64 .ptr .align 1 _Z14MultiplicationPfS_S_i_param_2,
	.param .u32 _Z14MultiplicationPfS_S_i_param_3
)
{
	.reg .pred 	%p<10>;
	.reg .b32 	%r<86>;
	.reg .b32 	%f<68>;
	.reg .b64 	%rd<69>;

	ld.param.u64 	%rd4, [_Z14MultiplicationPfS_S_i_param_0];
	ld.param.u64 	%rd5, [_Z14MultiplicationPfS_S_i_param_1];
	ld.param.u64 	%rd3, [_Z14MultiplicationPfS_S_i_param_2];
	ld.param.u32 	%r42, [_Z14MultiplicationPfS_S_i_param_3];
	cvta.to.global.u64 	%rd1, %rd5;
	cvta.to.global.u64 	%rd2, %rd4;
	setp.lt.s32 	%p1, %r42, 1;
	mov.f32 	%f67, 0f00000000;
	@%p1 bra 	$L__BB4_12;
	mov.u32 	%r44, %ctaid.x;
	mul.lo.s32 	%r1, %r42, %r44;
	mov.u32 	%r2, %ntid.x;
	mov.u32 	%r3, %tid.x;
	and.b32  	%r4, %r42, 7;
	setp.lt.u32 	%p2, %r42, 8;
	mov.f32 	%f67, 0f00000000;
	mov.b32 	%r84, 0;
	@%p2 bra 	$L__BB4_4;
	and.b32  	%r84, %r42, 2147483640;
	neg.s32 	%r82, %r84;
	add.s32 	%r81, %r3, %r2;
	shl.b32 	%r8, %r2, 3;
	shl.b32 	%r45, %r2, 1;
	add.s32 	%r80, %r3, %r45;
	mad.lo.s32 	%r79, %r2, 3, %r3;
	shl.b32 	%r46, %r2, 2;
	add.s32 	%r78, %r3, %r46;
	mad.lo.s32 	%r77, %r2, 5, %r3;
	mad.lo.s32 	%r76, %r2, 6, %r3;
	mad.lo.s32 	%r75, %r2, 7, %r3;
	add.s32 	%r73, %r1, 3;
	mov.f32 	%f67, 0f00000000;
	mov.u32 	%r74, %r3;
$L__BB4_3:
	.pragma "nounroll";
	add.s32 	%r47, %r73, -3;
	mul.wide.u32 	%rd6, %r47, 4;
	add.s64 	%rd7, %rd2, %rd6;
	ld.global.f32 	%f17, [%rd7];
	mul.wide.u32 	%rd8, %r74, 4;
	add.s64 	%rd9, %rd1, %rd8;
	ld.global.f32 	%f18, [%rd9];
	fma.rn.f32 	%f19, %f17, %f18, %f67;
	add.s32 	%r48, %r73, -2;
	mul.wide.u32 	%rd10, %r48, 4;
	add.s64 	%rd11, %rd2, %rd10;
	ld.global.f32 	%f20, [%rd11];
	mul.wide.u32 	%rd12, %r81, 4;
	add.s64 	%rd13, %rd1, %rd12;
	ld.global.f32 	%f21, [%rd13];
	fma.rn.f32 	%f22, %f20, %f21, %f19;
	add.s32 	%r49, %r73, -1;
	mul.wide.u32 	%rd14, %r49, 4;
	add.s64 	%rd15, %rd2, %rd14;
	ld.global.f32 	%f23, [%rd15];
	mul.wide.u32 	%rd16, %r80, 4;
	add.s64 	%rd17, %rd1, %rd16;
	ld.global.f32 	%f24, [%rd17];
	fma.rn.f32 	%f25, %f23, %f24, %f22;
	add.s32 	%r50, %r73, 4;
	mul.wide.u32 	%rd18, %r73, 4;
	add.s64 	%rd19, %rd2, %rd18;
	ld.global.f32 	%f26, [%rd19];
	mul.wide.u32 	%rd20, %r79, 4;
	add.s64 	%rd21, %rd1, %rd20;
	ld.global.f32 	%f27, [%rd21];
	fma.rn.f32 	%f28, %f26, %f27, %f25;
	add.s32 	%r51, %r73, 1;
	mul.wide.u32 	%rd22, %r51, 4;
	add.s64 	%rd23, %rd2, %rd22;
	ld.global.f32 	%f29, [%rd23];
	mul.wide.u32 	%rd24, %r78, 4;
	add.s64 	%rd25, %rd1, %rd24;
	ld.global.f32 	%f30, [%rd25];
	fma.rn.f32 	%f31, %f29, %f30, %f28;
	add.s32 	%r52, %r73, 2;
	mul.wide.u32 	%rd26, %r52, 4;
	add.s64 	%rd27, %rd2, %rd26;
	ld.global.f32 	%f32, [%rd27];
	mul.wide.u32 	%rd28, %r77, 4;
	add.s64 	%rd29, %rd1, %rd28;
	ld.global.f32 	%f33, [%rd29];
	fma.rn.f32 	%f34, %f32, %f33, %f31;
	add.s32 	%r53, %r73, 3;
	mul.wide.u32 	%rd30, %r53, 4;
	add.s64 	%rd31, %rd2, %rd30;
	ld.global.f32 	%f35, [%rd31];
	mul.wide.u32 	%rd32, %r76, 4;
	add.s64 	%rd33, %rd1, %rd32;
	ld.global.f32 	%f36, [%rd33];
	fma.rn.f32 	%f37, %f35, %f36, %f34;
	mul.wide.u32 	%rd34, %r50, 4;
	add.s64 	%rd35, %rd2, %rd34;
	ld.global.f32 	%f38, [%rd35];
	mul.wide.u32 	%rd36, %r75, 4;
	add.s64 	%rd37, %rd1, %rd36;
	ld.global.f32 	%f39, [%rd37];
	fma.rn.f32 	%f67, %f38, %f39, %f37;
	add.s32 	%r82, %r82, 8;
	add.s32 	%r81, %r81, %r8;
	add.s32 	%r80, %r80, %r8;
	add.s32 	%r79, %r79, %r8;
	add.s32 	%r78, %r78, %r8;
	add.s32 	%r77, %r77, %r8;
	add.s32 	%r76, %r76, %r8;
	add.s32 	%r75, %r75, %r8;
	add.s32 	%r74, %r74, %r8;
	add.s32 	%r73, %r73, 8;
	setp.ne.s32 	%p3, %r82, 0;
	@%p3 bra 	$L__BB4_3;
$L__BB4_4:
	setp.eq.s32 	%p4, %r4, 0;
	@%p4 bra 	$L__BB4_12;
	and.b32  	%r37, %r42, 3;
	setp.lt.u32 	%p5, %r4, 4;
	@%p5 bra 	$L__BB4_7;
	add.s32 	%r54, %r84, %r1;
	mul.wide.u32 	%rd38, %r54, 4;
	add.s64 	%rd39, %rd2, %rd38;
	ld.global.f32 	%f41, [%rd39];
	mad.lo.s32 	%r55, %r84, %r2, %r3;
	mul.wide.u32 	%rd40, %r55, 4;
	add.s64 	%rd41, %rd1, %rd40;
	ld.global.f32 	%f42, [%rd41];
	fma.rn.f32 	%f43, %f41, %f42, %f67;
	add.s32 	%r56, %r54, 1;
	mul.wide.u32 	%rd42, %r56, 4;
	add.s64 	%rd43, %rd2, %rd42;
	ld.global.f32 	%f44, [%rd43];
	add.s32 	%r57, %r55, %r2;
	mul.wide.u32 	%rd44, %r57, 4;
	add.s64 	%rd45, %rd1, %rd44;
	ld.global.f32 	%f45, [%rd45];
	fma.rn.f32 	%f46, %f44, %f45, %f43;
	add.s32 	%r58, %r54, 2;
	mul.wide.u32 	%rd46, %r58, 4;
	add.s64 	%rd47, %rd2, %rd46;
	ld.global.f32 	%f47, [%rd47];
	add.s32 	%r59, %r57, %r2;
	mul.wide.u32 	%rd48, %r59, 4;
	add.s64 	%rd49, %rd1, %rd48;
	ld.global.f32 	%f48, [%rd49];
	fma.rn.f32 	%f49, %f47, %f48, %f46;
	add.s32 	%r60, %r54, 3;
	mul.wide.u32 	%rd50, %r60, 4;
	add.s64 	%rd51, %rd2, %rd50;
	ld.global.f32 	%f50, [%rd51];
	add.s32 	%r61, %r59, %r2;
	mul.wide.u32 	%rd52, %r61, 4;
	add.s64 	%rd53, %rd1, %rd52;
	ld.global.f32 	%f51, [%rd53];
	fma.rn.f32 	%f67, %f50, %f51, %f49;
	add.s32 	%r84, %r84, 4;
$L__BB4_7:
	setp.eq.s32 	%p6, %r37, 0;
	@%p6 bra 	$L__BB4_12;
	setp.eq.s32 	%p7, %r37, 1;
	@%p7 bra 	$L__BB4_10;
	add.s32 	%r62, %r84, %r1;
	mul.wide.u32 	%rd54, %r62, 4;
	add.s64 	%rd55, %rd2, %rd54;
	ld.global.f32 	%f53, [%rd55];
	mad.lo.s32 	%r63, %r84, %r2, %r3;
	mul.wide.u32 	%rd56, %r63, 4;
	add.s64 	%rd57, %rd1, %rd56;
	ld.global.f32 	%f54, [%rd57];
	fma.rn.f32 	%f55, %f53, %f54, %f67;
	add.s32 	%r64, %r62, 1;
	mul.wide.u32 	%rd58, %r64, 4;
	add.s64 	%rd59, %rd2, %rd58;
	ld.global.f32 	%f56, [%rd59];
	add.s32 	%r65, %r63, %r2;
	mul.wide.u32 	%rd60, %r65, 4;
	add.s64 	%rd61, %rd1, %rd60;
	ld.global.f32 	%f57, [%rd61];
	fma.rn.f32 	%f67, %f56, %f57, %f55;
	add.s32 	%r84, %r84, 2;
$L__BB4_10:
	and.b32  	%r66, %r42, 1;
	setp.eq.b32 	%p8, %r66, 1;
	not.pred 	%p9, %p8;
	@%p9 bra 	$L__BB4_12;
	add.s32 	%r67, %r84, %r1;
	mul.wide.u32 	%rd62, %r67, 4;
	add.s64 	%rd63, %rd2, %rd62;
	ld.global.f32 	%f58, [%rd63];
	mad.lo.s32 	%r68, %r84, %r2, %r3;
	mul.wide.u32 	%rd64, %r68, 4;
	add.s64 	%rd65, %rd1, %rd64;
	ld.global.f32 	%f59, [%rd65];
	fma.rn.f32 	%f67, %f58, %f59, %f67;
$L__BB4_12:
	cvta.to.global.u64 	%rd66, %rd3;
	mov.u32 	%r69, %ctaid.x;
	mov.u32 	%r70, %ntid.x;
	mov.u32 	%r71, %tid.x;
	mad.lo.s32 	%r72, %r69, %r70, %r71;
	mul.wide.u32 	%rd67, %r72, 4;
	add.s64 	%rd68, %rd66, %rd67;
	st.global.f32 	[%rd68], %f67;
	ret;

}


// ===== COMPILED SASS (sm_100) =====

	.target	sm_100

	.elftype	@"ET_EXEC"


//--------------------- .note.nv.tkinfo           --------------------------
	.section	.note.nv.tkinfo,"",@"SHT_NOTE"
	.sectionflags	@"SHF_NOTE_NV_TKINFO"
	.tkinfo
        /*0018*/ 	.word	0x00000002
        /*0030*/ 	.string	""
        /*0030*/ 	.string	"ptxas"
        /*0030*/ 	.string	"Cuda compilation tools, release 13.0, V13.0.88"
        /*0030*/ 	.string	"Build cuda_13.0.r13.0/compiler.36424714_0"
        /*0030*/ 	.string	"-arch sm_100 -m 64 "



//--------------------- .note.nv.cuinfo           --------------------------
	.section	.note.nv.cuinfo,"",@"SHT_NOTE"
	.sectionflags	@"SHF_NOTE_NV_CUINFO"
        /*0018*/ 	.short	0x0002
        /*001a*/ 	.short	0x0064
        /*001c*/ 	.short	0x0082
	.zero		2


//--------------------- .nv.info                  --------------------------
	.section	.nv.info,"",@"SHT_CUDA_INFO"
	.align	4


	//----- nvinfo : EIATTR_REGCOUNT
	.align		4
        /*0000*/ 	.byte	0x04, 0x2f
        /*0002*/ 	.short	(.L_1 - .L_0)
	.align		4
.L_0:
        /*0004*/ 	.word	index@(_Z12gpu_functionPfPiS0_)
        /*0008*/ 	.word	0x0000002b


	//----- nvinfo : EIATTR_FRAME_SIZE
	.align		4
.L_1:
        /*000c*/ 	.byte	0x04, 0x11
        /*000e*/ 	.short	(.L_3 - .L_2)
	.align		4
.L_2:
        /*0010*/ 	.word	index@($__internal_1_$__cuda_sm20_div_u16)
        /*0014*/ 	.word	0x00000000


	//----- nvinfo : EIATTR_FRAME_SIZE
	.align		4
.L_3:
        /*0018*/ 	.byte	0x04, 0x11
        /*001a*/ 	.short	(.L_5 - .L_4)
	.align		4
.L_4:
        /*001c*/ 	.word	index@(_Z12gpu_functionPfPiS0_)
        /*0020*/ 	.word	0x00000000


	//----- nvinfo : EIATTR_REGCOUNT
	.align		4
.L_5:
        /*0024*/ 	.byte	0x04, 0x2f
        /*0026*/ 	.short	(.L_7 - .L_6)
	.align		4
.L_6:
        /*0028*/ 	.word	index@(_Z15gpu_functionNewPfPiS0_)
        /*002c*/ 	.word	0x00000028


	//----- nvinfo : EIATTR_FRAME_SIZE
	.align		4
.L_7:
        /*0030*/ 	.byte	0x04, 0x11
        /*0032*/ 	.short	(.L_9 - .L_8)
	.align		4
.L_8:
        /*0034*/ 	.word	index@($__internal_0_$__cuda_sm20_div_u16)
        /*0038*/ 	.word	0x00000000


	//----- nvinfo : EIATTR_FRAME_SIZE
	.align		4
.L_9:
        /*003c*/ 	.byte	0x04, 0x11
        /*003e*/ 	.short	(.L_11 - .L_10)
	.align		4
.L_10:
        /*0040*/ 	.word	index@(_Z15gpu_functionNewPfPiS0_)
        /*0044*/ 	.word	0x00000000


	//----- nvinfo : EIATTR_REGCOUNT
	.align		4
.L_11:
        /*0048*/ 	.byte	0x04, 0x2f
        /*004a*/ 	.short	(.L_13 - .L_12)
	.align		4
.L_12:
        /*004c*/ 	.word	index@(_Z10gpu_words1PiP12Entries_gpu0P13inverted_gpu0PfS_S_S4_S4_i)
        /*0050*/ 	.word	0x0000005d


	//----- nvinfo : EIATTR_FRAME_SIZE
	.align		4
.L_13:
        /*0054*/ 	.byte	0x04, 0x11
        /*0056*/ 	.short	(.L_15 - .L_14)
	.align		4
.L_14:
        /*0058*/ 	.word	index@(_Z10gpu_words1PiP12Entries_gpu0P13inverted_gpu0PfS_S_S4_S4_i)
        /*005c*/ 	.word	0x00000000


	//----- nvinfo : EIATTR_REGCOUNT
	.align		4
.L_15:
        /*0060*/ 	.byte	0x04, 0x2f
        /*0062*/ 	.short	(.L_17 - .L_16)
	.align		4
.L_16:
        /*0064*/ 	.word	index@(_Z10gpu_words2PfPi)
        /*0068*/ 	.word	0x0000001e


	//----- nvinfo : EIATTR_FRAME_SIZE
	.align		4
.L_17:
        /*006c*/ 	.byte	0x04, 0x11
        /*006e*/ 	.short	(.L_19 - .L_18)
	.align		4
.L_18:
        /*0070*/ 	.word	index@(_Z10gpu_words2PfPi)
        /*0074*/ 	.word	0x00000000


	//----- nvinfo : EIATTR_REGCOUNT
	.align		4
.L_19:
        /*0078*/ 	.byte	0x04, 0x2f
        /*007a*/ 	.short	(.L_21 - .L_20)
	.align		4
.L_20:
        /*007c*/ 	.word	index@(_Z14MultiplicationPfS_S_i)
        /*0080*/ 	.word	0x00000020


	//----- nvinfo : EIATTR_FRAME_SIZE
	.align		4
.L_21:
        /*0084*/ 	.byte	0x04, 0x11
        /*0086*/ 	.short	(.L_23 - .L_22)
	.align		4
.L_22:
        /*0088*/ 	.word	index@(_Z14MultiplicationPfS_S_i)
        /*008c*/ 	.word	0x00000000


	//----- nvinfo : EIATTR_MIN_STACK_SIZE
	.align		4
.L_23:
        /*0090*/ 	.byte	0x04, 0x12
        /*0092*/ 	.short	(.L_25 - .L_24)
	.align		4
.L_24:
        /*0094*/ 	.word	index@(_Z14MultiplicationPfS_S_i)
        /*0098*/ 	.word	0x00000000


	//----- nvinfo : EIATTR_MIN_STACK_SIZE
	.align		4
.L_25:
        /*009c*/ 	.byte	0x04, 0x12
        /*009e*/ 	.short	(.L_27 - .L_26)
	.align		4
.L_26:
        /*00a0*/ 	.word	index@(_Z10gpu_words2PfPi)
        /*00a4*/ 	.word	0x00000000


	//----- nvinfo : EIATTR_MIN_STACK_SIZE
	.align		4
.L_27:
        /*00a8*/ 	.byte	0x04, 0x12
        /*00aa*/ 	.short	(.L_29 - .L_28)
	.align		4
.L_28:
        /*00ac*/ 	.word	index@(_Z10gpu_words1PiP12Entries_gpu0P13inverted_gpu0PfS_S_S4_S4_i)
        /*00b0*/ 	.word	0x00000000


	//----- nvinfo : EIATTR_MIN_STACK_SIZE
	.align		4
.L_29:
        /*00b4*/ 	.byte	0x04, 0x12
        /*00b6*/ 	.short	(.L_31 - .L_30)
	.align		4
.L_30:
        /*00b8*/ 	.word	index@(_Z15gpu_functionNewPfPiS0_)
        /*00bc*/ 	.word	0x00000000


	//----- nvinfo : EIATTR_MIN_STACK_SIZE
	.align		4
.L_31:
        /*00c0*/ 	.byte	0x04, 0x12
        /*00c2*/ 	.short	(.L_33 - .L_32)
	.align		4
.L_32:
        /*00c4*/ 	.word	index@(_Z12gpu_functionPfPiS0_)
        /*00c8*/ 	.word	0x00000000
.L_33:


//--------------------- .nv.compat                --------------------------
	.section	.nv.compat,"",@"SHT_CUDA_COMPAT_INFO"
	.align	4
        /*0000*/ 	.byte	0x02, 0x09, 0x00, 0x00, 0x02, 0x02, 0x01, 0x00, 0x02, 0x05, 0x05, 0x00, 0x03, 0x07, 0x01, 0x01
        /*0010*/ 	.byte	0x02, 0x03, 0x00, 0x00, 0x02, 0x06, 0x01, 0x00, 0x04, 0x0b, 0x08, 0x00, 0x01, 0x00, 0x00, 0x00
        /*0020*/ 	.byte	0x00, 0x00, 0x00, 0x00


//--------------------- .nv.info._Z14MultiplicationPfS_S_i --------------------------
	.section	.nv.info._Z14MultiplicationPfS_S_i,"",@"SHT_CUDA_INFO"
	.sectionflags	@""
	.align	4


	//----- nvinfo : EIATTR_CUDA_API_VERSION
	.align		4
        /*0000*/ 	.byte	0x04, 0x37
        /*0002*/ 	.short	(.L_35 - .L_34)
.L_34:
        /*0004*/ 	.word	0x00000082


	//----- nvinfo : EIATTR_KPARAM_INFO
	.align		4
.L_35:
        /*0008*/ 	.byte	0x04, 0x17
        /*000a*/ 	.short	(.L_37 - .L_36)
.L_36:
        /*000c*/ 	.word	0x00000000
        /*0010*/ 	.short	0x0003
        /*0012*/ 	.short	0x0018
        /*0014*/ 	.byte	0x00, 0xf0, 0x11, 0x00


	//----- nvinfo : EIATTR_KPARAM_INFO
	.align		4
.L_37:
        /*0018*/ 	.byte	0x04, 0x17
        /*001a*/ 	.short	(.L_39 - .L_38)
.L_38:
        /*001c*/ 	.word	0x00000000
        /*0020*/ 	.short	0x0002
        /*0022*/ 	.short	0x0010
        /*0024*/ 	.byte	0x00, 0xf5, 0x21, 0x00


	//----- nvinfo : EIATTR_KPARAM_INFO
	.align		4
.L_39:
        /*0028*/ 	.byte	0x04, 0x17
        /*002a*/ 	.short	(.L_41 - .L_40)
.L_40:
        /*002c*/ 	.word	0x00000000
        /*0030*/ 	.short	0x0001
        /*0032*/ 	.short	0x0008
        /*0034*/ 	.byte	0x00, 0xf5, 0x21, 0x00


	//----- nvinfo : EIATTR_KPARAM_INFO
	.align		4
.L_41:
        /*0038*/ 	.byte	0x04, 0x17
        /*003a*/ 	.short	(.L_43 - .L_42)
.L_42:
        /*003c*/ 	.word	0x00000000
        /*0040*/ 	.short	0x0000
        /*0042*/ 	.short	0x0000
        /*0044*/ 	.byte	0x00, 0xf5, 0x21, 0x00


	//----- nvinfo : EIATTR_SPARSE_MMA_MASK
	.align		4
.L_43:
        /*0048*/ 	.byte	0x03, 0x50
        /*004a*/ 	.short	0x0000


	//----- nvinfo : EIATTR_MAXREG_COUNT
	.align		4
        /*004c*/ 	.byte	0x03, 0x1b
        /*004e*/ 	.short	0x00ff


	//----- nvinfo : EIATTR_MERCURY_ISA_VERSION
	.align		4
        /*0050*/ 	.byte	0x03, 0x5f
        /*0052*/ 	.short	0x0101


	//----- nvinfo : EIATTR_VRC_CTA_INIT_COUNT
	.align		4
        /*0054*/ 	.byte	0x02, 0x4a
	.zero		1
	.zero		1


	//----- nvinfo : EIATTR_EXIT_INSTR_OFFSETS
	.align		4
        /*0058*/ 	.byte	0x04, 0x1c
        /*005a*/ 	.short	(.L_45 - .L_44)


	//   ....[0]....
.L_44:
        /*005c*/ 	.word	0x00000a10


	//----- nvinfo : EIATTR_CBANK_PARAM_SIZE
	.align		4
.L_45:
        /*0060*/ 	.byte	0x03, 0x19
        /*0062*/ 	.short	0x001c


	//----- nvinfo : EIATTR_PARAM_CBANK
	.align		4
        /*0064*/ 	.byte	0x04, 0x0a
        /*0066*/ 	.short	(.L_47 - .L_46)
	.align		4
.L_46:
        /*0068*/ 	.word	index@(.nv.constant0._Z14MultiplicationPfS_S_i)
        /*006c*/ 	.short	0x0380
        /*006e*/ 	.short	0x001c


	//----- nvinfo : EIATTR_SW_WAR
	.align		4
.L_47:
        /*0070*/ 	.byte	0x04, 0x36
        /*0072*/ 	.short	(.L_49 - .L_48)
.L_48:
        /*0074*/ 	.word	0x00000008
.L_49:


//--------------------- .nv.info._Z10gpu_words2PfPi --------------------------
	.section	.nv.info._Z10gpu_words2PfPi,"",@"SHT_CUDA_INFO"
	.sectionflags	@""
	.align	4


	//----- nvinfo : EIATTR_CUDA_API_VERSION
	.align		4
        /*0000*/ 	.byte	0x04, 0x37
        /*0002*/ 	.short	(.L_51 - .L_50)
.L_50:
        /*0004*/ 	.word	0x00000082


	//----- nvinfo : EIATTR_KPARAM_INFO
	.align		4
.L_51:
        /*0008*/ 	.byte	0x04, 0x17
        /*000a*/ 	.short	(.L_53 - .L_52)
.L_52:
        /*000c*/ 	.word	0x00000000
        /*0010*/ 	.short	0x0001
        /*0012*/ 	.short	0x0008
        /*0014*/ 	.byte	0x00, 0xf5, 0x21, 0x00


	//----- nvinfo : EIATTR_KPARAM_INFO
	.align		4
.L_53:
        /*0018*/ 	.byte	0x04, 0x17
        /*001a*/ 	.short	(.L_55 - .L_54)
.L_54:
        /*001c*/ 	.word	0x00000000
        /*0020*/ 	.short	0x0000
        /*0022*/ 	.short	0x0000
        /*0024*/ 	.byte	0x00, 0xf5, 0x21, 0x00


	//----- nvinfo : EIATTR_SPARSE_MMA_MASK
	.align		4
.L_55:
        /*0028*/ 	.byte	0x03, 0x50
        /*002a*/ 	.short	0x0000


	//----- nvinfo : EIATTR_MAXREG_COUNT
	.align		4
        /*002c*/ 	.byte	0x03, 0x1b
        /*002e*/ 	.short	0x00ff


	//----- nvinfo : EIATTR_MERCURY_ISA_VERSION
	.align		4
        /*0030*/ 	.byte	0x03, 0x5f
        /*0032*/ 	.short	0x0101


	//----- nvinfo : EIATTR_VRC_CTA_INIT_COUNT
	.align		4
        /*0034*/ 	.byte	0x02, 0x4a
	.zero		1
	.zero		1


	//----- nvinfo : EIATTR_EXIT_INSTR_OFFSETS
	.align		4
        /*0038*/ 	.byte	0x04, 0x1c
        /*003a*/ 	.short	(.L_57 - .L_56)


	//   ....[0]....
.L_56:
        /*003c*/ 	.word	0x00000b20


	//----- nvinfo : EIATTR_CRS_STACK_SIZE
	.align		4
.L_57:
        /*0040*/ 	.byte	0x04, 0x1e
        /*0042*/ 	.short	(.L_59 - .L_58)
.L_58:
        /*0044*/ 	.word	0x00000000


	//----- nvinfo : EIATTR_CBANK_PARAM_SIZE
	.align		4
.L_59:
        /*0048*/ 	.byte	0x03, 0x19
        /*004a*/ 	.short	0x0010


	//----- nvinfo : EIATTR_PARAM_CBANK
	.align		4
        /*004c*/ 	.byte	0x04, 0x0a
        /*004e*/ 	.short	(.L_61 - .L_60)
	.align		4
.L_60:
        /*0050*/ 	.word	index@(.nv.constant0._Z10gpu_words2PfPi)
        /*0054*/ 	.short	0x0380
        /*0056*/ 	.short	0x0010


	//----- nvinfo : EIATTR_SW_WAR
	.align		4
.L_61:
        /*0058*/ 	.byte	0x04, 0x36
        /*005a*/ 	.short	(.L_63 - .L_62)
.L_62:
        /*005c*/ 	.word	0x00000008
.L_63:


//--------------------- .nv.info._Z10gpu_words1PiP12Entries_gpu0P13inverted_gpu0PfS_S_S4_S4_i --------------------------
	.section	.nv.info._Z10gpu_words1PiP12Entries_gpu0P13inverted_gpu0PfS_S_S4_S4_i,"",@"SHT_CUDA_INFO"
	.sectionflags	@""
	.align	4


	//----- nvinfo : EIATTR_CUDA_API_VERSION
	.align		4
        /*0000*/ 	.byte	0x04, 0x37
        /*0002*/ 	.short	(.L_65 - .L_64)
.L_64:
        /*0004*/ 	.word	0x00000082


	//----- nvinfo : EIATTR_KPARAM_INFO
	.align		4
.L_65:
        /*0008*/ 	.byte	0x04, 0x17
        /*000a*/ 	.short	(.L_67 - .L_66)
.L_66:
        /*000c*/ 	.word	0x00000000
        /*0010*/ 	.short	0x0008
        /*0012*/ 	.short	0x0040
        /*0014*/ 	.byte	0x00, 0xf0, 0x11, 0x00


	//----- nvinfo : EIATTR_KPARAM_INFO
	.align		4
.L_67:
        /*0018*/ 	.byte	0x04, 0x17
        /*001a*/ 	.short	(.L_69 - .L_68)
.L_68:
        /*001c*/ 	.word	0x00000000
        /*0020*/ 	.short	0x0007
        /*0022*/ 	.short	0x0038
        /*0024*/ 	.byte	0x00, 0xf5, 0x21, 0x00


	//----- nvinfo : EIATTR_KPARAM_INFO
	.align		4
.L_69:
        /*0028*/ 	.byte	0x04, 0x17
        /*002a*/ 	.short	(.L_71 - .L_70)
.L_70:
        /*002c*/ 	.word	0x00000000
        /*0030*/ 	.short	0x0006
        /*0032*/ 	.short	0x0030
        /*0034*/ 	.byte	0x00, 0xf5, 0x21, 0x00


	//----- nvinfo : EIATTR_KPARAM_INFO
	.align		4
.L_71:
        /*0038*/ 	.byte	0x04, 0x17
        /*003a*/ 	.short	(.L_73 - .L_72)
.L_72:
        /*003c*/ 	.word	0x00000000
        /*0040*/ 	.short	0x0005
        /*0042*/ 	.short	0x0028
        /*0044*/ 	.byte	0x00, 0xf5, 0x21, 0x00


	//----- nvinfo : EIATTR_KPARAM_INFO
	.align		4
.L_73:
        /*0048*/ 	.byte	0x04, 0x17
        /*004a*/ 	.short	(.L_75 - .L_74)
.L_74:
        /*004c*/ 	.word	0x00000000
        /*0050*/ 	.short	0x0004
        /*0052*/ 	.short	0x0020
        /*0054*/ 	.byte	0x00, 0xf5, 0x21, 0x00


	//----- nvinfo : EIATTR_KPARAM_INFO
	.align		4
.L_75:
        /*0058*/ 	.byte	0x04, 0x17
        /*005a*/ 	.short	(.L_77 - .L_76)
.L_76:
        /*005c*/ 	.word	0x00000000
        /*0060*/ 	.short	0x0003
        /*0062*/ 	.short	0x0018
        /*0064*/ 	.byte	0x00, 0xf5, 0x21, 0x00


	//----- nvinfo : EIATTR_KPARAM_INFO
	.align		4
.L_77:
        /*0068*/ 	.byte	0x04, 0x17
        /*006a*/ 	.short	(.L_79 - .L_78)
.L_78:
        /*006c*/ 	.word	0x00000000
        /*0070*/ 	.short	0x0002
        /*0072*/ 	.short	0x0010
        /*0074*/ 	.byte	0x00, 0xf5, 0x21, 0x00


	//----- nvinfo : EIATTR_KPARAM_INFO
	.align		4
.L_79:
        /*0078*/ 	.byte	0x04, 0x17
        /*007a*/ 	.short	(.L_81 - .L_80)
.L_80:
        /*007c*/ 	.word	0x00000000
        /*0080*/ 	.short	0x0001
        /*0082*/ 	.short	0x0008
        /*0084*/ 	.byte	0x00, 0xf5, 0x21, 0x00


	//----- nvinfo : EIATTR_KPARAM_INFO
	.align		4
.L_81:
        /*0088*/ 	.byte	0x04, 0x17
        /*008a*/ 	.short	(.L_83 - .L_82)
.L_82:
        /*008c*/ 	.word	0x00000000
        /*0090*/ 	.short	0x0000
        /*0092*/ 	.short	0x0000
        /*0094*/ 	.byte	0x00, 0xf5, 0x21, 0x00


	//----- nvinfo : EIATTR_SPARSE_MMA_MASK
	.align		4
.L_83:
        /*0098*/ 	.byte	0x03, 0x50
        /*009a*/ 	.short	0x0000


	//----- nvinfo : EIATTR_MAXREG_COUNT
	.align		4
        /*009c*/ 	.byte	0x03, 0x1b
        /*009e*/ 	.short	0x00ff


	//----- nvinfo : EIATTR_NUM_BARRIERS
	.align		4
        /*00a0*/ 	.byte	0x02, 0x4c
        /*00a2*/ 	.byte	0x01
	.zero		1


	//----- nvinfo : EIATTR_MERCURY_ISA_VERSION
	.align		4
        /*00a4*/ 	.byte	0x03, 0x5f
        /*00a6*/ 	.short	0x0101


	//----- nvinfo : EIATTR_VRC_CTA_INIT_COUNT
	.align		4
        /*00a8*/ 	.byte	0x02, 0x4a
	.zero		1
	.zero		1


	//----- nvinfo : EIATTR_EXIT_INSTR_OFFSETS
	.align		4
        /*00ac*/ 	.byte	0x04, 0x1c
        /*00ae*/ 	.short	(.L_85 - .L_84)


	//   ....[0]....
.L_84:
        /*00b0*/ 	.word	0x00000040


	//   ....[1]....
        /*00b4*/ 	.word	0x00001ce0


	//----- nvinfo : EIATTR_CRS_STACK_SIZE
	.align		4
.L_85:
        /*00b8*/ 	.byte	0x04, 0x1e
        /*00ba*/ 	.short	(.L_87 - .L_86)
.L_86:
        /*00bc*/ 	.word	0x00000000


	//----- nvinfo : EIATTR_CBANK_PARAM_SIZE
	.align		4
.L_87:
        /*00c0*/ 	.byte	0x03, 0x19
        /*00c2*/ 	.short	0x0044


	//----- nvinfo : EIATTR_PARAM_CBANK
	.align		4
        /*00c4*/ 	.byte	0x04, 0x0a
        /*00c6*/ 	.short	(.L_89 - .L_88)
	.align		4
.L_88:
        /*00c8*/ 	.word	index@(.nv.constant0._Z10gpu_words1PiP12Entries_gpu0P13inverted_gpu0PfS_S_S4_S4_i)
        /*00cc*/ 	.short	0x0380
        /*00ce*/ 	.short	0x0044


	//----- nvinfo : EIATTR_SW_WAR
	.align		4
.L_89:
        /*00d0*/ 	.byte	0x04, 0x36
        /*00d2*/ 	.short	(.L_91 - .L_90)
.L_90:
        /*00d4*/ 	.word	0x00000008
.L_91:


//--------------------- .nv.info._Z15gpu_functionNewPfPiS0_ --------------------------
	.section	.nv.info._Z15gpu_functionNewPfPiS0_,"",@"SHT_CUDA_INFO"
	.sectionflags	@""
	.align	4


	//----- nvinfo : EIATTR_CUDA_API_VERSION
	.align		4
        /*0000*/ 	.byte	0x04, 0x37
        /*0002*/ 	.short	(.L_93 - .L_92)
.L_92:
        /*0004*/ 	.word	0x00000082


	//----- nvinfo : EIATTR_KPARAM_INFO
	.align		4
.L_93:
        /*0008*/ 	.byte	0x04, 0x17
        /*000a*/ 	.short	(.L_95 - .L_94)
.L_94:
        /*000c*/ 	.word	0x00000000
        /*0010*/ 	.short	0x0002
        /*0012*/ 	.short	0x0010
        /*0014*/ 	.byte	0x00, 0xf5, 0x21, 0x00


	//----- nvinfo : EIATTR_KPARAM_INFO
	.align		4
.L_95:
        /*0018*/ 	.byte	0x04, 0x17
        /*001a*/ 	.short	(.L_97 - .L_96)
.L_96:
        /*001c*/ 	.word	0x00000000
        /*0020*/ 	.short	0x0001
        /*0022*/ 	.short	0x0008
        /*0024*/ 	.byte	0x00, 0xf5, 0x21, 0x00


	//----- nvinfo : EIATTR_KPARAM_INFO
	.align		4
.L_97:
        /*0028*/ 	.byte	0x04, 0x17
        /*002a*/ 	.short	(.L_99 - .L_98)
.L_98:
        /*002c*/ 	.word	0x00000000
        /*0030*/ 	.short	0x0000
        /*0032*/ 	.short	0x0000
        /*0034*/ 	.byte	0x00, 0xf5, 0x21, 0x00


	//----- nvinfo : EIATTR_SPARSE_MMA_MASK
	.align		4
.L_99:
        /*0038*/ 	.byte	0x03, 0x50
        /*003a*/ 	.short	0x0000


	//----- nvinfo : EIATTR_MAXREG_COUNT
	.align		4
        /*003c*/ 	.byte	0x03, 0x1b
        /*003e*/ 	.short	0x00ff


	//----- nvinfo : EIATTR_NUM_BARRIERS
	.align		4
        /*0040*/ 	.byte	0x02, 0x4c
        /*0042*/ 	.byte	0x01
	.zero		1


	//----- nvinfo : EIATTR_MERCURY_ISA_VERSION
	.align		4
        /*0044*/ 	.byte	0x03, 0x5f
        /*0046*/ 	.short	0x0101


	//----- nvinfo : EIATTR_VRC_CTA_INIT_COUNT
	.align		4
        /*0048*/ 	.byte	0x02, 0x4a
	.zero		1
	.zero		1


	//----- nvinfo : EIATTR_EXIT_INSTR_OFFSETS
	.align		4
        /*004c*/ 	.byte	0x04, 0x1c
        /*004e*/ 	.short	(.L_101 - .L_100)


	//   ....[0]....
.L_100:
        /*0050*/ 	.word	0x00000030


	//   ....[1]....
        /*0054*/ 	.word	0x000018c0


	//----- nvinfo : EIATTR_CRS_STACK_SIZE
	.align		4
.L_101:
        /*0058*/ 	.byte	0x04, 0x1e
        /*005a*/ 	.short	(.L_103 - .L_102)
.L_102:
        /*005c*/ 	.word	0x00000000


	//----- nvinfo : EIATTR_CBANK_PARAM_SIZE
	.align		4
.L_103:
        /*0060*/ 	.byte	0x03, 0x19
        /*0062*/ 	.short	0x0018


	//----- nvinfo : EIATTR_PARAM_CBANK
	.align		4
        /*0064*/ 	.byte	0x04, 0x0a
        /*0066*/ 	.short	(.L_105 - .L_104)
	.align		4
.L_104:
        /*0068*/ 	.word	index@(.nv.constant0._Z15gpu_functionNewPfPiS0_)
        /*006c*/ 	.short	0x0380
        /*006e*/ 	.short	0x0018


	//----- nvinfo : EIATTR_SW_WAR
	.align		4
.L_105:
        /*0070*/ 	.byte	0x04, 0x36
        /*0072*/ 	.short	(.L_107 - .L_106)
.L_106:
        /*0074*/ 	.word	0x00000008
.L_107:


//--------------------- .nv.info._Z12gpu_functionPfPiS0_ --------------------------
	.section	.nv.info._Z12gpu_functionPfPiS0_,"",@"SHT_CUDA_INFO"
	.sectionflags	@""
	.align	4


	//----- nvinfo : EIATTR_CUDA_API_VERSION
	.align		4
        /*0000*/ 	.byte	0x04, 0x37
        /*0002*/ 	.short	(.L_109 - .L_108)
.L_108:
        /*0004*/ 	.word	0x00000082


	//----- nvinfo : EIATTR_KPARAM_INFO
	.align		4
.L_109:
        /*0008*/ 	.byte	0x04, 0x17
        /*000a*/ 	.short	(.L_111 - .L_110)
.L_110:
        /*000c*/ 	.word	0x00000000
        /*0010*/ 	.short	0x0002
        /*0012*/ 	.short	0x0010
        /*0014*/ 	.byte	0x00, 0xf5, 0x21, 0x00


	//----- nvinfo : EIATTR_KPARAM_INFO
	.align		4
.L_111:
        /*0018*/ 	.byte	0x04, 0x17
        /*001a*/ 	.short	(.L_113 - .L_112)
.L_112:
        /*001c*/ 	.word	0x00000000
        /*0020*/ 	.short	0x0001
        /*0022*/ 	.short	0x0008
        /*0024*/ 	.byte	0x00, 0xf5, 0x21, 0x00


	//----- nvinfo : EIATTR_KPARAM_INFO
	.align		4
.L_113:
        /*0028*/ 	.byte	0x04, 0x17
        /*002a*/ 	.short	(.L_115 - .L_114)
.L_114:
        /*002c*/ 	.word	0x00000000
        /*0030*/ 	.short	0x0000
        /*0032*/ 	.short	0x0000
        /*0034*/ 	.byte	0x00, 0xf5, 0x21, 0x00


	//----- nvinfo : EIATTR_SPARSE_MMA_MASK
	.align		4
.L_115:
        /*0038*/ 	.byte	0x03, 0x50
        /*003a*/ 	.short	0x0000


	//----- nvinfo : EIATTR_MAXREG_COUNT
	.align		4
        /*003c*/ 	.byte	0x03, 0x1b
        /*003e*/ 	.short	0x00ff


	//----- nvinfo : EIATTR_NUM_BARRIERS
	.align		4
        /*0040*/ 	.byte	0x02, 0x4c
        /*0042*/ 	.byte	0x01
	.zero		1


	//----- nvinfo : EIATTR_MERCURY_ISA_VERSION
	.align		4
        /*0044*/ 	.byte	0x03, 0x5f
        /*0046*/ 	.short	0x0101


	//----- nvinfo : EIATTR_VRC_CTA_INIT_COUNT
	.align		4
        /*0048*/ 	.byte	0x02, 0x4a
	.zero		1
	.zero		1


	//----- nvinfo : EIATTR_EXIT_INSTR_OFFSETS
	.align		4
        /*004c*/ 	.byte	0x04, 0x1c
        /*004e*/ 	.short	(.L_117 - .L_116)


	//   ....[0]....
.L_116:
        /*0050*/ 	.word	0x000017c0


	//----- nvinfo : EIATTR_CRS_STACK_SIZE
	.align		4
.L_117:
        /*0054*/ 	.byte	0x04, 0x1e
        /*0056*/ 	.short	(.L_119 - .L_118)
.L_118:
        /*0058*/ 	.word	0x00000000


	//----- nvinfo : EIATTR_CBANK_PARAM_SIZE
	.align		4
.L_119:
        /*005c*/ 	.byte	0x03, 0x19
        /*005e*/ 	.short	0x0018


	//----- nvinfo : EIATTR_PARAM_CBANK
	.align		4
        /*0060*/ 	.byte	0x04, 0x0a
        /*0062*/ 	.short	(.L_121 - .L_120)
	.align		4
.L_120:
        /*0064*/ 	.word	index@(.nv.constant0._Z12gpu_functionPfPiS0_)
        /*0068*/ 	.short	0x0380
        /*006a*/ 	.short	0x0018


	//----- nvinfo : EIATTR_SW_WAR
	.align		4
.L_121:
        /*006c*/ 	.byte	0x04, 0x36
        /*006e*/ 	.short	(.L_123 - .L_122)
.L_122:
        /*0070*/ 	.word	0x00000008
.L_123:


//--------------------- .nv.callgraph             --------------------------
	.section	.nv.callgraph,"",@"SHT_CUDA_CALLGRAPH"
	.align	4
	.sectionentsize	8
	.align		4
        /*0000*/ 	.word	0x00000000
	.align		4
        /*0004*/ 	.word	0xffffffff
	.align		4
        /*0008*/ 	.word	0x00000000
	.align		4
        /*000c*/ 	.word	0xfffffffe
	.align		4
        /*0010*/ 	.word	0x00000000
	.align		4
        /*0014*/ 	.word	0xfffffffd
	.align		4
        /*0018*/ 	.word	0x00000000
	.align		4
        /*001c*/ 	.word	0xfffffffc


//--------------------- .text._Z14MultiplicationPfS_S_i --------------------------
	.section	.text._Z14MultiplicationPfS_S_i,"ax",@progbits
	.align	128
.text._Z14MultiplicationPfS_S_i:
        .type           _Z14MultiplicationPfS_S_i,@function
        .size           _Z14MultiplicationPfS_S_i,(.L_x_219 - _Z14MultiplicationPfS_S_i)
        .other          _Z14MultiplicationPfS_S_i,@"STO_CUDA_ENTRY STV_DEFAULT"
_Z14MultiplicationPfS_S_i:
[----:B------:R-:W-:Y:S08]  /*0000*/  LDC R1, c[0x0][0x37c] ;  /* 0x0000df00ff017b82 */ /* 0x000ff00000000800 */
[----:B------:R-:W0:Y:S01]  /*0010*/  LDC R0, c[0x0][0x398] ;  /* 0x0000e600ff007b82 */ /* 0x000e220000000800 */
[----:B------:R-:W1:Y:S01]  /*0020*/  LDCU.64 UR4, c[0x0][0x358] ;  /* 0x00006b00ff0477ac */ /* 0x000e620008000a00 */
[----:B------:R-:W-:Y:S01]  /*0030*/  HFMA2 R25, -RZ, RZ, 0, 0 ;  /* 0x00000000ff197431 */ /* 0x000fe200000001ff */
[----:B0-----:R-:W-:-:S13]  /*0040*/  ISETP.GE.AND P0, PT, R0, 0x1, PT ;  /* 0x000000010000780c */ /* 0x001fda0003f06270 */
[----:B-1----:R-:W-:Y:S05]  /*0050*/  @!P0 BRA `(.L_x_0) ;  /* 0x0000000800508947 */ /* 0x002fea0003800000 */
[----:B------:R-:W0:Y:S01]  /*0060*/  S2R R3, SR_CTAID.X ;  /* 0x0000000000037919 */ /* 0x000e220000002500 */
[----:B------:R-:W1:Y:S01]  /*0070*/  LDC R7, c[0x0][0x360] ;  /* 0x0000d800ff077b82 */ /* 0x000e620000000800 */
[C---:B------:R-:W-:Y:S01]  /*0080*/  ISETP.GE.U32.AND P1, PT, R0.reuse, 0x8, PT ;  /* 0x000000080000780c */ /* 0x040fe20003f26070 */
[----:B------:R-:W2:Y:S01]  /*0090*/  S2R R4, SR_TID.X ;  /* 0x0000000000047919 */ /* 0x000ea20000002100 */
[----:B------:R-:W-:Y:S02]  /*00a0*/  LOP3.LUT R5, R0, 0x7, RZ, 0xc0, !PT ;  /* 0x0000000700057812 */ /* 0x000fe400078ec0ff */
[----:B------:R-:W-:Y:S02]  /*00b0*/  MOV R25, RZ ;  /* 0x000000ff00197202 */ /* 0x000fe40000000f00 */
[----:B------:R-:W-:Y:S02]  /*00c0*/  ISETP.NE.AND P0, PT, R5, RZ, PT ;  /* 0x000000ff0500720c */ /* 0x000fe40003f05270 */
[----:B------:R-:W-:-:S05]  /*00d0*/  MOV R6, RZ ;  /* 0x000000ff00067202 */ /* 0x000fca0000000f00 */
[----:B------:R-:W-:Y:S06]  /*00e0*/  @!P1 BRA `(.L_x_1) ;  /* 0x0000000400249947 */ /* 0x000fec0003800000 */
[----:B------:R-:W-:Y:S01]  /*00f0*/  LOP3.LUT R6, R0, 0x7ffffff8, RZ, 0xc0, !PT ;  /* 0x7ffffff800067812 */ /* 0x000fe200078ec0ff */
[C-C-:B-12---:R-:W-:Y:S01]  /*0100*/  IMAD R10, R7.reuse, 0x3, R4.reuse ;  /* 0x00000003070a7824 */ /* 0x146fe200078e0204 */
[CC--:B------:R-:W-:Y:S01]  /*0110*/  IADD3 R2, PT, PT, R7.reuse, R4.reuse, RZ ;  /* 0x0000000407027210 */ /* 0x0c0fe20007ffe0ff */
[C-C-:B------:R-:W-:Y:S01]  /*0120*/  IMAD R14, R7.reuse, 0x5, R4.reuse ;  /* 0x00000005070e7824 */ /* 0x140fe200078e0204 */
[CC--:B------:R-:W-:Y:S01]  /*0130*/  LEA R8, R7.reuse, R4.reuse, 0x1 ;  /* 0x0000000407087211 */ /* 0x0c0fe200078e08ff */
[C-C-:B------:R-:W-:Y:S01]  /*0140*/  IMAD R9, R7.reuse, 0x6, R4.reuse ;  /* 0x0000000607097824 */ /* 0x140fe200078e0204 */
[C---:B------:R-:W-:Y:S01]  /*0150*/  LEA R12, R7.reuse, R4, 0x2 ;  /* 0x00000004070c7211 */ /* 0x040fe200078e10ff */
[----:B------:R-:W-:Y:S01]  /*0160*/  IMAD R11, R7, 0x7, R4 ;  /* 0x00000007070b7824 */ /* 0x000fe200078e0204 */
[----:B------:R-:W-:Y:S01]  /*0170*/  MOV R25, RZ ;  /* 0x000000ff00197202 */ /* 0x000fe20000000f00 */
[----:B0-----:R-:W-:Y:S01]  /*0180*/  IMAD R15, R3, R0, 0x3 ;  /* 0x00000003030f7424 */ /* 0x001fe200078e0200 */
[----:B------:R-:W-:-:S02]  /*0190*/  MOV R13, R4 ;  /* 0x00000004000d7202 */ /* 0x000fc40000000f00 */
[----:B------:R-:W-:-:S07]  /*01a0*/  IADD3 R24, PT, PT, -R6, RZ, RZ ;  /* 0x000000ff06187210 */ /* 0x000fce0007ffe1ff */
.L_x_2:
[----:B------:R-:W0:Y:S01]  /*01b0*/  LDC.64 R20, c[0x0][0x380] ;  /* 0x0000e000ff147b82 */ /* 0x000e220000000a00 */
[----:B------:R-:W-:-:S07]  /*01c0*/  IADD3 R23, PT, PT, R15, -0x3, RZ ;  /* 0xfffffffd0f177810 */ /* 0x000fce0007ffe0ff */
[----:B------:R-:W1:Y:S01]  /*01d0*/  LDC.64 R16, c[0x0][0x388] ;  /* 0x0000e200ff107b82 */ /* 0x000e620000000a00 */
[----:B0-----:R-:W-:-:S06]  /*01e0*/  IMAD.WIDE.U32 R22, R23, 0x4, R20 ;  /* 0x0000000417167825 */ /* 0x001fcc00078e0014 */
[----:B------:R-:W2:Y:S01]  /*01f0*/  LDG.E R22, desc[UR4][R22.64] ;  /* 0x0000000416167981 */ /* 0x000ea2000c1e1900 */
[----:B-1----:R-:W-:-:S06]  /*0200*/  IMAD.WIDE.U32 R18, R13, 0x4, R16 ;  /* 0x000000040d127825 */ /* 0x002fcc00078e0010 */
[----:B------:R-:W2:Y:S01]  /*0210*/  LDG.E R18, desc[UR4][R18.64] ;  /* 0x0000000412127981 */ /* 0x000ea2000c1e1900 */
[----:B------:R-:W-:Y:S01]  /*0220*/  IADD3 R27, PT, PT, R15, -0x2, RZ ;  /* 0xfffffffe0f1b7810 */ /* 0x000fe20007ffe0ff */
[----:B------:R-:W-:-:S06]  /*0230*/  IMAD.WIDE.U32 R28, R2, 0x4, R16 ;  /* 0x00000004021c7825 */ /* 0x000fcc00078e0010 */
[----:B------:R-:W3:Y:S01]  /*0240*/  LDG.E R28, desc[UR4][R28.64] ;  /* 0x000000041c1c7981 */ /* 0x000ee2000c1e1900 */
[----:B--2---:R-:W-:Y:S01]  /*0250*/  FFMA R25, R22, R18, R25 ;  /* 0x0000001216197223 */ /* 0x004fe20000000019 */
[----:B------:R-:W-:Y:S01]  /*0260*/  IMAD.WIDE.U32 R22, R27, 0x4, R20 ;  /* 0x000000041b167825 */ /* 0x000fe200078e0014 */
[----:B------:R-:W-:-:S05]  /*0270*/  IADD3 R27, PT, PT, R15, -0x1, RZ ;  /* 0xffffffff0f1b7810 */ /* 0x000fca0007ffe0ff */
[----:B------:R-:W-:Y:S01]  /*0280*/  IMAD.WIDE.U32 R26, R27, 0x4, R20 ;  /* 0x000000041b1a7825 */ /* 0x000fe200078e0014 */
[----:B------:R-:W3:Y:S04]  /*0290*/  LDG.E R22, desc[UR4][R22.64] ;  /* 0x0000000416167981 */ /* 0x000ee8000c1e1900 */
[----:B------:R0:W2:Y:S02]  /*02a0*/  LDG.E R18, desc[UR4][R26.64] ;  /* 0x000000041a127981 */ /* 0x0000a4000c1e1900 */
[----:B0-----:R-:W-:-:S05]  /*02b0*/  IMAD.WIDE.U32 R26, R8, 0x4, R16 ;  /* 0x00000004081a7825 */ /* 0x001fca00078e0010 */
[----:B------:R-:W2:Y:S01]  /*02c0*/  LDG.E R19, desc[UR4][R26.64] ;  /* 0x000000041a137981 */ /* 0x000ea2000c1e1900 */
[----:B------:R-:W-:Y:S01]  /*02d0*/  IADD3 R23, PT, PT, R15, 0x1, RZ ;  /* 0x000000010f177810 */ /* 0x000fe20007ffe0ff */
[----:B---3--:R-:W-:-:S04]  /*02e0*/  FFMA R25, R22, R28, R25 ;  /* 0x0000001c16197223 */ /* 0x008fc80000000019 */
[----:B--2---:R-:W-:Y:S01]  /*02f0*/  FFMA R25, R18, R19, R25 ;  /* 0x0000001312197223 */ /* 0x004fe20000000019 */
[----:B------:R-:W-:-:S05]  /*0300*/  IMAD.WIDE.U32 R18, R15, 0x4, R20 ;  /* 0x000000040f127825 */ /* 0x000fca00078e0014 */
[----:B------:R0:W2:Y:S02]  /*0310*/  LDG.E R28, desc[UR4][R18.64] ;  /* 0x00000004121c7981 */ /* 0x0000a4000c1e1900 */
[----:B0-----:R-:W-:-:S04]  /*0320*/  IMAD.WIDE.U32 R18, R23, 0x4, R20 ;  /* 0x0000000417127825 */ /* 0x001fc800078e0014 */
[--C-:B------:R-:W-:Y:S02]  /*0330*/  IMAD.WIDE.U32 R22, R10, 0x4, R16.reuse ;  /* 0x000000040a167825 */ /* 0x100fe400078e0010 */
[----:B------:R-:W3:Y:S04]  /*0340*/  LDG.E R18, desc[UR4][R18.64] ;  /* 0x0000000412127981 */ /* 0x000ee8000c1e1900 */
[----:B------:R0:W2:Y:S02]  /*0350*/  LDG.E R29, desc[UR4][R22.64] ;  /* 0x00000004161d7981 */ /* 0x0000a4000c1e1900 */
[----:B0-----:R-:W-:-:S05]  /*0360*/  IMAD.WIDE.U32 R22, R12, 0x4, R16 ;  /* 0x000000040c167825 */ /* 0x001fca00078e0010 */
[----:B------:R0:W3:Y:S01]  /*0370*/  LDG.E R26, desc[UR4][R22.64] ;  /* 0x00000004161a7981 */ /* 0x0000e2000c1e1900 */
[C---:B------:R-:W-:Y:S02]  /*0380*/  IADD3 R27, PT, PT, R15.reuse, 0x3, RZ ;  /* 0x000000030f1b7810 */ /* 0x040fe40007ffe0ff */
[C---:B0-----:R-:W-:Y:S01]  /*0390*/  IADD3 R23, PT, PT, R15.reuse, 0x4, RZ ;  /* 0x000000040f177810 */ /* 0x041fe20007ffe0ff */
[----:B--2---:R-:W-:Y:S01]  /*03a0*/  FFMA R25, R28, R29, R25 ;  /* 0x0000001d1c197223 */ /* 0x004fe20000000019 */
[----:B------:R-:W-:-:S05]  /*03b0*/  IADD3 R29, PT, PT, R15, 0x2, RZ ;  /* 0x000000020f1d7810 */ /* 0x000fca0007ffe0ff */
[----:B------:R-:W-:-:S06]  /*03c0*/  IMAD.WIDE.U32 R28, R29, 0x4, R20 ;  /* 0x000000041d1c7825 */ /* 0x000fcc00078e0014 */
[----:B------:R-:W2:Y:S01]  /*03d0*/  LDG.E R28, desc[UR4][R28.64] ;  /* 0x000000041c1c7981 */ /* 0x000ea2000c1e1900 */
[----:B---3--:R-:W-:Y:S01]  /*03e0*/  FFMA R25, R18, R26, R25 ;  /* 0x0000001a12197223 */ /* 0x008fe20000000019 */
[----:B------:R-:W-:-:S04]  /*03f0*/  IMAD.WIDE.U32 R18, R14, 0x4, R16 ;  /* 0x000000040e127825 */ /* 0x000fc800078e0010 */
[--C-:B------:R-:W-:Y:S02]  /*0400*/  IMAD.WIDE.U32 R26, R27, 0x4, R20.reuse ;  /* 0x000000041b1a7825 */ /* 0x100fe400078e0014 */
[----:B------:R-:W2:Y:S02]  /*0410*/  LDG.E R18, desc[UR4][R18.64] ;  /* 0x0000000412127981 */ /* 0x000ea4000c1e1900 */
[----:B------:R-:W-:Y:S02]  /*0420*/  IMAD.WIDE.U32 R20, R23, 0x4, R20 ;  /* 0x0000000417147825 */ /* 0x000fe400078e0014 */
[----:B------:R-:W3:Y:S02]  /*0430*/  LDG.E R26, desc[UR4][R26.64] ;  /* 0x000000041a1a7981 */ /* 0x000ee4000c1e1900 */
[--C-:B------:R-:W-:Y:S02]  /*0440*/  IMAD.WIDE.U32 R22, R9, 0x4, R16.reuse ;  /* 0x0000000409167825 */ /* 0x100fe400078e0010 */
[----:B------:R-:W4:Y:S02]  /*0450*/  LDG.E R20, desc[UR4][R20.64] ;  /* 0x0000000414147981 */ /* 0x000f24000c1e1900 */
[----:B------:R-:W-:-:S02]  /*0460*/  IMAD.WIDE.U32 R16, R11, 0x4, R16 ;  /* 0x000000040b107825 */ /* 0x000fc400078e0010 */
[----:B------:R-:W3:Y:S04]  /*0470*/  LDG.E R23, desc[UR4][R22.64] ;  /* 0x0000000416177981 */ /* 0x000ee8000c1e1900 */
[----:B------:R-:W4:Y:S01]  /*0480*/  LDG.E R16, desc[UR4][R16.64] ;  /* 0x0000000410107981 */ /* 0x000f22000c1e1900 */
[----:B------:R-:W-:-:S04]  /*0490*/  IADD3 R24, PT, PT, R24, 0x8, RZ ;  /* 0x0000000818187810 */ /* 0x000fc80007ffe0ff */
[----:B------:R-:W-:Y:S02]  /*04a0*/  ISETP.NE.AND P1, PT, R24, RZ, PT ;  /* 0x000000ff1800720c */ /* 0x000fe40003f25270 */
[----:B------:R-:W-:Y:S02]  /*04b0*/  IADD3 R15, PT, PT, R15, 0x8, RZ ;  /* 0x000000080f0f7810 */ /* 0x000fe40007ffe0ff */
[C---:B------:R-:W-:Y:S02]  /*04c0*/  LEA R2, R7.reuse, R2, 0x3 ;  /* 0x0000000207027211 */ /* 0x040fe400078e18ff */
[C---:B------:R-:W-:Y:S02]  /*04d0*/  LEA R8, R7.reuse, R8, 0x3 ;  /* 0x0000000807087211 */ /* 0x040fe400078e18ff */
[C---:B------:R-:W-:Y:S02]  /*04e0*/  LEA R10, R7.reuse, R10, 0x3 ;  /* 0x0000000a070a7211 */ /* 0x040fe400078e18ff */
[----:B------:R-:W-:-:S02]  /*04f0*/  LEA R12, R7, R12, 0x3 ;  /* 0x0000000c070c7211 */ /* 0x000fc400078e18ff */
[C---:B------:R-:W-:Y:S02]  /*0500*/  LEA R14, R7.reuse, R14, 0x3 ;  /* 0x0000000e070e7211 */ /* 0x040fe400078e18ff */
[C---:B------:R-:W-:Y:S02]  /*0510*/  LEA R9, R7.reuse, R9, 0x3 ;  /* 0x0000000907097211 */ /* 0x040fe400078e18ff */
[C---:B------:R-:W-:Y:S02]  /*0520*/  LEA R11, R7.reuse, R11, 0x3 ;  /* 0x0000000b070b7211 */ /* 0x040fe400078e18ff */
[----:B------:R-:W-:Y:S01]  /*0530*/  LEA R13, R7, R13, 0x3 ;  /* 0x0000000d070d7211 */ /* 0x000fe200078e18ff */
[----:B--2---:R-:W-:-:S04]  /*0540*/  FFMA R25, R28, R18, R25 ;  /* 0x000000121c197223 */ /* 0x004fc80000000019 */
[----:B---3--:R-:W-:-:S04]  /*0550*/  FFMA R25, R26, R23, R25 ;  /* 0x000000171a197223 */ /* 0x008fc80000000019 */
[----:B----4-:R-:W-:Y:S01]  /*0560*/  FFMA R25, R20, R16, R25 ;  /* 0x0000001014197223 */ /* 0x010fe20000000019 */
[----:B------:R-:W-:Y:S06]  /*0570*/  @P1 BRA `(.L_x_2) ;  /* 0xfffffffc000c1947 */ /* 0x000fec000383ffff */
.L_x_1:
[----:B------:R-:W-:Y:S05]  /*0580*/  @!P0 BRA `(.L_x_0) ;  /* 0x0000000400048947 */ /* 0x000fea0003800000 */
[----:B------:R-:W-:Y:S02]  /*0590*/  ISETP.GE.U32.AND P0, PT, R5, 0x4, PT ;  /* 0x000000040500780c */ /* 0x000fe40003f06070 */
[----:B------:R-:W-:-:S04]  /*05a0*/  LOP3.LUT R24, R0, 0x3, RZ, 0xc0, !PT ;  /* 0x0000000300187812 */ /* 0x000fc800078ec0ff */
[----:B------:R-:W-:-:S07]  /*05b0*/  ISETP.NE.AND P1, PT, R24, RZ, PT ;  /* 0x000000ff1800720c */ /* 0x000fce0003f25270 */
[----:B------:R-:W-:Y:S06]  /*05c0*/  @!P0 BRA `(.L_x_3) ;  /* 0x00000000007c8947 */ /* 0x000fec0003800000 */
[----:B------:R-:W3:Y:S01]  /*05d0*/  LDC.64 R8, c[0x0][0x388] ;  /* 0x0000e200ff087b82 */ /* 0x000ee20000000a00 */
[----:B0-----:R-:W-:Y:S02]  /*05e0*/  IMAD R5, R3, R0, R6 ;  /* 0x0000000003057224 */ /* 0x001fe400078e0206 */
[----:B-12---:R-:W-:-:S03]  /*05f0*/  IMAD R12, R6, R7, R4 ;  /* 0x00000007060c7224 */ /* 0x006fc600078e0204 */
[C---:B------:R-:W-:Y:S02]  /*0600*/  IADD3 R21, PT, PT, R5.reuse, 0x1, RZ ;  /* 0x0000000105157810 */ /* 0x040fe40007ffe0ff */
[----:B------:R-:W0:Y:S01]  /*0610*/  LDC.64 R10, c[0x0][0x380] ;  /* 0x0000e000ff0a7b82 */ /* 0x000e220000000a00 */
[----:B------:R-:W-:Y:S01]  /*0620*/  IADD3 R13, PT, PT, R5, 0x2, RZ ;  /* 0x00000002050d7810 */ /* 0x000fe20007ffe0ff */
[C---:B---3--:R-:W-:Y:S01]  /*0630*/  IMAD.WIDE.U32 R18, R12.reuse, 0x4, R8 ;  /* 0x000000040c127825 */ /* 0x048fe200078e0008 */
[----:B------:R-:W-:-:S04]  /*0640*/  IADD3 R12, PT, PT, R12, R7, RZ ;  /* 0x000000070c0c7210 */ /* 0x000fc80007ffe0ff */
[CC--:B------:R-:W-:Y:S01]  /*0650*/  IADD3 R14, PT, PT, R12.reuse, R7.reuse, RZ ;  /* 0x000000070c0e7210 */ /* 0x0c0fe20007ffe0ff */
[--C-:B0-----:R-:W-:Y:S01]  /*0660*/  IMAD.WIDE.U32 R22, R5, 0x4, R10.reuse ;  /* 0x0000000405167825 */ /* 0x101fe200078e000a */
[----:B------:R-:W2:Y:S03]  /*0670*/  LDG.E R18, desc[UR4][R18.64] ;  /* 0x0000000412127981 */ /* 0x000ea6000c1e1900 */
[----:B------:R-:W-:Y:S01]  /*0680*/  IMAD.WIDE.U32 R20, R21, 0x4, R10 ;  /* 0x0000000415147825 */ /* 0x000fe200078e000a */
[----:B------:R-:W2:Y:S03]  /*0690*/  LDG.E R2, desc[UR4][R22.64] ;  /* 0x0000000416027981 */ /* 0x000ea6000c1e1900 */
[----:B------:R-:W-:Y:S01]  /*06a0*/  IMAD.WIDE.U32 R16, R12, 0x4, R8 ;  /* 0x000000040c107825 */ /* 0x000fe200078e0008 */
[----:B------:R-:W-:Y:S01]  /*06b0*/  IADD3 R5, PT, PT, R5, 0x3, RZ ;  /* 0x0000000305057810 */ /* 0x000fe20007ffe0ff */
[----:B------:R-:W3:Y:S01]  /*06c0*/  LDG.E R20, desc[UR4][R20.64] ;  /* 0x0000000414147981 */ /* 0x000ee2000c1e1900 */
[----:B------:R-:W-:Y:S01]  /*06d0*/  IADD3 R27, PT, PT, R14, R7, RZ ;  /* 0x000000070e1b7210 */ /* 0x000fe20007ffe0ff */
[----:B------:R-:W-:-:S02]  /*06e0*/  IMAD.WIDE.U32 R12, R13, 0x4, R10 ;  /* 0x000000040d0c7825 */ /* 0x000fc400078e000a */
[----:B------:R-:W3:Y:S02]  /*06f0*/  LDG.E R17, desc[UR4][R16.64] ;  /* 0x0000000410117981 */ /* 0x000ee4000c1e1900 */
[----:B------:R-:W-:Y:S02]  /*0700*/  IMAD.WIDE.U32 R14, R14, 0x4, R8 ;  /* 0x000000040e0e7825 */ /* 0x000fe400078e0008 */
[----:B------:R-:W4:Y:S02]  /*0710*/  LDG.E R13, desc[UR4][R12.64] ;  /* 0x000000040c0d7981 */ /* 0x000f24000c1e1900 */
[----:B------:R-:W-:Y:S02]  /*0720*/  IMAD.WIDE.U32 R10, R5, 0x4, R10 ;  /* 0x00000004050a7825 */ /* 0x000fe400078e000a */
[----:B------:R-:W4:Y:S02]  /*0730*/  LDG.E R14, desc[UR4][R14.64] ;  /* 0x000000040e0e7981 */ /* 0x000f24000c1e1900 */
[----:B------:R-:W-:-:S02]  /*0740*/  IMAD.WIDE.U32 R8, R27, 0x4, R8 ;  /* 0x000000041b087825 */ /* 0x000fc400078e0008 */
[----:B------:R-:W5:Y:S04]  /*0750*/  LDG.E R11, desc[UR4][R10.64] ;  /* 0x000000040a0b7981 */ /* 0x000f68000c1e1900 */
[----:B------:R-:W5:Y:S01]  /*0760*/  LDG.E R8, desc[UR4][R8.64] ;  /* 0x0000000408087981 */ /* 0x000f62000c1e1900 */
[----:B------:R-:W-:Y:S01]  /*0770*/  IADD3 R6, PT, PT, R6, 0x4, RZ ;  /* 0x0000000406067810 */ /* 0x000fe20007ffe0ff */
[----:B--2---:R-:W-:-:S04]  /*0780*/  FFMA R25, R2, R18, R25 ;  /* 0x0000001202197223 */ /* 0x004fc80000000019 */
[----:B---3--:R-:W-:-:S04]  /*0790*/  FFMA R20, R20, R17, R25 ;  /* 0x0000001114147223 */ /* 0x008fc80000000019 */
[----:B----4-:R-:W-:-:S04]  /*07a0*/  FFMA R20, R13, R14, R20 ;  /* 0x0000000e0d147223 */ /* 0x010fc80000000014 */
[----:B-----5:R-:W-:-:S07]  /*07b0*/  FFMA R25, R11, R8, R20 ;  /* 0x000000080b197223 */ /* 0x020fce0000000014 */
.L_x_3:
[----:B------:R-:W-:Y:S05]  /*07c0*/  @!P1 BRA `(.L_x_0) ;  /* 0x0000000000749947 */ /* 0x000fea0003800000 */
[----:B------:R-:W3:Y:S01]  /*07d0*/  LDC.64 R14, c[0x0][0x380] ;  /* 0x0000e000ff0e7b82 */ /* 0x000ee20000000a00 */
[----:B------:R-:W-:Y:S02]  /*07e0*/  ISETP.NE.AND P0, PT, R24, 0x1, PT ;  /* 0x000000011800780c */ /* 0x000fe40003f05270 */
[----:B------:R-:W-:-:S04]  /*07f0*/  LOP3.LUT R2, R0, 0x1, RZ, 0xc0, !PT ;  /* 0x0000000100027812 */ /* 0x000fc800078ec0ff */
[----:B------:R-:W-:Y:S01]  /*0800*/  ISETP.NE.U32.AND P1, PT, R2, 0x1, PT ;  /* 0x000000010200780c */ /* 0x000fe20003f25070 */
[----:B------:R-:W4:Y:S06]  /*0810*/  LDC.64 R12, c[0x0][0x388] ;  /* 0x0000e200ff0c7b82 */ /* 0x000f2c0000000a00 */
[----:B0-----:R-:W-:Y:S02]  /*0820*/  @P0 IMAD R17, R3, R0, R6 ;  /* 0x0000000003110224 */ /* 0x001fe400078e0206 */
[----:B------:R-:W0:Y:S01]  /*0830*/  LDC.64 R10, c[0x0][0x380] ;  /* 0x0000e000ff0a7b82 */ /* 0x000e220000000a00 */
[C---:B-12---:R-:W-:Y:S01]  /*0840*/  @P0 IMAD R2, R6.reuse, R7, R4 ;  /* 0x0000000706020224 */ /* 0x046fe200078e0204 */
[----:B------:R-:W-:-:S02]  /*0850*/  @P0 IADD3 R6, PT, PT, R6, 0x2, RZ ;  /* 0x0000000206060810 */ /* 0x000fc40007ffe0ff */
[----:B------:R-:W-:Y:S02]  /*0860*/  @P0 IADD3 R19, PT, PT, R17, 0x1, RZ ;  /* 0x0000000111130810 */ /* 0x000fe40007ffe0ff */
[----:B------:R-:W-:Y:S01]  /*0870*/  @P0 IADD3 R21, PT, PT, R2, R7, RZ ;  /* 0x0000000702150210 */ /* 0x000fe20007ffe0ff */
[----:B------:R-:W-:Y:S01]  /*0880*/  @!P1 IMAD R5, R3, R0, R6 ;  /* 0x0000000003059224 */ /* 0x000fe200078e0206 */
[----:B------:R-:W1:Y:S01]  /*0890*/  LDC.64 R8, c[0x0][0x388] ;  /* 0x0000e200ff087b82 */ /* 0x000e620000000a00 */
[----:B---3--:R-:W-:-:S04]  /*08a0*/  @P0 IMAD.WIDE.U32 R16, R17, 0x4, R14 ;  /* 0x0000000411100825 */ /* 0x008fc800078e000e */
[----:B------:R-:W-:Y:S02]  /*08b0*/  @P0 IMAD.WIDE.U32 R14, R19, 0x4, R14 ;  /* 0x00000004130e0825 */ /* 0x000fe400078e000e */
[----:B------:R-:W2:Y:S02]  /*08c0*/  @P0 LDG.E R16, desc[UR4][R16.64] ;  /* 0x0000000410100981 */ /* 0x000ea4000c1e1900 */
[----:B----4-:R-:W-:Y:S02]  /*08d0*/  @P0 IMAD.WIDE.U32 R2, R2, 0x4, R12 ;  /* 0x0000000402020825 */ /* 0x010fe400078e000c */
[----:B------:R-:W3:Y:S02]  /*08e0*/  @P0 LDG.E R15, desc[UR4][R14.64] ;  /* 0x000000040e0f0981 */ /* 0x000ee4000c1e1900 */
[----:B------:R-:W-:Y:S02]  /*08f0*/  @!P1 IMAD R7, R7, R6, R4 ;  /* 0x0000000607079224 */ /* 0x000fe400078e0204 */
[----:B------:R-:W-:Y:S01]  /*0900*/  @P0 IMAD.WIDE.U32 R12, R21, 0x4, R12 ;  /* 0x00000004150c0825 */ /* 0x000fe200078e000c */
[----:B------:R-:W2:Y:S03]  /*0910*/  @P0 LDG.E R2, desc[UR4][R2.64] ;  /* 0x0000000402020981 */ /* 0x000ea6000c1e1900 */
[----:B0-----:R-:W-:-:S02]  /*0920*/  @!P1 IMAD.WIDE.U32 R10, R5, 0x4, R10 ;  /* 0x00000004050a9825 */ /* 0x001fc400078e000a */
[----:B------:R-:W3:Y:S02]  /*0930*/  @P0 LDG.E R12, desc[UR4][R12.64] ;  /* 0x000000040c0c0981 */ /* 0x000ee4000c1e1900 */
[----:B-1----:R-:W-:Y:S02]  /*0940*/  @!P1 IMAD.WIDE.U32 R8, R7, 0x4, R8 ;  /* 0x0000000407089825 */ /* 0x002fe400078e0008 */
[----:B------:R-:W4:Y:S04]  /*0950*/  @!P1 LDG.E R10, desc[UR4][R10.64] ;  /* 0x000000040a0a9981 */ /* 0x000f28000c1e1900 */
[----:B------:R-:W4:Y:S01]  /*0960*/  @!P1 LDG.E R8, desc[UR4][R8.64] ;  /* 0x0000000408089981 */ /* 0x000f22000c1e1900 */
[----:B--2---:R-:W-:-:S04]  /*0970*/  @P0 FFMA R0, R16, R2, R25 ;  /* 0x0000000210000223 */ /* 0x004fc80000000019 */
[----:B---3--:R-:W-:-:S04]  /*0980*/  @P0 FFMA R25, R15, R12, R0 ;  /* 0x0000000c0f190223 */ /* 0x008fc80000000000 */
[----:B----4-:R-:W-:-:S07]  /*0990*/  @!P1 FFMA R25, R10, R8, R25 ;  /* 0x000000080a199223 */ /* 0x010fce0000000019 */
.L_x_0:
[----:B------:R-:W3:Y:S01]  /*09a0*/  S2R R0, SR_TID.X ;  /* 0x0000000000007919 */ /* 0x000ee20000002100 */
[----:B------:R-:W3:Y:S08]  /*09b0*/  S2UR UR6, SR_CTAID.X ;  /* 0x00000000000679c3 */ /* 0x000ef00000002500 */
[----:B------:R-:W3:Y:S08]  /*09c0*/  LDC R5, c[0x0][0x360] ;  /* 0x0000d800ff057b82 */ /* 0x000ef00000000800 */
[----:B0-----:R-:W0:Y:S01]  /*09d0*/  LDC.64 R2, c[0x0][0x390] ;  /* 0x0000e400ff027b82 */ /* 0x001e220000000a00 */
[----:B---3--:R-:W-:-:S04]  /*09e0*/  IMAD R5, R5, UR6, R0 ;  /* 0x0000000605057c24 */ /* 0x008fc8000f8e0200 */
[----:B0-----:R-:W-:-:S05]  /*09f0*/  IMAD.WIDE.U32 R2, R5, 0x4, R2 ;  /* 0x0000000405027825 */ /* 0x001fca00078e0002 */
[----:B------:R-:W-:Y:S01]  /*0a00*/  STG.E desc[UR4][R2.64], R25 ;  /* 0x0000001902007986 */ /* 0x000fe2000c101904 */
[----:B------:R-:W-:Y:S05]  /*0a10*/  EXIT ;  /* 0x000000000000794d */ /* 0x000fea0003800000 */
.L_x_4:
[----:B------:R-:W-:-:S00]  /*0a20*/  BRA `(.L_x_4) ;  /* 0xfffffffc00fc7947 */ /* 0x000fc0000383ffff */
[----:B------:R-:W-:-:S00]  /*0a30*/  NOP ;  /* 0x0000000000007918 */ /* 0x000fc00000000000 */
        /* <DEDUP_REMOVED lines=12> */
.L_x_219:


//--------------------- .text._Z10gpu_words2PfPi  --------------------------
	.section	.text._Z10gpu_words2PfPi,"ax",@progbits
	.align	128
.text._Z10gpu_words2PfPi:
        .type           _Z10gpu_words2PfPi,@function
        .size           _Z10gpu_words2PfPi,(.L_x_220 - _Z10gpu_words2PfPi)
        .other          _Z10gpu_words2PfPi,@"STO_CUDA_ENTRY STV_DEFAULT"
_Z10gpu_words2PfPi:
[----:B------:R-:W-:Y:S01]  /*0000*/  LDC R1, c[0x0][0x37c] ;  /* 0x0000df00ff017b82 */ /* 0x000fe20000000800 */
[----:B------:R-:W0:Y:S01]  /*0010*/  S2R R0, SR_CTAID.X ;  /* 0x0000000000007919 */ /* 0x000e220000002500 */
[----:B------:R-:W-:Y:S01]  /*0020*/  BSSY.RECONVERGENT B0, `(.L_x_5) ;  /* 0x0000056000007945 */ /* 0x000fe20003800200 */
[----:B------:R-:W1:Y:S01]  /*0030*/  LDCU.64 UR6, c[0x0][0x358] ;  /* 0x00006b00ff0677ac */ /* 0x000e620008000a00 */
[----:B------:R-:W2:Y:S01]  /*0040*/  S2R R7, SR_TID.X ;  /* 0x0000000000077919 */ /* 0x000ea20000002100 */
[----:B------:R-:W3:Y:S01]  /*0050*/  LDCU UR8, c[0x0][0x360] ;  /* 0x00006c00ff0877ac */ /* 0x000ee20008000800 */
[----:B0-----:R-:W-:Y:S02]  /*0060*/  IMAD R6, R0, 0x3d0900, RZ ;  /* 0x003d090000067824 */ /* 0x001fe400078e02ff */
[----:B-123--:R-:W-:-:S07]  /*0070*/  IMAD.MOV.U32 R9, RZ, RZ, R7 ;  /* 0x000000ffff097224 */ /* 0x00efce00078e0007 */
.L_x_7:
[----:B0-----:R-:W0:Y:S01]  /*0080*/  LDC.64 R2, c[0x0][0x380] ;  /* 0x0000e000ff027b82 */ /* 0x001e220000000a00 */
[----:B------:R-:W-:Y:S02]  /*0090*/  HFMA2 R8, -RZ, RZ, 0, 0 ;  /* 0x00000000ff087431 */ /* 0x000fe400000001ff */
[----:B------:R-:W-:Y:S02]  /*00a0*/  IMAD R10, R9, 0x7d0, R6 ;  /* 0x000007d0090a7824 */ /* 0x000fe400078e0206 */
[----:B------:R-:W-:-:S07]  /*00b0*/  IMAD.MOV.U32 R11, RZ, RZ, RZ ;  /* 0x000000ffff0b7224 */ /* 0x000fce00078e00ff */
.L_x_6:
[----:B------:R-:W-:-:S04]  /*00c0*/  IMAD.IADD R5, R10, 0x1, R11 ;  /* 0x000000010a057824 */ /* 0x000fc800078e020b */
[----:B0-----:R-:W-:-:S05]  /*00d0*/  IMAD.WIDE.U32 R4, R5, 0x4, R2 ;  /* 0x0000000405047825 */ /* 0x001fca00078e0002 */
[----:B------:R-:W2:Y:S04]  /*00e0*/  LDG.E R27, desc[UR6][R4.64] ;  /* 0x00000006041b7981 */ /* 0x000ea8000c1e1900 */
[----:B------:R-:W3:Y:S04]  /*00f0*/  LDG.E R24, desc[UR6][R4.64+0x4] ;  /* 0x0000040604187981 */ /* 0x000ee8000c1e1900 */
[----:B------:R-:W4:Y:S04]  /*0100*/  LDG.E R25, desc[UR6][R4.64+0x8] ;  /* 0x0000080604197981 */ /* 0x000f28000c1e1900 */
[----:B------:R-:W5:Y:S04]  /*0110*/  LDG.E R26, desc[UR6][R4.64+0xc] ;  /* 0x00000c06041a7981 */ /* 0x000f68000c1e1900 */
        /* <DEDUP_REMOVED lines=11> */
[----:B------:R0:W5:Y:S01]  /*01d0*/  LDG.E R23, desc[UR6][R4.64+0x3c] ;  /* 0x00003c0604177981 */ /* 0x000162000c1e1900 */
[----:B------:R-:W-:Y:S01]  /*01e0*/  VIADD R11, R11, 0x10 ;  /* 0x000000100b0b7836 */ /* 0x000fe20000000000 */
[----:B--2---:R-:W-:-:S02]  /*01f0*/  FSETP.NEU.AND P0, PT, R27, RZ, PT ;  /* 0x000000ff1b00720b */ /* 0x004fc40003f0d000 */
[----:B---3--:R-:W-:Y:S01]  /*0200*/  FSETP.NEU.AND P1, PT, R24, RZ, PT ;  /* 0x000000ff1800720b */ /* 0x008fe20003f2d000 */
[----:B------:R-:W-:-:S10]  /*0210*/  VIADD R24, R8, 0x1 ;  /* 0x0000000108187836 */ /* 0x000fd40000000000 */
[----:B------:R-:W-:Y:S02]  /*0220*/  @!P0 IADD3 R24, PT, PT, R8, RZ, RZ ;  /* 0x000000ff08188210 */ /* 0x000fe40007ffe0ff */
[----:B----4-:R-:W-:-:S03]  /*0230*/  FSETP.NEU.AND P0, PT, R25, RZ, PT ;  /* 0x000000ff1900720b */ /* 0x010fc60003f0d000 */
[----:B------:R-:W-:Y:S02]  /*0240*/  VIADD R8, R24, 0x1 ;  /* 0x0000000118087836 */ /* 0x000fe40000000000 */
[----:B------:R-:W-:Y:S01]  /*0250*/  @!P1 IMAD.MOV R8, RZ, RZ, R24 ;  /* 0x000000ffff089224 */ /* 0x000fe200078e0218 */
[----:B-----5:R-:W-:-:S04]  /*0260*/  FSETP.NEU.AND P1, PT, R26, RZ, PT ;  /* 0x000000ff1a00720b */ /* 0x020fc80003f2d000 */
[----:B------:R-:W-:-:S03]  /*0270*/  IADD3 R24, PT, PT, R8, 0x1, RZ ;  /* 0x0000000108187810 */ /* 0x000fc60007ffe0ff */
[----:B------:R-:W-:Y:S01]  /*0280*/  @!P0 IMAD.MOV R24, RZ, RZ, R8 ;  /* 0x000000ffff188224 */ /* 0x000fe200078e0208 */
[----:B------:R-:W-:-:S03]  /*0290*/  FSETP.NEU.AND P0, PT, R12, RZ, PT ;  /* 0x000000ff0c00720b */ /* 0x000fc60003f0d000 */
[C---:B0-----:R-:W-:Y:S02]  /*02a0*/  VIADD R4, R24.reuse, 0x1 ;  /* 0x0000000118047836 */ /* 0x041fe40000000000 */
[----:B------:R-:W-:Y:S02]  /*02b0*/  @!P1 IADD3 R4, PT, PT, R24, RZ, RZ ;  /* 0x000000ff18049210 */ /* 0x000fe40007ffe0ff */
[----:B------:R-:W-:-:S03]  /*02c0*/  FSETP.NEU.AND P1, PT, R13, RZ, PT ;  /* 0x000000ff0d00720b */ /* 0x000fc60003f2d000 */
[----:B------:R-:W-:-:S03]  /*02d0*/  VIADD R5, R4, 0x1 ;  /* 0x0000000104057836 */ /* 0x000fc60000000000 */
[----:B------:R-:W-:Y:S01]  /*02e0*/  @!P0 IMAD.MOV R5, RZ, RZ, R4 ;  /* 0x000000ffff058224 */ /* 0x000fe200078e0204 */
[----:B------:R-:W-:-:S04]  /*02f0*/  FSETP.NEU.AND P0, PT, R14, RZ, PT ;  /* 0x000000ff0e00720b */ /* 0x000fc80003f0d000 */
[----:B------:R-:W-:Y:S02]  /*0300*/  IADD3 R4, PT, PT, R5, 0x1, RZ ;  /* 0x0000000105047810 */ /* 0x000fe40007ffe0ff */
[----:B------:R-:W-:Y:S01]  /*0310*/  @!P1 IMAD.MOV R4, RZ, RZ, R5 ;  /* 0x000000ffff049224 */ /* 0x000fe200078e0205 */
[----:B------:R-:W-:-:S03]  /*0320*/  FSETP.NEU.AND P1, PT, R15, RZ, PT ;  /* 0x000000ff0f00720b */ /* 0x000fc60003f2d000 */
[----:B------:R-:W-:-:S03]  /*0330*/  VIADD R5, R4, 0x1 ;  /* 0x0000000104057836 */ /* 0x000fc60000000000 */
[----:B------:R-:W-:Y:S02]  /*0340*/  @!P0 IADD3 R5, PT, PT, R4, RZ, RZ ;  /* 0x000000ff04058210 */ /* 0x000fe40007ffe0ff */
[----:B------:R-:W-:-:S03]  /*0350*/  FSETP.NEU.AND P0, PT, R16, RZ, PT ;  /* 0x000000ff1000720b */ /* 0x000fc60003f0d000 */
[----:B------:R-:W-:Y:S02]  /*0360*/  VIADD R4, R5, 0x1 ;  /* 0x0000000105047836 */ /* 0x000fe40000000000 */
[----:B------:R-:W-:Y:S01]  /*0370*/  @!P1 IMAD.MOV R4, RZ, RZ, R5 ;  /* 0x000000ffff049224 */ /* 0x000fe200078e0205 */
[----:B------:R-:W-:-:S04]  /*0380*/  FSETP.NEU.AND P1, PT, R17, RZ, PT ;  /* 0x000000ff1100720b */ /* 0x000fc80003f2d000 */
[----:B------:R-:W-:-:S03]  /*0390*/  IADD3 R5, PT, PT, R4, 0x1, RZ ;  /* 0x0000000104057810 */ /* 0x000fc60007ffe0ff */
[----:B------:R-:W-:Y:S01]  /*03a0*/  @!P0 IMAD.MOV R5, RZ, RZ, R4 ;  /* 0x000000ffff058224 */ /* 0x000fe200078e0204 */
[----:B------:R-:W-:-:S03]  /*03b0*/  FSETP.NEU.AND P0, PT, R18, RZ, PT ;  /* 0x000000ff1200720b */ /* 0x000fc60003f0d000 */
[C---:B------:R-:W-:Y:S02]  /*03c0*/  VIADD R4, R5.reuse, 0x1 ;  /* 0x0000000105047836 */ /* 0x040fe40000000000 */
        /* <DEDUP_REMOVED lines=16> */
[----:B------:R-:W-:-:S04]  /*04d0*/  ISETP.NE.AND P0, PT, R11, 0x7d0, PT ;  /* 0x000007d00b00780c */ /* 0x000fc80003f05270 */
[----:B------:R-:W-:Y:S01]  /*04e0*/  IADD3 R8, PT, PT, R5, 0x1, RZ ;  /* 0x0000000105087810 */ /* 0x000fe20007ffe0ff */
[----:B------:R-:W-:-:S08]  /*04f0*/  @!P1 IMAD.MOV R8, RZ, RZ, R5 ;  /* 0x000000ffff089224 */ /* 0x000fd000078e0205 */
[----:B------:R-:W-:Y:S05]  /*0500*/  @P0 BRA `(.L_x_6) ;  /* 0xfffffff800ec0947 */ /* 0x000fea000383ffff */
[----:B------:R-:W0:Y:S01]  /*0510*/  LDC.64 R4, c[0x0][0x388] ;  /* 0x0000e200ff047b82 */ /* 0x000e220000000a00 */
[----:B------:R-:W-:Y:S02]  /*0520*/  IMAD R11, R0, 0xfa0, R9 ;  /* 0x00000fa0000b7824 */ /* 0x000fe400078e0209 */
[----:B------:R-:W-:-:S05]  /*0530*/  VIADD R9, R9, UR8 ;  /* 0x0000000809097c36 */ /* 0x000fca0008000000 */
[----:B------:R-:W-:Y:S01]  /*0540*/  ISETP.GE.U32.AND P0, PT, R9, 0x7d0, PT ;  /* 0x000007d00900780c */ /* 0x000fe20003f06070 */
[----:B0-----:R-:W-:-:S05]  /*0550*/  IMAD.WIDE.U32 R4, R11, 0x4, R4 ;  /* 0x000000040b047825 */ /* 0x001fca00078e0004 */
[----:B------:R0:W-:Y:S07]  /*0560*/  STG.E desc[UR6][R4.64], R8 ;  /* 0x0000000804007986 */ /* 0x0001ee000c101906 */
[----:B------:R-:W-:Y:S05]  /*0570*/  @!P0 BRA `(.L_x_7) ;  /* 0xfffffff800c08947 */ /* 0x000fea000383ffff */
[----:B------:R-:W-:Y:S05]  /*0580*/  BSYNC.RECONVERGENT B0 ;  /* 0x0000000000007941 */ /* 0x000fea0003800200 */
.L_x_5:
[----:B------:R-:W1:Y:S01]  /*0590*/  LDCU.64 UR4, c[0x0][0x380] ;  /* 0x00007000ff0477ac */ /* 0x000e620008000a00 */
[----:B------:R-:W-:Y:S01]  /*05a0*/  IMAD.WIDE.U32 R2, R0, 0xf42400, R2 ;  /* 0x00f4240000027825 */ /* 0x000fe200078e0002 */
[----:B------:R-:W-:Y:S01]  /*05b0*/  IADD3 R6, PT, PT, R6, 0x7d0, RZ ;  /* 0x000007d006067810 */ /* 0x000fe20007ffe0ff */
[----:B-1----:R-:W-:-:S04]  /*05c0*/  UIADD3 UR4, UP0, UPT, UR4, 0xdac0, URZ ;  /* 0x0000dac004047890 */ /* 0x002fc8000ff1e0ff */
[----:B------:R-:W-:-:S12]  /*05d0*/  UIADD3.X UR5, UPT, UPT, URZ, UR5, URZ, UP0, !UPT ;  /* 0x00000005ff057290 */ /* 0x000fd800087fe4ff */
.L_x_9:
[----:B------:R-:W-:Y:S01]  /*05e0*/  IMAD.WIDE.U32 R10, R7, 0x4, R2 ;  /* 0x00000004070a7825 */ /* 0x000fe200078e0002 */
[----:B-1----:R-:W-:-:S03]  /*05f0*/  MOV R9, RZ ;  /* 0x000000ff00097202 */ /* 0x002fc60000000f00 */
[----:B0-----:R-:W-:Y:S02]  /*0600*/  IMAD.IADD R8, R6, 0x1, R7 ;  /* 0x0000000106087824 */ /* 0x001fe400078e0207 */
[----:B------:R-:W-:-:S07]  /*0610*/  IMAD.MOV.U32 R25, RZ, RZ, RZ ;  /* 0x000000ffff197224 */ /* 0x000fce00078e00ff */
.L_x_8:
[----:B------:R-:W2:Y:S01]  /*0620*/  LDG.E R12, desc[UR6][R10.64] ;  /* 0x000000060a0c7981 */ /* 0x000ea2000c1e1900 */
[----:B------:R-:W-:Y:S02]  /*0630*/  IMAD.U32 R4, RZ, RZ, UR4 ;  /* 0x00000004ff047e24 */ /* 0x000fe4000f8e00ff */
[----:B------:R-:W-:Y:S02]  /*0640*/  IMAD.U32 R5, RZ, RZ, UR5 ;  /* 0x00000005ff057e24 */ /* 0x000fe4000f8e00ff */
[----:B------:R-:W-:-:S05]  /*0650*/  IMAD.WIDE R4, R8, 0x4, R4 ;  /* 0x0000000408047825 */ /* 0x000fca00078e0204 */
        /* <DEDUP_REMOVED lines=13> */
[----:B------:R-:W5:Y:S01]  /*0730*/  LDG.E R24, desc[UR6][R4.64+0xdac0] ;  /* 0x00dac00604187981 */ /* 0x000f62000c1e1900 */
[----:B--2---:R-:W-:-:S03]  /*0740*/  FSETP.NEU.AND P0, PT, R12, RZ, PT ;  /* 0x000000ff0c00720b */ /* 0x004fc60003f0d000 */
[----:B------:R0:W2:Y:S01]  /*0750*/  LDG.E R12, desc[UR6][R4.64+0xbb80] ;  /* 0x00bb8006040c7981 */ /* 0x0000a2000c1e1900 */
[----:B---3--:R-:W-:Y:S02]  /*0760*/  FSETP.NEU.AND P1, PT, R26, RZ, PT ;  /* 0x000000ff1a00720b */ /* 0x008fe40003f2d000 */
[----:B------:R-:W-:-:S07]  /*0770*/  IADD3 R26, PT, PT, R9, 0x1, RZ ;  /* 0x00000001091a7810 */ /* 0x000fce0007ffe0ff */
[----:B------:R-:W-:Y:S01]  /*0780*/  @!P0 IMAD.MOV R26, RZ, RZ, R9 ;  /* 0x000000ffff1a8224 */ /* 0x000fe200078e0209 */
[----:B----4-:R-:W-:-:S03]  /*0790*/  FSETP.NEU.AND P0, PT, R27, RZ, PT ;  /* 0x000000ff1b00720b */ /* 0x010fc60003f0d000 */
[C---:B------:R-:W-:Y:S01]  /*07a0*/  VIADD R9, R26.reuse, 0x1 ;  /* 0x000000011a097836 */ /* 0x040fe20000000000 */
[----:B------:R-:W-:Y:S02]  /*07b0*/  @!P1 IADD3 R9, PT, PT, R26, RZ, RZ ;  /* 0x000000ff1a099210 */ /* 0x000fe40007ffe0ff */
[----:B-----5:R-:W-:-:S03]  /*07c0*/  FSETP.NEU.AND P1, PT, R23, RZ, PT ;  /* 0x000000ff1700720b */ /* 0x020fc60003f2d000 */
[----:B------:R-:W-:-:S04]  /*07d0*/  VIADD R23, R9, 0x1 ;  /* 0x0000000109177836 */ /* 0x000fc80000000000 */
[----:B------:R-:W-:Y:S01]  /*07e0*/  @!P0 IMAD.MOV R23, RZ, RZ, R9 ;  /* 0x000000ffff178224 */ /* 0x000fe200078e0209 */
[----:B------:R-:W-:-:S04]  /*07f0*/  FSETP.NEU.AND P0, PT, R22, RZ, PT ;  /* 0x000000ff1600720b */ /* 0x000fc80003f0d000 */
[----:B0-----:R-:W-:Y:S01]  /*0800*/  IADD3 R4, PT, PT, R23, 0x1, RZ ;  /* 0x0000000117047810 */ /* 0x001fe20007ffe0ff */
[----:B------:R-:W-:Y:S01]  /*0810*/  @!P1 IMAD.MOV R4, RZ, RZ, R23 ;  /* 0x000000ffff049224 */ /* 0x000fe200078e0217 */
[----:B------:R-:W-:-:S03]  /*0820*/  FSETP.NEU.AND P1, PT, R21, RZ, PT ;  /* 0x000000ff1500720b */ /* 0x000fc60003f2d000 */
[----:B------:R-:W-:-:S04]  /*0830*/  VIADD R5, R4, 0x1 ;  /* 0x0000000104057836 */ /* 0x000fc80000000000 */
        /* <DEDUP_REMOVED lines=25> */
[----:B------:R-:W-:-:S03]  /*09d0*/  IADD3 R25, PT, PT, R25, 0x10, RZ ;  /* 0x0000001019197810 */ /* 0x000fc60007ffe0ff */
[C---:B------:R-:W-:Y:S02]  /*09e0*/  VIADD R4, R5.reuse, 0x1 ;  /* 0x0000000105047836 */ /* 0x040fe40000000000 */
[----:B------:R-:W-:Y:S02]  /*09f0*/  @!P1 IADD3 R4, PT, PT, R5, RZ, RZ ;  /* 0x000000ff05049210 */ /* 0x000fe40007ffe0ff */
[----:B------:R-:W-:Y:S02]  /*0a00*/  ISETP.NE.AND P1, PT, R25, 0x7d0, PT ;  /* 0x000007d01900780c */ /* 0x000fe40003f25270 */
[----:B------:R-:W-:Y:S01]  /*0a10*/  FSETP.NEU.AND P0, PT, R24, RZ, PT ;  /* 0x000000ff1800720b */ /* 0x000fe20003f0d000 */
[----:B------:R-:W-:Y:S02]  /*0a20*/  VIADD R5, R4, 0x1 ;  /* 0x0000000104057836 */ /* 0x000fe40000000000 */
[----:B------:R-:W-:Y:S01]  /*0a30*/  VIADD R8, R8, 0x7d00 ;  /* 0x00007d0008087836 */ /* 0x000fe20000000000 */
[----:B--2---:R-:W-:-:S13]  /*0a40*/  FSETP.NEU.AND P2, PT, R12, RZ, PT ;  /* 0x000000ff0c00720b */ /* 0x004fda0003f4d000 */
[----:B------:R-:W-:Y:S01]  /*0a50*/  @!P2 IMAD.MOV R5, RZ, RZ, R4 ;  /* 0x000000ffff05a224 */ /* 0x000fe200078e0204 */
[----:B------:R-:W-:-:S04]  /*0a60*/  IADD3 R10, P2, PT, R10, 0x1f400, RZ ;  /* 0x0001f4000a0a7810 */ /* 0x000fc80007f5e0ff */
[C---:B------:R-:W-:Y:S01]  /*0a70*/  IADD3 R9, PT, PT, R5.reuse, 0x1, RZ ;  /* 0x0000000105097810 */ /* 0x040fe20007ffe0ff */
[----:B------:R-:W-:Y:S01]  /*0a80*/  IMAD.X R11, RZ, RZ, R11, P2 ;  /* 0x000000ffff0b7224 */ /* 0x000fe200010e060b */
[----:B------:R-:W-:Y:S01]  /*0a90*/  @!P0 IADD3 R9, PT, PT, R5, RZ, RZ ;  /* 0x000000ff05098210 */ /* 0x000fe20007ffe0ff */
[----:B------:R-:W-:Y:S06]  /*0aa0*/  @P1 BRA `(.L_x_8) ;  /* 0xfffffff800dc1947 */ /* 0x000fec000383ffff */
[----:B------:R-:W0:Y:S01]  /*0ab0*/  LDC.64 R4, c[0x0][0x388] ;  /* 0x0000e200ff047b82 */ /* 0x000e220000000a00 */
[----:B------:R-:W-:Y:S01]  /*0ac0*/  IMAD R11, R0, 0xfa0, R7 ;  /* 0x00000fa0000b7824 */ /* 0x000fe200078e0207 */
[----:B------:R-:W-:-:S04]  /*0ad0*/  IADD3 R7, PT, PT, R7, UR8, RZ ;  /* 0x0000000807077c10 */ /* 0x000fc8000fffe0ff */
[----:B------:R-:W-:Y:S01]  /*0ae0*/  ISETP.GE.U32.AND P0, PT, R7, 0x7d0, PT ;  /* 0x000007d00700780c */ /* 0x000fe20003f06070 */
[----:B0-----:R-:W-:-:S05]  /*0af0*/  IMAD.WIDE.U32 R4, R11, 0x4, R4 ;  /* 0x000000040b047825 */ /* 0x001fca00078e0004 */
[----:B------:R1:W-:Y:S07]  /*0b00*/  STG.E desc[UR6][R4.64+0x1f40], R9 ;  /* 0x001f400904007986 */ /* 0x0003ee000c101906 */
[----:B------:R-:W-:Y:S05]  /*0b10*/  @!P0 BRA `(.L_x_9) ;  /* 0xfffffff800b08947 */ /* 0x000fea000383ffff */
[----:B------:R-:W-:Y:S05]  /*0b20*/  EXIT ;  /* 0x000000000000794d */ /* 0x000fea0003800000 */
.L_x_10:
        /* <DEDUP_REMOVED lines=13> */
.L_x_220:


//--------------------- .text._Z10gpu_words1PiP12Entries_gpu0P13inverted_gpu0PfS_S_S4_S4_i --------------------------
	.section	.text._Z10gpu_words1PiP12Entries_gpu0P13inverted_gpu0PfS_S_S4_S4_i,"ax",@progbits
	.align	128
.text._Z10gpu_words1PiP12Entries_gpu0P13inverted_gpu0PfS_S_S4_S4_i:
        .type           _Z10gpu_words1PiP12Entries_gpu0P13inverted_gpu0PfS_S_S4_S4_i,@function
        .size           _Z10gpu_words1PiP12Entries_gpu0P13inverted_gpu0PfS_S_S4_S4_i,(.L_x_221 - _Z10gpu_words1PiP12Entries_gpu0P13inverted_gpu0PfS_S_S4_S4_i)
        .other          _Z10gpu_words1PiP12Entries_gpu0P13inverted_gpu0PfS_S_S4_S4_i,@"STO_CUDA_ENTRY STV_DEFAULT"
_Z10gpu_words1PiP12Entries_gpu0P13inverted_gpu0PfS_S_S4_S4_i:
[----:B------:R-:W-:Y:S08]  /*0000*/  LDC R1, c[0x0][0x37c] ;  /* 0x0000df00ff017b82 */ /* 0x000ff00000000800 */
[----:B------:R-:W0:Y:S08]  /*0010*/  S2UR UR4, SR_CTAID.X ;  /* 0x00000000000479c3 */ /* 0x000e300000002500 */
[----:B------:R-:W0:Y:S02]  /*0020*/  LDC R0, c[0x0][0x3c0] ;  /* 0x0000f000ff007b82 */ /* 0x000e240000000800 */
[----:B0-----:R-:W-:-:S13]  /*0030*/  ISETP.LE.AND P0, PT, R0, UR4, PT ;  /* 0x0000000400007c0c */ /* 0x001fda000bf03270 */
[----:B------:R-:W-:Y:S05]  /*0040*/  @P0 EXIT ;  /* 0x000000000000094d */ /* 0x000fea0003800000 */
[----:B------:R-:W0:Y:S01]  /*0050*/  S2R R0, SR_TID.Y ;  /* 0x0000000000007919 */ /* 0x000e220000002200 */
[----:B------:R-:W-:Y:S01]  /*0060*/  IMAD.U32 R11, RZ, RZ, UR4 ;  /* 0x00000004ff0b7e24 */ /* 0x000fe2000f8e00ff */
[----:B------:R-:W1:Y:S06]  /*0070*/  LDCU.64 UR6, c[0x0][0x358] ;  /* 0x00006b00ff0677ac */ /* 0x000e6c0008000a00 */
.L_x_21:
[----:B-12---:R-:W-:-:S07]  /*0080*/  IMAD.MOV.U32 R10, RZ, RZ, RZ ;  /* 0x000000ffff0a7224 */ /* 0x006fce00078e00ff */
.L_x_20:
[----:B--2---:R-:W2:Y:S01]  /*0090*/  LDC.64 R2, c[0x0][0x380] ;  /* 0x0000e000ff027b82 */ /* 0x004ea20000000a00 */
[----:B-1----:R-:W-:-:S04]  /*00a0*/  IMAD R5, R11, 0x5, R10 ;  /* 0x000000050b057824 */ /* 0x002fc800078e020a */
[----:B--2---:R-:W-:-:S05]  /*00b0*/  IMAD.WIDE R2, R5, 0x4, R2 ;  /* 0x0000000405027825 */ /* 0x004fca00078e0202 */
[----:B-1----:R-:W2:Y:S01]  /*00c0*/  LDG.E R9, desc[UR6][R2.64] ;  /* 0x0000000602097981 */ /* 0x002ea2000c1e1900 */
[----:B------:R-:W-:-:S05]  /*00d0*/  VIADD R10, R10, 0x1 ;  /* 0x000000010a0a7836 */ /* 0x000fca0000000000 */
[----:B------:R-:W-:Y:S02]  /*00e0*/  ISETP.NE.AND P1, PT, R10, 0x5, PT ;  /* 0x000000050a00780c */ /* 0x000fe40003f25270 */
[----:B--2---:R-:W-:-:S13]  /*00f0*/  ISETP.GT.AND P0, PT, R9, 0xf423f, PT ;  /* 0x000f423f0900780c */ /* 0x004fda0003f04270 */
[----:B------:R-:W-:Y:S05]  /*0100*/  @P0 BRA `(.L_x_11) ;  /* 0x0000001800d80947 */ /* 0x000fea0003800000 */
[----:B------:R-:W1:Y:S02]  /*0110*/  LDC.64 R2, c[0x0][0x390] ;  /* 0x0000e400ff027b82 */ /* 0x000e640000000a00 */
[----:B-1----:R-:W-:-:S05]  /*0120*/  IMAD.WIDE R4, R9, 0x108, R2 ;  /* 0x0000010809047825 */ /* 0x002fca00078e0202 */
[----:B------:R1:W5:Y:S04]  /*0130*/  LDG.E R77, desc[UR6][R4.64+0x104] ;  /* 0x00010406044d7981 */ /* 0x000368000c1e1900 */
[----:B------:R1:W5:Y:S04]  /*0140*/  LDG.E R78, desc[UR6][R4.64+0x100] ;  /* 0x00010006044e7981 */ /* 0x000368000c1e1900 */
[----:B------:R1:W5:Y:S01]  /*0150*/  LDG.E R12, desc[UR6][R4.64+0x20c] ;  /* 0x00020c06040c7981 */ /* 0x000362000c1e1900 */
[----:B0-----:R-:W-:Y:S01]  /*0160*/  ISETP.GT.U32.AND P0, PT, R0, 0x3f, PT ;  /* 0x0000003f0000780c */ /* 0x001fe20003f04070 */
[----:B------:R-:W-:-:S12]  /*0170*/  BSSY.RECONVERGENT B0, `(.L_x_12) ;  /* 0x0000017000007945 */ /* 0x000fd80003800200 */
[----:B-1----:R-:W-:Y:S05]  /*0180*/  @P0 BRA `(.L_x_13) ;  /* 0x0000000000540947 */ /* 0x002fea0003800000 */
[----:B------:R-:W0:Y:S01]  /*0190*/  S2R R15, SR_CgaCtaId ;  /* 0x00000000000f7919 */ /* 0x000e220000008800 */
[----:B------:R-:W1:Y:S01]  /*01a0*/  LDC.64 R6, c[0x0][0x3b8] ;  /* 0x0000ee00ff067b82 */ /* 0x000e620000000a00 */
[----:B------:R-:W-:Y:S01]  /*01b0*/  IMAD.WIDE.U32 R2, R0, 0x4, R2 ;  /* 0x0000000400027825 */ /* 0x000fe200078e0002 */
[----:B------:R-:W-:-:S03]  /*01c0*/  MOV R4, 0x400 ;  /* 0x0000040000047802 */ /* 0x000fc60000000f00 */
[----:B------:R-:W-:Y:S02]  /*01d0*/  IMAD.MOV.U32 R8, RZ, RZ, R0 ;  /* 0x000000ffff087224 */ /* 0x000fe400078e0000 */
[----:B------:R-:W-:-:S04]  /*01e0*/  IMAD.WIDE R2, R9, 0x108, R2 ;  /* 0x0000010809027825 */ /* 0x000fc800078e0202 */
[----:B------:R-:W-:Y:S01]  /*01f0*/  IMAD R9, R11, 0x40, R0 ;  /* 0x000000400b097824 */ /* 0x000fe200078e0200 */
[----:B0-----:R-:W-:-:S07]  /*0200*/  LEA R15, R15, R4, 0x18 ;  /* 0x000000040f0f7211 */ /* 0x001fce00078ec0ff */
.L_x_14:
[----:B-1----:R-:W-:Y:S01]  /*0210*/  IMAD.WIDE R4, R9, 0x4, R6 ;  /* 0x0000000409047825 */ /* 0x002fe200078e0206 */
[----:B------:R0:W2:Y:S05]  /*0220*/  LDG.E R13, desc[UR6][R2.64] ;  /* 0x00000006020d7981 */ /* 0x0000aa000c1e1900 */
[----:B------:R-:W2:Y:S01]  /*0230*/  LDG.E R4, desc[UR6][R4.64] ;  /* 0x0000000604047981 */ /* 0x000ea2000c1e1900 */
[----:B------:R-:W1:Y:S01]  /*0240*/  LDC R17, c[0x0][0x364] ;  /* 0x0000d900ff117b82 */ /* 0x000e620000000800 */
[--C-:B------:R-:W-:Y:S02]  /*0250*/  IMAD.IADD R14, R15, 0x1, R8.reuse ;  /* 0x000000010f0e7824 */ /* 0x100fe400078e0208 */
[----:B-1----:R-:W-:-:S02]  /*0260*/  IMAD.IADD R8, R17, 0x1, R8 ;  /* 0x0000000111087824 */ /* 0x002fc400078e0208 */
[C---:B------:R-:W-:Y:S02]  /*0270*/  IMAD.IADD R9, R17.reuse, 0x1, R9 ;  /* 0x0000000111097824 */ /* 0x040fe400078e0209 */
[----:B0-----:R-:W-:Y:S01]  /*0280*/  IMAD.WIDE.U32 R2, R17, 0x4, R2 ;  /* 0x0000000411027825 */ /* 0x001fe200078e0002 */
[----:B--2---:R-:W-:-:S04]  /*0290*/  FSETP.GT.AND P0, PT, R4, R13, PT ;  /* 0x0000000d0400720b */ /* 0x004fc80003f04000 */
[----:B------:R-:W-:Y:S02]  /*02a0*/  SEL R13, RZ, 0x1, !P0 ;  /* 0x00000001ff0d7807 */ /* 0x000fe40004000000 */
[----:B------:R-:W-:-:S03]  /*02b0*/  ISETP.GE.U32.AND P0, PT, R8, 0x40, PT ;  /* 0x000000400800780c */ /* 0x000fc60003f06070 */
[----:B------:R0:W-:Y:S10]  /*02c0*/  STS.U8 [R14], R13 ;  /* 0x0000000d0e007388 */ /* 0x0001f40000000000 */
[----:B0-----:R-:W-:Y:S05]  /*02d0*/  @!P0 BRA `(.L_x_14) ;  /* 0xfffffffc00cc8947 */ /* 0x001fea000383ffff */
.L_x_13:
[----:B------:R-:W-:Y:S05]  /*02e0*/  BSYNC.RECONVERGENT B0 ;  /* 0x0000000000007941 */ /* 0x000fea0003800200 */
.L_x_12:
[----:B-----5:R-:W-:Y:S01]  /*02f0*/  IMAD.IADD R77, R77, 0x1, R0 ;  /* 0x000000014d4d7824 */ /* 0x020fe200078e0200 */
[----:B------:R-:W-:Y:S04]  /*0300*/  BAR.SYNC.DEFER_BLOCKING 0x0 ;  /* 0x0000000000007b1d */ /* 0x000fe80000010000 */
[----:B------:R-:W-:Y:S02]  /*0310*/  ISETP.GE.AND P0, PT, R77, R12, PT ;  /* 0x0000000c4d00720c */ /* 0x000fe40003f06270 */
[----:B------:R-:W0:Y:S01]  /*0320*/  LDCU.64 UR8, c[0x0][0x3b0] ;  /* 0x00007600ff0877ac */ /* 0x000e220008000a00 */
[----:B------:R-:W-:Y:S10]  /*0330*/  BSSY.RECONVERGENT B0, `(.L_x_11) ;  /* 0x0000193000007945 */ /* 0x000ff40003800200 */
[----:B------:R-:W-:Y:S05]  /*0340*/  @P0 BRA `(.L_x_15) ;  /* 0x0000001800440947 */ /* 0x000fea0003800000 */
[----:B------:R-:W1:Y:S01]  /*0350*/  S2UR UR5, SR_CgaCtaId ;  /* 0x00000000000579c3 */ /* 0x000e620000008800 */
[----:B------:R-:W-:Y:S01]  /*0360*/  UMOV UR4, 0x400 ;  /* 0x0000040000047882 */ /* 0x000fe20000000000 */
[----:B------:R-:W-:Y:S01]  /*0370*/  FMUL R78, R78, R78 ;  /* 0x0000004e4e4e7220 */ /* 0x000fe20000400000 */
[----:B-1----:R-:W-:-:S09]  /*0380*/  ULEA UR4, UR5, UR4, 0x18 ;  /* 0x0000000405047291 */ /* 0x002fd2000f8ec0ff */
[----:B------:R-:W1:Y:S04]  /*0390*/  LDS.U8 R13, [UR4] ;  /* 0x00000004ff0d7984 */ /* 0x000e680008000000 */
[----:B------:R-:W2:Y:S04]  /*03a0*/  LDS.U8 R14, [UR4+0x1] ;  /* 0x00000104ff0e7984 */ /* 0x000ea80008000000 */
[----:B------:R-:W3:Y:S04]  /*03b0*/  LDS.U8 R15, [UR4+0x2] ;  /* 0x00000204ff0f7984 */ /* 0x000ee80008000000 */
[----:B------:R-:W4:Y:S04]  /*03c0*/  LDS.U8 R16, [UR4+0x3] ;  /* 0x00000304ff107984 */ /* 0x000f280008000000 */
[----:B------:R-:W0:Y:S04]  /*03d0*/  LDS.U8 R17, [UR4+0x4] ;  /* 0x00000404ff117984 */ /* 0x000e280008000000 */
        /* <DEDUP_REMOVED lines=58> */
[----:B-1234-:R-:W0:Y:S02]  /*0780*/  LDS.U8 R76, [UR4+0x3f] ;  /* 0x00003f04ff4c7984 */ /* 0x01ee240008000000 */
.L_x_19:
[----:B-12---:R-:W1:Y:S08]  /*0790*/  LDC.64 R4, c[0x0][0x388] ;  /* 0x0000e200ff047b82 */ /* 0x006e700000000a00 */
[----:B------:R-:W2:Y:S01]  /*07a0*/  LDC.64 R2, c[0x0][0x3a8] ;  /* 0x0000ea00ff027b82 */ /* 0x000ea20000000a00 */
[----:B-1----:R-:W-:-:S05]  /*07b0*/  IMAD.WIDE R4, R77, 0x48, R4 ;  /* 0x000000484d047825 */ /* 0x002fca00078e0204 */
[----:B------:R-:W2:Y:S02]  /*07c0*/  LDG.E R7, desc[UR6][R4.64] ;  /* 0x0000000604077981 */ /* 0x000ea4000c1e1900 */
[----:B--2---:R-:W-:-:S05]  /*07d0*/  IMAD.WIDE R2, R7, 0x4, R2 ;  /* 0x0000000407027825 */ /* 0x004fca00078e0202 */
[----:B------:R-:W2:Y:S01]  /*07e0*/  LDG.E R8, desc[UR6][R2.64] ;  /* 0x0000000602087981 */ /* 0x000ea2000c1e1900 */
[----:B------:R-:W-:Y:S01]  /*07f0*/  BSSY.RECONVERGENT B1, `(.L_x_16) ;  /* 0x0000142000017945 */ /* 0x000fe20003800200 */
[----:B--2---:R-:W-:-:S13]  /*0800*/  ISETP.GE.AND P0, PT, R8, RZ, PT ;  /* 0x000000ff0800720c */ /* 0x004fda0003f06270 */
[----:B------:R-:W-:Y:S05]  /*0810*/  @!P0 BRA `(.L_x_17) ;  /* 0x0000001000fc8947 */ /* 0x000fea0003800000 */
[----:B------:R-:W2:Y:S04]  /*0820*/  LDG.E R84, desc[UR6][R4.64+0x8] ;  /* 0x0000080604547981 */ /* 0x000ea8000c1e1900 */
[----:B------:R-:W3:Y:S04]  /*0830*/  LDG.E R83, desc[UR6][R4.64+0xc] ;  /* 0x00000c0604537981 */ /* 0x000ee8000c1e1900 */
[----:B------:R-:W4:Y:S04]  /*0840*/  LDG.E R6, desc[UR6][R4.64+0x10] ;  /* 0x0000100604067981 */ /* 0x000f28000c1e1900 */
[----:B------:R-:W5:Y:S04]  /*0850*/  LDG.E R80, desc[UR6][R4.64+0x14] ;  /* 0x0000140604507981 */ /* 0x000f68000c1e1900 */
[----:B------:R-:W5:Y:S04]  /*0860*/  LDG.E R79, desc[UR6][R4.64+0x18] ;  /* 0x00001806044f7981 */ /* 0x000f68000c1e1900 */
[----:B------:R-:W5:Y:S04]  /*0870*/  LDG.E R81, desc[UR6][R4.64+0x1c] ;  /* 0x00001c0604517981 */ /* 0x000f68000c1e1900 */
[----:B------:R-:W5:Y:S04]  /*0880*/  LDG.E R82, desc[UR6][R4.64+0x20] ;  /* 0x0000200604527981 */ /* 0x000f68000c1e1900 */
[----:B------:R-:W5:Y:S01]  /*0890*/  LDG.E R7, desc[UR6][R4.64+0x24] ;  /* 0x0000240604077981 */ /* 0x000f62000c1e1900 */
[----:B--2---:R-:W-:-:S02]  /*08a0*/  PRMT R9, R84, 0x7771, RZ ;  /* 0x0000777154097816 */ /* 0x004fc400000000ff */
[C---:B------:R-:W-:Y:S02]  /*08b0*/  PRMT R88, R84.reuse, 0x7772, RZ ;  /* 0x0000777254587816 */ /* 0x040fe400000000ff */
[----:B------:R-:W-:Y:S02]  /*08c0*/  LOP3.LUT R86, R84, 0xff, RZ, 0xc0, !PT ;  /* 0x000000ff54567812 */ /* 0x000fe400078ec0ff */
[----:B------:R-:W-:Y:S02]  /*08d0*/  ISETP.NE.AND P2, PT, R14, R9, PT ;  /* 0x000000090e00720c */ /* 0x000fe40003f45270 */
[----:B------:R-:W-:Y:S02]  /*08e0*/  ISETP.NE.AND P0, PT, R13, R86, PT ;  /* 0x000000560d00720c */ /* 0x000fe40003f05270 */
[----:B------:R-:W-:Y:S02]  /*08f0*/  ISETP.NE.AND P3, PT, R15, R88, PT ;  /* 0x000000580f00720c */ /* 0x000fe40003f65270 */
[----:B------:R-:W-:-:S02]  /*0900*/  SEL R85, RZ, 0x1, !P0 ;  /* 0x00000001ff557807 */ /* 0x000fc40004000000 */
[----:B------:R-:W-:Y:S02]  /*0910*/  SEL R86, RZ, 0x1, !P2 ;  /* 0x00000001ff567807 */ /* 0x000fe40005000000 */
[----:B------:R-:W-:Y:S02]  /*0920*/  SEL R9, RZ, 0x1, !P3 ;  /* 0x00000001ff097807 */ /* 0x000fe40005800000 */
[----:B---3--:R-:W-:Y:S02]  /*0930*/  PRMT R87, R83, 0x7771, RZ ;  /* 0x0000777153577816 */ /* 0x008fe400000000ff */
[----:B------:R-:W-:Y:S02]  /*0940*/  IADD3 R9, P5, P6, R9, R85, R86 ;  /* 0x0000005509097210 */ /* 0x000fe40007ebe056 */
[----:B------:R-:W-:Y:S02]  /*0950*/  PRMT R85, R84, 0x7773, RZ ;  /* 0x0000777354557816 */ /* 0x000fe400000000ff */
[----:B------:R-:W-:-:S02]  /*0960*/  LOP3.LUT R84, R83, 0xff, RZ, 0xc0, !PT ;  /* 0x000000ff53547812 */ /* 0x000fc400078ec0ff */
[----:B------:R-:W-:Y:S02]  /*0970*/  ISETP.NE.AND P0, PT, R16, R85, PT ;  /* 0x000000551000720c */ /* 0x000fe40003f05270 */
[----:B0-----:R-:W-:Y:S02]  /*0980*/  ISETP.NE.AND P3, PT, R17, R84, PT ;  /* 0x000000541100720c */ /* 0x001fe40003f65270 */
[C---:B------:R-:W-:Y:S02]  /*0990*/  PRMT R84, R83.reuse, 0x7772, RZ ;  /* 0x0000777253547816 */ /* 0x040fe400000000ff */
[----:B------:R-:W-:Y:S02]  /*09a0*/  PRMT R83, R83, 0x7773, RZ ;  /* 0x0000777353537816 */ /* 0x000fe400000000ff */
[----:B------:R-:W-:Y:S02]  /*09b0*/  ISETP.NE.AND P4, PT, R19, R84, PT ;  /* 0x000000541300720c */ /* 0x000fe40003f85270 */
[----:B------:R-:W-:-:S02]  /*09c0*/  ISETP.NE.AND P2, PT, R18, R87, PT ;  /* 0x000000571200720c */ /* 0x000fc40003f45270 */
[----:B----4-:R-:W-:Y:S02]  /*09d0*/  LOP3.LUT R84, R6, 0xff, RZ, 0xc0, !PT ;  /* 0x000000ff06547812 */ /* 0x010fe400078ec0ff */
[----:B------:R-:W-:Y:S02]  /*09e0*/  SEL R85, RZ, 0x1, !P0 ;  /* 0x00000001ff557807 */ /* 0x000fe40004000000 */
[----:B------:R-:W-:Y:S02]  /*09f0*/  SEL R88, RZ, 0x1, !P3 ;  /* 0x00000001ff587807 */ /* 0x000fe40005800000 */
[----:B------:R-:W-:Y:S02]  /*0a00*/  ISETP.NE.AND P0, PT, R20, R83, PT ;  /* 0x000000531400720c */ /* 0x000fe40003f05270 */
[----:B------:R-:W-:Y:S02]  /*0a10*/  ISETP.NE.AND P3, PT, R21, R84, PT ;  /* 0x000000541500720c */ /* 0x000fe40003f65270 */
[----:B------:R-:W-:-:S02]  /*0a20*/  SEL R86, RZ, 0x1, !P2 ;  /* 0x00000001ff567807 */ /* 0x000fc40005000000 */
[----:B------:R-:W-:Y:S02]  /*0a30*/  SEL R83, RZ, 0x1, !P4 ;  /* 0x00000001ff537807 */ /* 0x000fe40006000000 */
[----:B------:R-:W-:Y:S02]  /*0a40*/  IADD3 R85, P2, P4, R88, R9, R85 ;  /* 0x0000000958557210 */ /* 0x000fe40007c5e055 */
[----:B------:R-:W-:Y:S02]  /*0a50*/  SEL R84, RZ, 0x1, !P3 ;  /* 0x00000001ff547807 */ /* 0x000fe40005800000 */
[----:B------:R-:W-:Y:S02]  /*0a60*/  SEL R9, RZ, 0x1, !P0 ;  /* 0x00000001ff097807 */ /* 0x000fe40004000000 */
[----:B------:R-:W-:Y:S02]  /*0a70*/  IADD3 R83, P0, P3, R83, R85, R86 ;  /* 0x0000005553537210 */ /* 0x000fe40007b1e056 */
[----:B------:R-:W-:-:S02]  /*0a80*/  IADD3.X R85, PT, PT, RZ, RZ, RZ, P5, P6 ;  /* 0x000000ffff557210 */ /* 0x000fc40002fec4ff */
[----:B------:R-:W-:Y:S02]  /*0a90*/  IADD3 R84, P5, P6, R84, R83, R9 ;  /* 0x0000005354547210 */ /* 0x000fe40007ebe009 */
[C---:B------:R-:W-:Y:S02]  /*0aa0*/  PRMT R9, R6.reuse, 0x7771, RZ ;  /* 0x0000777106097816 */ /* 0x040fe400000000ff */
[----:B------:R-:W-:Y:S02]  /*0ab0*/  IADD3.X R83, PT, PT, RZ, R85, RZ, P2, P4 ;  /* 0x00000055ff537210 */ /* 0x000fe400017e84ff */
[----:B------:R-:W-:Y:S02]  /*0ac0*/  PRMT R86, R6, 0x7772, RZ ;  /* 0x0000777206567816 */ /* 0x000fe400000000ff */
[----:B------:R-:W-:Y:S02]  /*0ad0*/  ISETP.NE.AND P2, PT, R22, R9, PT ;  /* 0x000000091600720c */ /* 0x000fe40003f45270 */
[----:B------:R-:W-:Y:S01]  /*0ae0*/  PRMT R85, R6, 0x7773, RZ ;  /* 0x0000777306557816 */ /* 0x000fe200000000ff */
[----:B------:R-:W2:Y:S01]  /*0af0*/  LDG.E R9, desc[UR6][R4.64+0x28] ;  /* 0x0000280604097981 */ /* 0x000ea2000c1e1900 */
[----:B-----5:R-:W-:-:S02]  /*0b00*/  LOP3.LUT R6, R80, 0xff, RZ, 0xc0, !PT ;  /* 0x000000ff50067812 */ /* 0x020fc400078ec0ff */
[----:B------:R-:W-:Y:S02]  /*0b10*/  ISETP.NE.AND P4, PT, R23, R86, PT ;  /* 0x000000561700720c */ /* 0x000fe40003f85270 */
[----:B------:R-:W-:Y:S02]  /*0b20*/  SEL R88, RZ, 0x1, !P2 ;  /* 0x00000001ff587807 */ /* 0x000fe40005000000 */
[----:B------:R-:W-:Y:S02]  /*0b30*/  PRMT R87, R80, 0x7771, RZ ;  /* 0x0000777150577816 */ /* 0x000fe400000000ff */
[----:B------:R-:W-:Y:S02]  /*0b40*/  IADD3.X R83, PT, PT, RZ, R83, RZ, P0, P3 ;  /* 0x00000053ff537210 */ /* 0x000fe400007e64ff */
[----:B------:R-:W-:Y:S02]  /*0b50*/  ISETP.NE.AND P2, PT, R25, R6, PT ;  /* 0x000000061900720c */ /* 0x000fe40003f45270 */
[----:B------:R-:W-:-:S02]  /*0b60*/  ISETP.NE.AND P0, PT, R24, R85, PT ;  /* 0x000000551800720c */ /* 0x000fc40003f05270 */
[----:B------:R-:W-:Y:S02]  /*0b70*/  PRMT R6, R80, 0x7772, RZ ;  /* 0x0000777250067816 */ /* 0x000fe400000000ff */
[----:B------:R-:W-:Y:S02]  /*0b80*/  SEL R85, RZ, 0x1, !P4 ;  /* 0x00000001ff557807 */ /* 0x000fe40006000000 */
[----:B------:R-:W-:Y:S02]  /*0b90*/  ISETP.NE.AND P3, PT, R26, R87, PT ;  /* 0x000000571a00720c */ /* 0x000fe40003f65270 */
[----:B------:R-:W-:Y:S02]  /*0ba0*/  ISETP.NE.AND P4, PT, R27, R6, PT ;  /* 0x000000061b00720c */ /* 0x000fe40003f85270 */
[----:B------:R-:W-:Y:S02]  /*0bb0*/  SEL R86, RZ, 0x1, !P2 ;  /* 0x00000001ff567807 */ /* 0x000fe40005000000 */
[----:B------:R-:W-:-:S02]  /*0bc0*/  SEL R87, RZ, 0x1, !P0 ;  /* 0x00000001ff577807 */ /* 0x000fc40004000000 */
[----:B------:R-:W-:Y:S02]  /*0bd0*/  IADD3 R6, P0, P2, R85, R84, R88 ;  /* 0x0000005455067210 */ /* 0x000fe40007a1e058 */
[----:B------:R-:W-:Y:S02]  /*0be0*/  SEL R85, RZ, 0x1, !P3 ;  /* 0x00000001ff557807 */ /* 0x000fe40005800000 */
[----:B------:R-:W-:Y:S02]  /*0bf0*/  SEL R84, RZ, 0x1, !P4 ;  /* 0x00000001ff547807 */ /* 0x000fe40006000000 */
[----:B------:R-:W-:Y:S02]  /*0c00*/  IADD3 R86, P3, P4, R86, R6, R87 ;  /* 0x0000000656567210 */ /* 0x000fe40007c7e057 */
[----:B------:R-:W3:Y:S01]  /*0c10*/  LDG.E R6, desc[UR6][R4.64+0x2c] ;  /* 0x00002c0604067981 */ /* 0x000ee2000c1e1900 */
[----:B------:R-:W-:Y:S02]  /*0c20*/  IADD3.X R88, PT, PT, RZ, R83, RZ, P5, P6 ;  /* 0x00000053ff587210 */ /* 0x000fe40002fec4ff */
[----:B------:R-:W-:-:S02]  /*0c30*/  IADD3 R83, P5, P6, R84, R86, R85 ;  /* 0x0000005654537210 */ /* 0x000fc40007ebe055 */
[----:B------:R-:W-:Y:S02]  /*0c40*/  PRMT R85, R80, 0x7773, RZ ;  /* 0x0000777350557816 */ /* 0x000fe400000000ff */
[----:B------:R-:W-:Y:S02]  /*0c50*/  IADD3.X R80, PT, PT, RZ, R88, RZ, P0, P2 ;  /* 0x00000058ff507210 */ /* 0x000fe400007e44ff */
[----:B------:R-:W-:Y:S02]  /*0c60*/  LOP3.LUT R84, R79, 0xff, RZ, 0xc0, !PT ;  /* 0x000000ff4f547812 */ /* 0x000fe400078ec0ff */
[----:B------:R-:W-:Y:S02]  /*0c70*/  IADD3.X R80, PT, PT, RZ, R80, RZ, P3, P4 ;  /* 0x00000050ff507210 */ /* 0x000fe40001fe84ff */
[----:B------:R-:W-:Y:S02]  /*0c80*/  ISETP.NE.AND P2, PT, R28, R85, PT ;  /* 0x000000551c00720c */ /* 0x000fe40003f45270 */
[----:B------:R-:W-:-:S02]  /*0c90*/  ISETP.NE.AND P3, PT, R29, R84, PT ;  /* 0x000000541d00720c */ /* 0x000fc40003f65270 */
[C---:B------:R-:W-:Y:S02]  /*0ca0*/  PRMT R87, R79.reuse, 0x7771, RZ ;  /* 0x000077714f577816 */ /* 0x040fe400000000ff */
[C---:B------:R-:W-:Y:S02]  /*0cb0*/  PRMT R84, R79.reuse, 0x7772, RZ ;  /* 0x000077724f547816 */ /* 0x040fe400000000ff */
[----:B------:R-:W-:Y:S02]  /*0cc0*/  PRMT R85, R79, 0x7773, RZ ;  /* 0x000077734f557816 */ /* 0x000fe400000000ff */
[----:B------:R-:W4:Y:S01]  /*0cd0*/  LDG.E R79, desc[UR6][R4.64+0x30] ;  /* 0x00003006044f7981 */ /* 0x000f22000c1e1900 */
[----:B------:R-:W-:Y:S02]  /*0ce0*/  ISETP.NE.AND P4, PT, R31, R84, PT ;  /* 0x000000541f00720c */ /* 0x000fe40003f85270 */
[----:B------:R-:W-:Y:S02]  /*0cf0*/  ISETP.NE.AND P0, PT, R30, R87, PT ;  /* 0x000000571e00720c */ /* 0x000fe40003f05270 */
[----:B------:R-:W-:-:S02]  /*0d00*/  LOP3.LUT R84, R81, 0xff, RZ, 0xc0, !PT ;  /* 0x000000ff51547812 */ /* 0x000fc400078ec0ff */
[----:B------:R-:W-:Y:S02]  /*0d10*/  SEL R87, RZ, 0x1, !P2 ;  /* 0x00000001ff577807 */ /* 0x000fe40005000000 */
        /* <DEDUP_REMOVED lines=9> */
[----:B------:R-:W-:Y:S02]  /*0db0*/  IADD3.X R80, PT, PT, RZ, R80, RZ, P5, P6 ;  /* 0x00000050ff507210 */ /* 0x000fe40002fec4ff */
[----:B------:R-:W-:-:S02]  /*0dc0*/  IADD3 R84, P5, P6, R84, R85, R83 ;  /* 0x0000005554547210 */ /* 0x000fc40007ebe053 */
[----:B------:R-:W-:Y:S02]  /*0dd0*/  IADD3.X R83, PT, PT, RZ, R80, RZ, P0, P4 ;  /* 0x00000050ff537210 */ /* 0x000fe400007e84ff */
[----:B------:R-:W5:Y:S01]  /*0de0*/  LDG.E R80, desc[UR6][R4.64+0x34] ;  /* 0x0000340604507981 */ /* 0x000f62000c1e1900 */
[C---:B------:R-:W-:Y:S02]  /*0df0*/  PRMT R85, R81.reuse, 0x7771, RZ ;  /* 0x0000777151557816 */ /* 0x040fe400000000ff */
[C---:B------:R-:W-:Y:S02]  /*0e00*/  PRMT R86, R81.reuse, 0x7772, RZ ;  /* 0x0000777251567816 */ /* 0x040fe400000000ff */
[----:B------:R-:W-:Y:S02]  /*0e10*/  ISETP.NE.AND P4, PT, R34, R85, PT ;  /* 0x000000552200720c */ /* 0x000fe40003f85270 */
[----:B------:R-:W-:Y:S02]  /*0e20*/  PRMT R81, R81, 0x7773, RZ ;  /* 0x0000777351517816 */ /* 0x000fe400000000ff */
[----:B------:R-:W-:-:S02]  /*0e30*/  SEL R88, RZ, 0x1, !P4 ;  /* 0x00000001ff587807 */ /* 0x000fc40006000000 */
[----:B------:R-:W-:Y:S02]  /*0e40*/  ISETP.NE.AND P4, PT, R36, R81, PT ;  /* 0x000000512400720c */ /* 0x000fe40003f85270 */
[----:B------:R-:W5:Y:S01]  /*0e50*/  LDG.E R81, desc[UR6][R4.64+0x38] ;  /* 0x0000380604517981 */ /* 0x000f62000c1e1900 */
[----:B------:R-:W-:Y:S02]  /*0e60*/  ISETP.NE.AND P0, PT, R35, R86, PT ;  /* 0x000000562300720c */ /* 0x000fe40003f05270 */
[----:B------:R-:W-:Y:S02]  /*0e70*/  LOP3.LUT R86, R82, 0xff, RZ, 0xc0, !PT ;  /* 0x000000ff52567812 */ /* 0x000fe400078ec0ff */
[----:B------:R-:W-:Y:S02]  /*0e80*/  SEL R87, RZ, 0x1, !P0 ;  /* 0x00000001ff577807 */ /* 0x000fe40004000000 */
[----:B------:R-:W-:Y:S02]  /*0e90*/  ISETP.NE.AND P0, PT, R37, R86, PT ;  /* 0x000000562500720c */ /* 0x000fe40003f05270 */
[----:B------:R-:W-:-:S02]  /*0ea0*/  SEL R86, RZ, 0x1, !P4 ;  /* 0x00000001ff567807 */ /* 0x000fc40006000000 */
[----:B------:R-:W-:Y:S02]  /*0eb0*/  SEL R85, RZ, 0x1, !P0 ;  /* 0x00000001ff557807 */ /* 0x000fe40004000000 */
[----:B------:R-:W-:Y:S02]  /*0ec0*/  IADD3 R84, P0, P4, R87, R84, R88 ;  /* 0x0000005457547210 */ /* 0x000fe40007c1e058 */
[----:B------:R-:W-:Y:S02]  /*0ed0*/  IADD3.X R87, PT, PT, RZ, R83, RZ, P2, P3 ;  /* 0x00000053ff577210 */ /* 0x000fe400017e64ff */
[----:B------:R-:W-:Y:S02]  /*0ee0*/  PRMT R83, R82, 0x7771, RZ ;  /* 0x0000777152537816 */ /* 0x000fe400000000ff */
[----:B------:R-:W-:Y:S02]  /*0ef0*/  IADD3 R84, P2, P3, R85, R84, R86 ;  /* 0x0000005455547210 */ /* 0x000fe40007b5e056 */
[----:B------:R-:W-:-:S02]  /*0f00*/  IADD3.X R85, PT, PT, RZ, R87, RZ, P5, P6 ;  /* 0x00000057ff557210 */ /* 0x000fc40002fec4ff */
[----:B------:R-:W-:Y:S02]  /*0f10*/  ISETP.NE.AND P5, PT, R38, R83, PT ;  /* 0x000000532600720c */ /* 0x000fe40003fa5270 */
[----:B------:R-:W5:Y:S01]  /*0f20*/  LDG.E R83, desc[UR6][R4.64+0x3c] ;  /* 0x00003c0604537981 */ /* 0x000f62000c1e1900 */
[C---:B------:R-:W-:Y:S02]  /*0f30*/  PRMT R86, R82.reuse, 0x7772, RZ ;  /* 0x0000777252567816 */ /* 0x040fe400000000ff */
[----:B------:R-:W-:Y:S02]  /*0f40*/  PRMT R87, R82, 0x7773, RZ ;  /* 0x0000777352577816 */ /* 0x000fe400000000ff */
[----:B------:R-:W-:Y:S02]  /*0f50*/  LOP3.LUT R82, R7, 0xff, RZ, 0xc0, !PT ;  /* 0x000000ff07527812 */ /* 0x000fe400078ec0ff */
[----:B------:R-:W-:Y:S02]  /*0f60*/  SEL R90, RZ, 0x1, !P5 ;  /* 0x00000001ff5a7807 */ /* 0x000fe40006800000 */
[----:B------:R-:W-:-:S02]  /*0f70*/  ISETP.NE.AND P5, PT, R41, R82, PT ;  /* 0x000000522900720c */ /* 0x000fc40003fa5270 */
[----:B------:R-:W5:Y:S01]  /*0f80*/  LDG.E R82, desc[UR6][R4.64+0x40] ;  /* 0x0000400604527981 */ /* 0x000f62000c1e1900 */
[----:B------:R-:W-:Y:S02]  /*0f90*/  ISETP.NE.AND P6, PT, R39, R86, PT ;  /* 0x000000562700720c */ /* 0x000fe40003fc5270 */
[C---:B------:R-:W-:Y:S02]  /*0fa0*/  PRMT R89, R7.reuse, 0x7771, RZ ;  /* 0x0000777107597816 */ /* 0x040fe400000000ff */
[----:B------:R-:W-:Y:S02]  /*0fb0*/  IADD3.X R85, PT, PT, RZ, R85, RZ, P0, P4 ;  /* 0x00000055ff557210 */ /* 0x000fe400007e84ff */
[----:B------:R-:W-:Y:S02]  /*0fc0*/  ISETP.NE.AND P0, PT, R40, R87, PT ;  /* 0x000000572800720c */ /* 0x000fe40003f05270 */
[----:B------:R-:W-:Y:S02]  /*0fd0*/  PRMT R86, R7, 0x7772, RZ ;  /* 0x0000777207567816 */ /* 0x000fe400000000ff */
[----:B------:R-:W-:-:S02]  /*0fe0*/  SEL R87, RZ, 0x1, !P6 ;  /* 0x00000001ff577807 */ /* 0x000fc40007000000 */
[----:B------:R-:W-:Y:S02]  /*0ff0*/  ISETP.NE.AND P4, PT, R42, R89, PT ;  /* 0x000000592a00720c */ /* 0x000fe40003f85270 */
[----:B------:R-:W-:Y:S02]  /*1000*/  SEL R88, RZ, 0x1, !P5 ;  /* 0x00000001ff587807 */ /* 0x000fe40006800000 */
[----:B------:R-:W-:Y:S02]  /*1010*/  SEL R89, RZ, 0x1, !P0 ;  /* 0x00000001ff597807 */ /* 0x000fe40004000000 */
[----:B------:R-:W-:Y:S02]  /*1020*/  ISETP.NE.AND P6, PT, R43, R86, PT ;  /* 0x000000562b00720c */ /* 0x000fe40003fc5270 */
[----:B------:R-:W-:Y:S02]  /*1030*/  IADD3 R84, P0, P5, R87, R84, R90 ;  /* 0x0000005457547210 */ /* 0x000fe40007d1e05a */
[----:B------:R-:W-:-:S02]  /*1040*/  SEL R87, RZ, 0x1, !P4 ;  /* 0x00000001ff577807 */ /* 0x000fc40006000000 */
[----:B------:R-:W-:Y:S02]  /*1050*/  SEL R86, RZ, 0x1, !P6 ;  /* 0x00000001ff567807 */ /* 0x000fe40007000000 */
[----:B------:R-:W-:Y:S02]  /*1060*/  IADD3 R88, P4, P6, R88, R84, R89 ;  /* 0x0000005458587210 */ /* 0x000fe40007e9e059 */
[----:B------:R-:W5:Y:S01]  /*1070*/  LDG.E R84, desc[UR6][R4.64+0x44] ;  /* 0x0000440604547981 */ /* 0x000f62000c1e1900 */
[----:B------:R-:W-:Y:S02]  /*1080*/  IADD3.X R89, PT, PT, RZ, R85, RZ, P2, P3 ;  /* 0x00000055ff597210 */ /* 0x000fe400017e64ff */
[----:B------:R-:W-:Y:S02]  /*1090*/  IADD3 R85, P3, P2, R86, R88, R87 ;  /* 0x0000005856557210 */ /* 0x000fe40007a7e057 */
[----:B------:R-:W-:Y:S02]  /*10a0*/  PRMT R7, R7, 0x7773, RZ ;  /* 0x0000777307077816 */ /* 0x000fe400000000ff */
[----:B------:R-:W-:-:S02]  /*10b0*/  IADD3.X R88, PT, PT, RZ, R89, RZ, P0, P5 ;  /* 0x00000059ff587210 */ /* 0x000fc400007ea4ff */
[----:B------:R-:W-:Y:S02]  /*10c0*/  ISETP.NE.AND P5, PT, R44, R7, PT ;  /* 0x000000072c00720c */ /* 0x000fe40003fa5270 */
[----:B------:R-:W-:Y:S02]  /*10d0*/  IADD3.X R7, PT, PT, RZ, R88, RZ, P4, P6 ;  /* 0x00000058ff077210 */ /* 0x000fe400027ec4ff */
[----:B------:R-:W-:Y:S02]  /*10e0*/  SEL R89, RZ, 0x1, !P5 ;  /* 0x00000001ff597807 */ /* 0x000fe40006800000 */
[C---:B--2---:R-:W-:Y:S02]  /*10f0*/  LOP3.LUT R86, R9.reuse, 0xff, RZ, 0xc0, !PT ;  /* 0x000000ff09567812 */ /* 0x044fe400078ec0ff */
[----:B------:R-:W-:Y:S02]  /*1100*/  PRMT R87, R9, 0x7771, RZ ;  /* 0x0000777109577816 */ /* 0x000fe400000000ff */
[----:B------:R-:W-:-:S02]  /*1110*/  ISETP.NE.AND P6, PT, R45, R86, PT ;  /* 0x000000562d00720c */ /* 0x000fc40003fc5270 */
[----:B------:R-:W-:Y:S02]  /*1120*/  PRMT R86, R9, 0x7772, RZ ;  /* 0x0000777209567816 */ /* 0x000fe400000000ff */
[----:B------:R-:W-:Y:S02]  /*1130*/  ISETP.NE.AND P0, PT, R46, R87, PT ;  /* 0x000000572e00720c */ /* 0x000fe40003f05270 */
[----:B------:R-:W-:Y:S02]  /*1140*/  ISETP.NE.AND P4, PT, R47, R86, PT ;  /* 0x000000562f00720c */ /* 0x000fe40003f85270 */
[----:B------:R-:W-:Y:S02]  /*1150*/  PRMT R9, R9, 0x7773, RZ ;  /* 0x0000777309097816 */ /* 0x000fe400000000ff */
[----:B------:R-:W-:Y:S02]  /*1160*/  SEL R90, RZ, 0x1, !P6 ;  /* 0x00000001ff5a7807 */ /* 0x000fe40007000000 */
[----:B------:R-:W-:-:S02]  /*1170*/  ISETP.NE.AND P5, PT, R48, R9, PT ;  /* 0x000000093000720c */ /* 0x000fc40003fa5270 */
[----:B------:R-:W-:Y:S02]  /*1180*/  SEL R88, RZ, 0x1, !P0 ;  /* 0x00000001ff587807 */ /* 0x000fe40004000000 */
[----:B------:R-:W-:Y:S02]  /*1190*/  SEL R87, RZ, 0x1, !P4 ;  /* 0x00000001ff577807 */ /* 0x000fe40006000000 */
[----:B------:R-:W-:Y:S02]  /*11a0*/  IADD3 R85, P0, P4, R90, R85, R89 ;  /* 0x000000555a557210 */ /* 0x000fe40007c1e059 */
[----:B---3--:R-:W-:-:S04]  /*11b0*/  LOP3.LUT R86, R6, 0xff, RZ, 0xc0, !PT ;  /* 0x000000ff06567812 */ /* 0x008fc800078ec0ff */
[----:B------:R-:W-:Y:S02]  /*11c0*/  ISETP.NE.AND P6, PT, R49, R86, PT ;  /* 0x000000563100720c */ /* 0x000fe40003fc5270 */
[----:B------:R-:W-:Y:S02]  /*11d0*/  SEL R86, RZ, 0x1, !P5 ;  /* 0x00000001ff567807 */ /* 0x000fe40006800000 */
[----:B------:R-:W-:Y:S02]  /*11e0*/  SEL R9, RZ, 0x1, !P6 ;  /* 0x00000001ff097807 */ /* 0x000fe40007000000 */
[----:B------:R-:W-:Y:S02]  /*11f0*/  IADD3 R85, P5, P6, R87, R85, R88 ;  /* 0x0000005557557210 */ /* 0x000fe40007ebe058 */
[----:B------:R-:W-:Y:S02]  /*1200*/  IADD3.X R87, PT, PT, RZ, R7, RZ, P3, P2 ;  /* 0x00000007ff577210 */ /* 0x000fe40001fe44ff */
[----:B------:R-:W-:-:S02]  /*1210*/  IADD3 R7, P3, P2, R9, R85, R86 ;  /* 0x0000005509077210 */ /* 0x000fc40007a7e056 */
[C---:B------:R-:W-:Y:S02]  /*1220*/  PRMT R9, R6.reuse, 0x7771, RZ ;  /* 0x0000777106097816 */ /* 0x040fe400000000ff */
[----:B------:R-:W-:Y:S02]  /*1230*/  PRMT R86, R6, 0x7772, RZ ;  /* 0x0000777206567816 */ /* 0x000fe400000000ff */
[----:B------:R-:W-:Y:S02]  /*1240*/  IADD3.X R87, PT, PT, RZ, R87, RZ, P0, P4 ;  /* 0x00000057ff577210 */ /* 0x000fe400007e84ff */
[----:B------:R-:W-:Y:S02]  /*1250*/  ISETP.NE.AND P4, PT, R50, R9, PT ;  /* 0x000000093200720c */ /* 0x000fe40003f85270 */
[----:B----4-:R-:W-:Y:S02]  /*1260*/  PRMT R85, R79, 0x7771, RZ ;  /* 0x000077714f557816 */ /* 0x010fe400000000ff */
[----:B------:R-:W-:-:S02]  /*1270*/  ISETP.NE.AND P0, PT, R51, R86, PT ;  /* 0x000000563300720c */ /* 0x000fc40003f05270 */
[----:B------:R-:W-:Y:S02]  /*1280*/  PRMT R9, R6, 0x7773, RZ ;  /* 0x0000777306097816 */ /* 0x000fe400000000ff */
[----:B------:R-:W-:Y:S02]  /*1290*/  LOP3.LUT R86, R79, 0xff, RZ, 0xc0, !PT ;  /* 0x000000ff4f567812 */ /* 0x000fe400078ec0ff */
[----:B------:R-:W-:Y:S02]  /*12a0*/  IADD3.X R6, PT, PT, RZ, R87, RZ, P5, P6 ;  /* 0x00000057ff067210 */ /* 0x000fe40002fec4ff */
[----:B------:R-:W-:Y:S02]  /*12b0*/  ISETP.NE.AND P5, PT, R54, R85, PT ;  /* 0x000000553600720c */ /* 0x000fe40003fa5270 */
[----:B------:R-:W-:Y:S02]  /*12c0*/  SEL R85, RZ, 0x1, !P4 ;  /* 0x00000001ff557807 */ /* 0x000fe40006000000 */
[----:B------:R-:W-:-:S02]  /*12d0*/  ISETP.NE.AND P4, PT, R53, R86, PT ;  /* 0x000000563500720c */ /* 0x000fc40003f85270 */
[----:B------:R-:W-:Y:S02]  /*12e0*/  ISETP.NE.AND P6, PT, R52, R9, PT ;  /* 0x000000093400720c */ /* 0x000fe40003fc5270 */
[----:B------:R-:W-:Y:S02]  /*12f0*/  PRMT R86, R79, 0x7772, RZ ;  /* 0x000077724f567816 */ /* 0x000fe400000000ff */
[----:B------:R-:W-:Y:S02]  /*1300*/  SEL R90, RZ, 0x1, !P0 ;  /* 0x00000001ff5a7807 */ /* 0x000fe40004000000 */
[----:B------:R-:W-:Y:S02]  /*1310*/  ISETP.NE.AND P0, PT, R55, R86, PT ;  /* 0x000000563700720c */ /* 0x000fe40003f05270 */
[----:B------:R-:W-:Y:S02]  /*1320*/  SEL R9, RZ, 0x1, !P4 ;  /* 0x00000001ff097807 */ /* 0x000fe40006000000 */
[----:B------:R-:W-:-:S02]  /*1330*/  SEL R88, RZ, 0x1, !P6 ;  /* 0x00000001ff587807 */ /* 0x000fc40007000000 */
[----:B------:R-:W-:Y:S02]  /*1340*/  IADD3 R85, P4, P6, R90, R7, R85 ;  /* 0x000000075a557210 */ /* 0x000fe40007e9e055 */
[----:B------:R-:W-:Y:S02]  /*1350*/  SEL R86, RZ, 0x1, !P5 ;  /* 0x00000001ff567807 */ /* 0x000fe40006800000 */
[----:B------:R-:W-:Y:S02]  /*1360*/  SEL R7, RZ, 0x1, !P0 ;  /* 0x00000001ff077807 */ /* 0x000fe40004000000 */
[----:B------:R-:W-:Y:S02]  /*1370*/  IADD3 R9, P0, P5, R9, R85, R88 ;  /* 0x0000005509097210 */ /* 0x000fe40007d1e058 */
[----:B------:R-:W-:Y:S02]  /*1380*/  PRMT R85, R79, 0x7773, RZ ;  /* 0x000077734f557816 */ /* 0x000fe400000000ff */
[----:B------:R-:W-:-:S02]  /*1390*/  IADD3.X R79, PT, PT, RZ, R6, RZ, P3, P2 ;  /* 0x00000006ff4f7210 */ /* 0x000fc40001fe44ff */
[----:B------:R-:W-:Y:S01]  /*13a0*/  IADD3 R7, P3, P2, R7, R9, R86 ;  /* 0x0000000907077210 */ /* 0x000fe20007a7e056 */
[----:B------:R-:W-:Y:S01]  /*13b0*/  IMAD.MOV.U32 R9, RZ, RZ, R85 ;  /* 0x000000ffff097224 */ /* 0x000fe200078e0055 */
[----:B-----5:R-:W-:Y:S02]  /*13c0*/  LOP3.LUT R6, R80, 0xff, RZ, 0xc0, !PT ;  /* 0x000000ff50067812 */ /* 0x020fe400078ec0ff */
[----:B------:R-:W-:Y:S02]  /*13d0*/  IADD3.X R79, PT, PT, RZ, R79, RZ, P4, P6 ;  /* 0x0000004fff4f7210 */ /* 0x000fe400027ec4ff */
[----:B------:R-:W-:Y:S02]  /*13e0*/  ISETP.NE.AND P6, PT, R56, R9, PT ;  /* 0x000000093800720c */ /* 0x000fe40003fc5270 */
[----:B------:R-:W-:Y:S02]  /*13f0*/  ISETP.NE.AND P4, PT, R57, R6, PT ;  /* 0x000000063900720c */ /* 0x000fe40003f85270 */
[----:B------:R-:W-:-:S02]  /*1400*/  PRMT R9, R80, 0x7771, RZ ;  /* 0x0000777150097816 */ /* 0x000fc400000000ff */
[C---:B------:R-:W-:Y:S02]  /*1410*/  PRMT R6, R80.reuse, 0x7772, RZ ;  /* 0x0000777250067816 */ /* 0x040fe400000000ff */
[----:B------:R-:W-:Y:S02]  /*1420*/  PRMT R80, R80, 0x7773, RZ ;  /* 0x0000777350507816 */ /* 0x000fe400000000ff */
[----:B------:R-:W-:Y:S02]  /*1430*/  IADD3.X R79, PT, PT, RZ, R79, RZ, P0, P5 ;  /* 0x0000004fff4f7210 */ /* 0x000fe400007ea4ff */
[----:B------:R-:W-:Y:S01]  /*1440*/  ISETP.NE.AND P0, PT, R58, R9, PT ;  /* 0x000000093a00720c */ /* 0x000fe20003f05270 */
[----:B------:R-:W-:Y:S01]  /*1450*/  IMAD.MOV.U32 R9, RZ, RZ, R80 ;  /* 0x000000ffff097224 */ /* 0x000fe200078e0050 */
[----:B------:R-:W-:Y:S02]  /*1460*/  SEL R80, RZ, 0x1, !P4 ;  /* 0x00000001ff507807 */ /* 0x000fe40006000000 */
[----:B------:R-:W-:-:S02]  /*1470*/  SEL R85, RZ, 0x1, !P6 ;  /* 0x00000001ff557807 */ /* 0x000fc40007000000 */
[----:B------:R-:W-:Y:S02]  /*1480*/  ISETP.NE.AND P5, PT, R59, R6, PT ;  /* 0x000000063b00720c */ /* 0x000fe40003fa5270 */
[----:B------:R-:W-:Y:S02]  /*1490*/  IADD3.X R6, PT, PT, RZ, R79, RZ, P3, P2 ;  /* 0x0000004fff067210 */ /* 0x000fe40001fe44ff */
[----:B------:R-:W-:Y:S02]  /*14a0*/  ISETP.NE.AND P4, PT, R60, R9, PT ;  /* 0x000000093c00720c */ /* 0x000fe40003f85270 */
[----:B------:R-:W-:Y:S02]  /*14b0*/  IADD3 R85, P3, P2, R80, R7, R85 ;  /* 0x0000000750557210 */ /* 0x000fe40007a7e055 */
[C---:B------:R-:W-:Y:S02]  /*14c0*/  LOP3.LUT R80, R81.reuse, 0xff, RZ, 0xc0, !PT ;  /* 0x000000ff51507812 */ /* 0x040fe400078ec0ff */
[----:B------:R-:W-:-:S02]  /*14d0*/  PRMT R9, R81, 0x7772, RZ ;  /* 0x0000777251097816 */ /* 0x000fc400000000ff */
[----:B------:R-:W-:Y:S02]  /*14e0*/  ISETP.NE.AND P6, PT, R61, R80, PT ;  /* 0x000000503d00720c */ /* 0x000fe40003fc5270 */
[----:B------:R-:W-:Y:S01]  /*14f0*/  PRMT R7, R81, 0x7771, RZ ;  /* 0x0000777151077816 */ /* 0x000fe200000000ff */
[----:B------:R-:W-:Y:S01]  /*1500*/  IMAD.MOV.U32 R80, RZ, RZ, R9 ;  /* 0x000000ffff507224 */ /* 0x000fe200078e0009 */
[----:B------:R-:W-:Y:S02]  /*1510*/  SEL R88, RZ, 0x1, !P0 ;  /* 0x00000001ff587807 */ /* 0x000fe40004000000 */
[----:B------:R-:W-:Y:S02]  /*1520*/  SEL R79, RZ, 0x1, !P5 ;  /* 0x00000001ff4f7807 */ /* 0x000fe40006800000 */
[----:B------:R-:W-:Y:S02]  /*1530*/  ISETP.NE.AND P0, PT, R62, R7, PT ;  /* 0x000000073e00720c */ /* 0x000fe40003f05270 */
[----:B------:R-:W-:-:S02]  /*1540*/  ISETP.NE.AND P5, PT, R63, R80, PT ;  /* 0x000000503f00720c */ /* 0x000fc40003fa5270 */
[----:B------:R-:W-:Y:S02]  /*1550*/  SEL R9, RZ, 0x1, !P6 ;  /* 0x00000001ff097807 */ /* 0x000fe40007000000 */
[----:B------:R-:W-:Y:S02]  /*1560*/  SEL R86, RZ, 0x1, !P4 ;  /* 0x00000001ff567807 */ /* 0x000fe40006000000 */
[----:B------:R-:W-:Y:S02]  /*1570*/  IADD3 R79, P4, P6, R79, R85, R88 ;  /* 0x000000554f4f7210 */ /* 0x000fe40007e9e058 */
[----:B------:R-:W-:Y:S02]  /*1580*/  SEL R80, RZ, 0x1, !P0 ;  /* 0x00000001ff507807 */ /* 0x000fe40004000000 */
[----:B------:R-:W-:Y:S02]  /*1590*/  SEL R7, RZ, 0x1, !P5 ;  /* 0x00000001ff077807 */ /* 0x000fe40006800000 */
[----:B------:R-:W-:-:S02]  /*15a0*/  IADD3 R9, P0, P5, R9, R79, R86 ;  /* 0x0000004f09097210 */ /* 0x000fc40007d1e056 */
[----:B------:R-:W-:Y:S02]  /*15b0*/  PRMT R79, R81, 0x7773, RZ ;  /* 0x00007773514f7816 */ /* 0x000fe400000000ff */
[----:B------:R-:W-:Y:S02]  /*15c0*/  IADD3.X R81, PT, PT, RZ, R6, RZ, P3, P2 ;  /* 0x00000006ff517210 */ /* 0x000fe40001fe44ff */
[----:B------:R-:W-:Y:S01]  /*15d0*/  IADD3 R6, P3, P2, R7, R9, R80 ;  /* 0x0000000907067210 */ /* 0x000fe20007a7e050 */
[----:B------:R-:W-:Y:S01]  /*15e0*/  IMAD.MOV.U32 R7, RZ, RZ, R79 ;  /* 0x000000ffff077224 */ /* 0x000fe200078e004f */
[C---:B------:R-:W-:Y:S02]  /*15f0*/  PRMT R9, R83.reuse, 0x7771, RZ ;  /* 0x0000777153097816 */ /* 0x040fe400000000ff */
[----:B------:R-:W-:Y:S02]  /*1600*/  LOP3.LUT R80, R83, 0xff, RZ, 0xc0, !PT ;  /* 0x000000ff53507812 */ /* 0x000fe400078ec0ff */
[----:B------:R-:W-:-:S02]  /*1610*/  IADD3.X R81, PT, PT, RZ, R81, RZ, P4, P6 ;  /* 0x00000051ff517210 */ /* 0x000fc400027ec4ff */
[C---:B------:R-:W-:Y:S02]  /*1620*/  PRMT R79, R83.reuse, 0x7772, RZ ;  /* 0x00007772534f7816 */ /* 0x040fe400000000ff */
[----:B------:R-:W-:Y:S01]  /*1630*/  ISETP.NE.AND P6, PT, R64, R7, PT ;  /* 0x000000074000720c */ /* 0x000fe20003fc5270 */
[----:B------:R-:W-:Y:S01]  /*1640*/  IMAD.MOV.U32 R7, RZ, RZ, R9 ;  /* 0x000000ffff077224 */ /* 0x000fe200078e0009 */
[----:B------:R-:W-:Y:S02]  /*1650*/  PRMT R83, R83, 0x7773, RZ ;  /* 0x0000777353537816 */ /* 0x000fe400000000ff */
[----:B------:R-:W-:Y:S01]  /*1660*/  ISETP.NE.AND P4, PT, R65, R80, PT ;  /* 0x000000504100720c */ /* 0x000fe20003f85270 */
[----:B------:R-:W-:Y:S01]  /*1670*/  IMAD.MOV.U32 R80, RZ, RZ, R79 ;  /* 0x000000ffff507224 */ /* 0x000fe200078e004f */
[----:B------:R-:W-:Y:S02]  /*1680*/  SEL R79, RZ, 0x1, !P6 ;  /* 0x00000001ff4f7807 */ /* 0x000fe40007000000 */
[----:B------:R-:W-:Y:S01]  /*1690*/  ISETP.NE.AND P6, PT, R66, R7, PT ;  /* 0x000000074200720c */ /* 0x000fe20003fc5270 */
[----:B------:R-:W-:Y:S01]  /*16a0*/  IMAD.MOV.U32 R7, RZ, RZ, R83 ;  /* 0x000000ffff077224 */ /* 0x000fe200078e0053 */
[----:B------:R-:W-:-:S02]  /*16b0*/  SEL R9, RZ, 0x1, !P4 ;  /* 0x00000001ff097807 */ /* 0x000fc40006000000 */
[----:B------:R-:W-:Y:S02]  /*16c0*/  ISETP.NE.AND P4, PT, R67, R80, PT ;  /* 0x000000504300720c */ /* 0x000fe40003f85270 */
[----:B------:R-:W-:Y:S02]  /*16d0*/  SEL R80, RZ, 0x1, !P6 ;  /* 0x00000001ff507807 */ /* 0x000fe40007000000 */
[----:B------:R-:W-:Y:S02]  /*16e0*/  ISETP.NE.AND P6, PT, R68, R7, PT ;  /* 0x000000074400720c */ /* 0x000fe40003fc5270 */
[----:B------:R-:W-:Y:S02]  /*16f0*/  IADD3.X R81, PT, PT, RZ, R81, RZ, P0, P5 ;  /* 0x00000051ff517210 */ /* 0x000fe400007ea4ff */
[----:B------:R-:W-:Y:S02]  /*1700*/  IADD3 R7, P5, P0, R9, R6, R79 ;  /* 0x0000000609077210 */ /* 0x000fe400078be04f */
[----:B------:R-:W-:-:S02]  /*1710*/  SEL R79, RZ, 0x1, !P4 ;  /* 0x00000001ff4f7807 */ /* 0x000fc40006000000 */
[C---:B------:R-:W-:Y:S02]  /*1720*/  PRMT R9, R82.reuse, 0x7771, RZ ;  /* 0x0000777152097816 */ /* 0x040fe400000000ff */
[----:B------:R-:W-:Y:S02]  /*1730*/  IADD3.X R81, PT, PT, RZ, R81, RZ, P3, P2 ;  /* 0x00000051ff517210 */ /* 0x000fe40001fe44ff */
[----:B------:R-:W-:Y:S01]  /*1740*/  IADD3 R79, P3, P2, R79, R7, R80 ;  /* 0x000000074f4f7210 */ /* 0x000fe20007a7e050 */
[----:B------:R-:W-:Y:S01]  /*1750*/  IMAD.MOV.U32 R7, RZ, RZ, R9 ;  /* 0x000000ffff077224 */ /* 0x000fe200078e0009 */
[C---:B------:R-:W-:Y:S02]  /*1760*/  LOP3.LUT R6, R82.reuse, 0xff, RZ, 0xc0, !PT ;  /* 0x000000ff52067812 */ /* 0x040fe400078ec0ff */
[C---:B------:R-:W-:Y:S02]  /*1770*/  PRMT R80, R82.reuse, 0x7772, RZ ;  /* 0x0000777252507816 */ /* 0x040fe400000000ff */
[----:B------:R-:W-:-:S02]  /*1780*/  PRMT R9, R82, 0x7773, RZ ;  /* 0x0000777352097816 */ /* 0x000fc400000000ff */
[----:B------:R-:W-:Y:S01]  /*1790*/  ISETP.NE.AND P4, PT, R69, R6, PT ;  /* 0x000000064500720c */ /* 0x000fe20003f85270 */
[----:B------:R-:W-:Y:S01]  /*17a0*/  IMAD.MOV.U32 R6, RZ, RZ, R80 ;  /* 0x000000ffff067224 */ /* 0x000fe200078e0050 */
[----:B------:R-:W-:Y:S02]  /*17b0*/  SEL R82, RZ, 0x1, !P6 ;  /* 0x00000001ff527807 */ /* 0x000fe40007000000 */
[----:B------:R-:W-:Y:S01]  /*17c0*/  ISETP.NE.AND P6, PT, R70, R7, PT ;  /* 0x000000074600720c */ /* 0x000fe20003fc5270 */
[----:B------:R-:W-:Y:S01]  /*17d0*/  IMAD.MOV.U32 R7, RZ, RZ, R9 ;  /* 0x000000ffff077224 */ /* 0x000fe200078e0009 */
[----:B------:R-:W-:Y:S02]  /*17e0*/  SEL R9, RZ, 0x1, !P4 ;  /* 0x00000001ff097807 */ /* 0x000fe40006000000 */
[----:B------:R-:W-:Y:S02]  /*17f0*/  ISETP.NE.AND P4, PT, R71, R6, PT ;  /* 0x000000064700720c */ /* 0x000fe40003f85270 */
[----:B------:R-:W-:-:S02]  /*1800*/  SEL R80, RZ, 0x1, !P6 ;  /* 0x00000001ff507807 */ /* 0x000fc40007000000 */
[----:B------:R-:W-:Y:S02]  /*1810*/  ISETP.NE.AND P6, PT, R72, R7, PT ;  /* 0x000000074800720c */ /* 0x000fe40003fc5270 */
[----:B------:R-:W-:Y:S02]  /*1820*/  IADD3.X R81, PT, PT, RZ, R81, RZ, P5, P0 ;  /* 0x00000051ff517210 */ /* 0x000fe40002fe04ff */
[----:B------:R-:W-:Y:S02]  /*1830*/  IADD3 R7, P5, P0, R9, R79, R82 ;  /* 0x0000004f09077210 */ /* 0x000fe400078be052 */
[----:B------:R-:W-:Y:S02]  /*1840*/  SEL R79, RZ, 0x1, !P4 ;  /* 0x00000001ff4f7807 */ /* 0x000fe40006000000 */
[----:B------:R-:W-:Y:S02]  /*1850*/  PRMT R9, R84, 0x7771, RZ ;  /* 0x0000777154097816 */ /* 0x000fe400000000ff */
[----:B------:R-:W-:-:S02]  /*1860*/  IADD3.X R81, PT, PT, RZ, R81, RZ, P3, P2 ;  /* 0x00000051ff517210 */ /* 0x000fc40001fe44ff */
[----:B------:R-:W-:Y:S02]  /*1870*/  IADD3 R79, P3, P2, R79, R7, R80 ;  /* 0x000000074f4f7210 */ /* 0x000fe40007a7e050 */
[C---:B------:R-:W-:Y:S02]  /*1880*/  LOP3.LUT R6, R84.reuse, 0xff, RZ, 0xc0, !PT ;  /* 0x000000ff54067812 */ /* 0x040fe400078ec0ff */
[C---:B------:R-:W-:Y:S01]  /*1890*/  PRMT R80, R84.reuse, 0x7772, RZ ;  /* 0x0000777254507816 */ /* 0x040fe200000000ff */
[----:B------:R-:W-:Y:S01]  /*18a0*/  IMAD.MOV.U32 R7, RZ, RZ, R9 ;  /* 0x000000ffff077224 */ /* 0x000fe200078e0009 */
[----:B------:R-:W-:Y:S02]  /*18b0*/  PRMT R84, R84, 0x7773, RZ ;  /* 0x0000777354547816 */ /* 0x000fe400000000ff */
[----:B------:R-:W-:Y:S01]  /*18c0*/  ISETP.NE.AND P4, PT, R73, R6, PT ;  /* 0x000000064900720c */ /* 0x000fe20003f85270 */
[----:B------:R-:W-:Y:S01]  /*18d0*/  IMAD.MOV.U32 R6, RZ, RZ, R80 ;  /* 0x000000ffff067224 */ /* 0x000fe200078e0050 */
[----:B------:R-:W-:-:S02]  /*18e0*/  SEL R82, RZ, 0x1, !P6 ;  /* 0x00000001ff527807 */ /* 0x000fc40007000000 */
[----:B------:R-:W-:Y:S01]  /*18f0*/  ISETP.NE.AND P6, PT, R74, R7, PT ;  /* 0x000000074a00720c */ /* 0x000fe20003fc5270 */
[----:B------:R-:W-:Y:S01]  /*1900*/  IMAD.MOV.U32 R7, RZ, RZ, R84 ;  /* 0x000000ffff077224 */ /* 0x000fe200078e0054 */
[----:B------:R-:W-:Y:S02]  /*1910*/  SEL R9, RZ, 0x1, !P4 ;  /* 0x00000001ff097807 */ /* 0x000fe40006000000 */
[----:B------:R-:W-:Y:S02]  /*1920*/  ISETP.NE.AND P4, PT, R75, R6, PT ;  /* 0x000000064b00720c */ /* 0x000fe40003f85270 */
[----:B------:R-:W-:Y:S02]  /*1930*/  IADD3.X R6, PT, PT, RZ, R81, RZ, P5, P0 ;  /* 0x00000051ff067210 */ /* 0x000fe40002fe04ff */
[----:B------:R-:W-:Y:S02]  /*1940*/  ISETP.NE.AND P0, PT, R76, R7, PT ;  /* 0x000000074c00720c */ /* 0x000fe40003f05270 */
[----:B------:R-:W-:-:S02]  /*1950*/  SEL R80, RZ, 0x1, !P6 ;  /* 0x00000001ff507807 */ /* 0x000fc40007000000 */
[----:B------:R-:W-:Y:S02]  /*1960*/  IADD3 R9, P5, P6, R9, R79, R82 ;  /* 0x0000004f09097210 */ /* 0x000fe40007ebe052 */
[----:B------:R-:W-:Y:S02]  /*1970*/  SEL R7, RZ, 0x1, !P4 ;  /* 0x00000001ff077807 */ /* 0x000fe40006000000 */
[----:B------:R-:W-:Y:S02]  /*1980*/  IADD3.X R79, PT, PT, RZ, R6, RZ, P3, P2 ;  /* 0x00000006ff4f7210 */ /* 0x000fe40001fe44ff */
[----:B------:R-:W-:Y:S02]  /*1990*/  SEL R6, RZ, 0x1, !P0 ;  /* 0x00000001ff067807 */ /* 0x000fe40004000000 */
[----:B------:R-:W-:Y:S02]  /*19a0*/  IADD3 R7, P0, P2, R7, R9, R80 ;  /* 0x0000000907077210 */ /* 0x000fe40007a1e050 */
[----:B------:R-:W-:-:S02]  /*19b0*/  IADD3.X R9, PT, PT, RZ, R79, RZ, P5, P6 ;  /* 0x0000004fff097210 */ /* 0x000fc40002fec4ff */
[----:B------:R-:W-:Y:S02]  /*19c0*/  IADD3 R79, P3, PT, R6, R7, RZ ;  /* 0x00000007064f7210 */ /* 0x000fe40007f7e0ff */
[----:B------:R-:W-:Y:S02]  /*19d0*/  IADD3.X R6, PT, PT, RZ, R9, RZ, P0, P2 ;  /* 0x00000009ff067210 */ /* 0x000fe400007e44ff */
[----:B------:R-:W-:-:S03]  /*19e0*/  ISETP.GT.U32.AND P0, PT, R79, 0x18, PT ;  /* 0x000000184f00780c */ /* 0x000fc60003f04070 */
[----:B------:R-:W-:-:S05]  /*19f0*/  IMAD.X R82, RZ, RZ, R6, P3 ;  /* 0x000000ffff527224 */ /* 0x000fca00018e0606 */
[----:B------:R-:W-:-:S13]  /*1a00*/  ISETP.GT.U32.AND.EX P0, PT, R82, RZ, PT, P0 ;  /* 0x000000ff5200720c */ /* 0x000fda0003f04100 */
[----:B------:R-:W-:Y:S05]  /*1a10*/  @P0 BRA `(.L_x_17) ;  /* 0x00000000007c0947 */ /* 0x000fea0003800000 */
[----:B------:R-:W2:Y:S01]  /*1a20*/  LDG.E R80, desc[UR6][R4.64+0x4] ;  /* 0x0000040604507981 */ /* 0x000ea2000c1e1900 */
[----:B------:R-:W-:Y:S02]  /*1a30*/  LEA R6, P2, R79, UR8, 0x2 ;  /* 0x000000084f067c11 */ /* 0x000fe4000f8410ff */
[----:B--2---:R-:W-:-:S04]  /*1a40*/  VIMNMX R7, PT, PT, R80, R11, !PT ;  /* 0x0000000b50077248 */ /* 0x004fc80007fe0100 */
[----:B------:R-:W-:Y:S02]  /*1a50*/  ISETP.GT.AND P0, PT, R7, 0x7cf, PT ;  /* 0x000007cf0700780c */ /* 0x000fe40003f04270 */
[----:B------:R-:W-:-:S11]  /*1a60*/  LEA.HI.X R7, R79, UR9, R82, 0x2, P2 ;  /* 0x000000094f077c11 */ /* 0x000fd600090f1452 */
[----:B------:R-:W-:Y:S05]  /*1a70*/  @P0 BRA `(.L_x_17) ;  /* 0x0000000000640947 */ /* 0x000fea0003800000 */
[----:B------:R-:W0:Y:S01]  /*1a80*/  LDC.64 R4, c[0x0][0x398] ;  /* 0x0000e600ff047b82 */ /* 0x000e220000000a00 */
[----:B------:R-:W-:Y:S01]  /*1a90*/  IMAD R9, R11, 0x7d0, R80 ;  /* 0x000007d00b097824 */ /* 0x000fe200078e0250 */
[----:B------:R-:W2:Y:S03]  /*1aa0*/  LDG.E R7, desc[UR6][R6.64] ;  /* 0x0000000606077981 */ /* 0x000ea6000c1e1900 */
[----:B------:R-:W-:-:S04]  /*1ab0*/  IMAD R9, R8, 0x3d0900, R9 ;  /* 0x003d090008097824 */ /* 0x000fc800078e0209 */
[----:B0-----:R-:W-:-:S05]  /*1ac0*/  IMAD.WIDE R4, R9, 0x4, R4 ;  /* 0x0000000409047825 */ /* 0x001fca00078e0204 */
[----:B------:R-:W3:Y:S01]  /*1ad0*/  LDG.E R9, desc[UR6][R4.64] ;  /* 0x0000000604097981 */ /* 0x000ee2000c1e1900 */
[----:B--2---:R-:W-:Y:S01]  /*1ae0*/  FMUL R82, R78, R7 ;  /* 0x000000074e527220 */ /* 0x004fe20000400000 */
[----:B---3--:R-:W-:-:S13]  /*1af0*/  FSETP.NEU.AND P0, PT, R9, RZ, PT ;  /* 0x000000ff0900720b */ /* 0x008fda0003f0d000 */
[----:B------:R-:W-:Y:S05]  /*1b00*/  @P0 BRA `(.L_x_18) ;  /* 0x0000000000340947 */ /* 0x000fea0003800000 */
[----:B------:R-:W0:Y:S01]  /*1b10*/  LDC.64 R6, c[0x0][0x3a0] ;  /* 0x0000e800ff067b82 */ /* 0x000e220000000a00 */
[----:B------:R-:W-:Y:S02]  /*1b20*/  IMAD R9, R8, 0xfa0, R11 ;  /* 0x00000fa008097824 */ /* 0x000fe400078e020b */
[----:B------:R-:W-:Y:S02]  /*1b30*/  IMAD.MOV.U32 R81, RZ, RZ, 0x1 ;  /* 0x00000001ff517424 */ /* 0x000fe400078e00ff */
[----:B0-----:R-:W-:-:S05]  /*1b40*/  IMAD.WIDE R8, R9, 0x4, R6 ;  /* 0x0000000409087825 */ /* 0x001fca00078e0206 */
[----:B------:R1:W-:Y:S04]  /*1b50*/  REDG.E.ADD.STRONG.GPU desc[UR6][R8.64], R81 ;  /* 0x000000510800798e */ /* 0x0003e8000c12e106 */
[----:B------:R-:W2:Y:S02]  /*1b60*/  LDG.E R3, desc[UR6][R2.64] ;  /* 0x0000000602037981 */ /* 0x000ea4000c1e1900 */
[----:B--2---:R-:W-:-:S04]  /*1b70*/  IMAD R80, R3, 0xfa0, R80 ;  /* 0x00000fa003507824 */ /* 0x004fc800078e0250 */
[----:B------:R-:W-:-:S04]  /*1b80*/  VIADD R79, R80, 0x7d0 ;  /* 0x000007d0504f7836 */ /* 0x000fc80000000000 */
[----:B------:R-:W-:-:S04]  /*1b90*/  IMAD.WIDE R6, R79, 0x4, R6 ;  /* 0x000000044f067825 */ /* 0x000fc800078e0206 */
[----:B------:R-:W-:Y:S01]  /*1ba0*/  FADD R79, R82, 1 ;  /* 0x3f800000524f7421 */ /* 0x000fe20000000000 */
[----:B------:R1:W-:Y:S04]  /*1bb0*/  REDG.E.ADD.STRONG.GPU desc[UR6][R6.64], R81 ;  /* 0x000000510600798e */ /* 0x0003e8000c12e106 */
[----:B------:R1:W-:Y:S01]  /*1bc0*/  STG.E desc[UR6][R4.64], R79 ;  /* 0x0000004f04007986 */ /* 0x0003e2000c101906 */
[----:B------:R-:W-:Y:S05]  /*1bd0*/  BRA `(.L_x_17) ;  /* 0x00000000000c7947 */ /* 0x000fea0003800000 */
.L_x_18:
[----:B------:R-:W-:-:S05]  /*1be0*/  FADD R82, R82, 1 ;  /* 0x3f80000052527421 */ /* 0x000fca0000000000 */
[----:B------:R-:W-:-:S13]  /*1bf0*/  FSETP.GEU.AND P0, PT, R9, R82, PT ;  /* 0x000000520900720b */ /* 0x000fda0003f0e000 */
[----:B------:R2:W-:Y:S02]  /*1c00*/  @!P0 STG.E desc[UR6][R4.64], R82 ;  /* 0x0000005204008986 */ /* 0x0005e4000c101906 */
.L_x_17:
[----:B0-----:R-:W-:Y:S05]  /*1c10*/  BSYNC.RECONVERGENT B1 ;  /* 0x0000000000017941 */ /* 0x001fea0003800200 */
.L_x_16:
[----:B------:R-:W0:Y:S02]  /*1c20*/  LDCU UR4, c[0x0][0x364] ;  /* 0x00006c80ff0477ac */ /* 0x000e240008000800 */
[----:B0-----:R-:W-:-:S05]  /*1c30*/  VIADD R77, R77, UR4 ;  /* 0x000000044d4d7c36 */ /* 0x001fca0008000000 */
[----:B------:R-:W-:-:S13]  /*1c40*/  ISETP.GE.AND P0, PT, R77, R12, PT ;  /* 0x0000000c4d00720c */ /* 0x000fda0003f06270 */
[----:B------:R-:W-:Y:S05]  /*1c50*/  @!P0 BRA `(.L_x_19) ;  /* 0xffffffe800cc8947 */ /* 0x000fea000383ffff */
.L_x_15:
[----:B0-----:R-:W-:Y:S05]  /*1c60*/  BSYNC.RECONVERGENT B0 ;  /* 0x0000000000007941 */ /* 0x001fea0003800200 */
.L_x_11:
[----:B------:R-:W-:Y:S06]  /*1c70*/  BAR.SYNC.DEFER_BLOCKING 0x0 ;  /* 0x0000000000007b1d */ /* 0x000fec0000010000 */
[----:B------:R-:W-:Y:S05]  /*1c80*/  @P1 BRA `(.L_x_20) ;  /* 0xffffffe400001947 */ /* 0x000fea000383ffff */
[----:B------:R-:W3:Y:S01]  /*1c90*/  LDC R2, c[0x0][0x370] ;  /* 0x0000dc00ff027b82 */ /* 0x000ee20000000800 */
[----:B------:R-:W4:Y:S01]  /*1ca0*/  LDCU UR4, c[0x0][0x3c0] ;  /* 0x00007800ff0477ac */ /* 0x000f220008000800 */
[----:B---3--:R-:W-:-:S05]  /*1cb0*/  IMAD.IADD R11, R2, 0x1, R11 ;  /* 0x00000001020b7824 */ /* 0x008fca00078e020b */
[----:B----4-:R-:W-:-:S13]  /*1cc0*/  ISETP.GE.AND P0, PT, R11, UR4, PT ;  /* 0x000000040b007c0c */ /* 0x010fda000bf06270 */
[----:B------:R-:W-:Y:S05]  /*1cd0*/  @!P0 BRA `(.L_x_21) ;  /* 0xffffffe000e88947 */ /* 0x000fea000383ffff */
[----:B------:R-:W-:Y:S05]  /*1ce0*/  EXIT ;  /* 0x000000000000794d */ /* 0x000fea0003800000 */
.L_x_22:
        /* <DEDUP_REMOVED lines=9> */
.L_x_221:


//--------------------- .text._Z15gpu_functionNewPfPiS0_ --------------------------
	.section	.text._Z15gpu_functionNewPfPiS0_,"ax",@progbits
	.align	128
.text._Z15gpu_functionNewPfPiS0_:
        .type           _Z15gpu_functionNewPfPiS0_,@function
        .size           _Z15gpu_functionNewPfPiS0_,(.L_x_222 - _Z15gpu_functionNewPfPiS0_)
        .other          _Z15gpu_functionNewPfPiS0_,@"STO_CUDA_ENTRY STV_DEFAULT"
_Z15gpu_functionNewPfPiS0_:
[----:B------:R-:W-:Y:S01]  /*0000*/  LDC R1, c[0x0][0x37c] ;  /* 0x0000df00ff017b82 */ /* 0x000fe20000000800 */
[----:B------:R-:W0:Y:S02]  /*0010*/  S2R R0, SR_CTAID.X ;  /* 0x0000000000007919 */ /* 0x000e240000002500 */
[----:B0-----:R-:W-:-:S13]  /*0020*/  ISETP.GT.U32.AND P0, PT, R0, 0x63, PT ;  /* 0x000000630000780c */ /* 0x001fda0003f04070 */
[----:B------:R-:W-:Y:S05]  /*0030*/  @P0 EXIT ;  /* 0x000000000000094d */ /* 0x000fea0003800000 */
[----:B------:R-:W0:Y:S01]  /*0040*/  S2R R7, SR_TID.X ;  /* 0x0000000000077919 */ /* 0x000e220000002100 */
[----:B------:R-:W1:Y:S01]  /*0050*/  LDC R2, c[0x0][0x360] ;  /* 0x0000d800ff027b82 */ /* 0x000e620000000800 */
[----:B------:R-:W-:Y:S01]  /*0060*/  UMOV UR4, 0x400 ;  /* 0x0000040000047882 */ /* 0x000fe20000000000 */
[----:B------:R-:W-:Y:S01]  /*0070*/  IMAD R3, R0, 0x3d0900, RZ ;  /* 0x003d090000037824 */ /* 0x000fe200078e02ff */
[----:B------:R-:W-:Y:S01]  /*0080*/  UIADD3 UR5, UPT, UPT, UR4, 0x400, URZ ;  /* 0x0000040004057890 */ /* 0x000fe2000fffe0ff */
[----:B------:R-:W-:Y:S01]  /*0090*/  MOV R12, 0x230 ;  /* 0x00000230000c7802 */ /* 0x000fe20000000f00 */
[----:B------:R-:W-:Y:S01]  /*00a0*/  UIADD3 UR6, UPT, UPT, UR4, 0x808, URZ ;  /* 0x0000080804067890 */ /* 0x000fe2000fffe0ff */
[----:B------:R-:W2:Y:S02]  /*00b0*/  LDCU.64 UR10, c[0x0][0x358] ;  /* 0x00006b00ff0a77ac */ /* 0x000ea40008000a00 */
[----:B------:R-:W3:Y:S08]  /*00c0*/  S2UR UR7, SR_CgaCtaId ;  /* 0x00000000000779c3 */ /* 0x000ef00000008800 */
[----:B------:R-:W4:Y:S08]  /*00d0*/  LDC.64 R36, c[0x0][0x380] ;  /* 0x0000e000ff247b82 */ /* 0x000f300000000a00 */
[----:B------:R-:W5:Y:S01]  /*00e0*/  LDC.64 R34, c[0x0][0x388] ;  /* 0x0000e200ff227b82 */ /* 0x000f620000000a00 */
[----:B-1----:R-:W-:Y:S01]  /*00f0*/  LOP3.LUT R6, R2, 0xffff, RZ, 0xc0, !PT ;  /* 0x0000ffff02067812 */ /* 0x002fe200078ec0ff */
[C---:B0-----:R-:W-:Y:S01]  /*0100*/  IMAD.IADD R11, R7.reuse, 0x1, R2 ;  /* 0x00000001070b7824 */ /* 0x041fe200078e0202 */
[----:B---3--:R-:W-:Y:S01]  /*0110*/  ULEA UR8, UR7, UR4, 0x18 ;  /* 0x0000000407087291 */ /* 0x008fe2000f8ec0ff */
[----:B------:R-:W-:Y:S01]  /*0120*/  ISETP.GE.U32.AND P0, PT, R7, R2, PT ;  /* 0x000000020700720c */ /* 0x000fe20003f06070 */
[----:B------:R-:W-:Y:S01]  /*0130*/  UIADD3 UR4, UPT, UPT, UR4, 0xc08, URZ ;  /* 0x00000c0804047890 */ /* 0x000fe2000fffe0ff */
[----:B------:R-:W-:Y:S01]  /*0140*/  IMAD.MOV R5, RZ, RZ, -R11 ;  /* 0x000000ffff057224 */ /* 0x000fe200078e0a0b */
[----:B------:R-:W-:-:S02]  /*0150*/  ULEA UR5, UR7, UR5, 0x18 ;  /* 0x0000000507057291 */ /* 0x000fc4000f8ec0ff */
[----:B------:R-:W-:Y:S01]  /*0160*/  ULEA UR6, UR7, UR6, 0x18 ;  /* 0x0000000607067291 */ /* 0x000fe2000f8ec0ff */
[----:B------:R-:W-:Y:S01]  /*0170*/  LEA R29, R7, UR8, 0x2 ;  /* 0x00000008071d7c11 */ /* 0x000fe2000f8e10ff */
[----:B----4-:R-:W-:Y:S01]  /*0180*/  IMAD.WIDE.U32 R36, R3, 0x4, R36 ;  /* 0x0000000403247825 */ /* 0x010fe200078e0024 */
[----:B------:R-:W-:Y:S01]  /*0190*/  PRMT R5, R5, 0x7710, RZ ;  /* 0x0000771005057816 */ /* 0x000fe200000000ff */
[----:B------:R-:W-:Y:S01]  /*01a0*/  ULEA UR4, UR7, UR4, 0x18 ;  /* 0x0000000407047291 */ /* 0x000fe2000f8ec0ff */
[----:B------:R-:W-:Y:S01]  /*01b0*/  LEA R28, R7, UR5, 0x2 ;  /* 0x00000005071c7c11 */ /* 0x000fe2000f8e10ff */
[----:B------:R-:W-:Y:S02]  /*01c0*/  IMAD R3, R0, 0xfa0, RZ ;  /* 0x00000fa000037824 */ /* 0x000fe400078e02ff */
[----:B------:R-:W-:Y:S02]  /*01d0*/  VIADD R5, R5, 0xf9f ;  /* 0x00000f9f05057836 */ /* 0x000fe40000000000 */
[----:B-----5:R-:W-:Y:S01]  /*01e0*/  IMAD.WIDE.U32 R34, R3, 0x4, R34 ;  /* 0x0000000403227825 */ /* 0x020fe200078e0022 */
[----:B------:R-:W-:-:S02]  /*01f0*/  LEA R3, R7, UR6, 0x2 ;  /* 0x0000000607037c11 */ /* 0x000fc4000f8e10ff */
[----:B------:R-:W-:Y:S02]  /*0200*/  LEA R4, R7, UR4, 0x2 ;  /* 0x0000000407047c11 */ /* 0x000fe4000f8e10ff */
[----:B--2---:R-:W-:-:S07]  /*0210*/  LOP3.LUT R5, R5, 0xffff, RZ, 0xc0, !PT ;  /* 0x0000ffff05057812 */ /* 0x004fce00078ec0ff */
[----:B------:R-:W-:Y:S05]  /*0220*/  CALL.REL.NOINC `($__internal_0_$__cuda_sm20_div_u16) ;  /* 0x0000004400647944 */ /* 0x000fea0003c00000 */
[----:B------:R-:W0:Y:S01]  /*0230*/  I2F.U32.RP R9, R2 ;  /* 0x0000000200097306 */ /* 0x000e220000209000 */
[----:B------:R-:W-:Y:S01]  /*0240*/  ISETP.GE.U32.AND P1, PT, R11, 0x7d0, PT ;  /* 0x000007d00b00780c */ /* 0x000fe20003f26070 */
[----:B------:R-:W-:Y:S01]  /*0250*/  IMAD.WIDE.U32 R32, R7, 0x4, R34 ;  /* 0x0000000407207825 */ /* 0x000fe200078e0022 */
[----:B------:R-:W-:Y:S02]  /*0260*/  VIMNMX.U32 R6, PT, PT, R11, 0x7d0, !PT ;  /* 0x000007d00b067848 */ /* 0x000fe40007fe0000 */
[----:B------:R-:W-:Y:S02]  /*0270*/  SEL R5, RZ, 0x1, P1 ;  /* 0x00000001ff057807 */ /* 0x000fe40000800000 */
[C---:B------:R-:W-:Y:S01]  /*0280*/  ISETP.NE.U32.AND P3, PT, R2.reuse, RZ, PT ;  /* 0x000000ff0200720c */ /* 0x040fe20003f65070 */
[----:B------:R-:W-:Y:S01]  /*0290*/  IMAD.WIDE R30, R2, 0x4, R32 ;  /* 0x00000004021e7825 */ /* 0x000fe200078e0220 */
[C---:B------:R-:W-:Y:S02]  /*02a0*/  ISETP.GT.U32.OR P6, PT, R7.reuse, 0xf, P0 ;  /* 0x0000000f0700780c */ /* 0x040fe400007c4470 */
[----:B------:R-:W-:Y:S01]  /*02b0*/  ISETP.GT.U32.OR P0, PT, R7, 0x3f, P0 ;  /* 0x0000003f0700780c */ /* 0x000fe20000704470 */
[----:B0-----:R-:W0:Y:S02]  /*02c0*/  MUFU.RCP R9, R9 ;  /* 0x0000000900097308 */ /* 0x001e240000001000 */
[----:B0-----:R-:W-:Y:S01]  /*02d0*/  VIADD R12, R9, 0xffffffe ;  /* 0x0ffffffe090c7836 */ /* 0x001fe20000000000 */
[----:B------:R-:W-:-:S05]  /*02e0*/  IADD3 R9, PT, PT, R6, -R11, -R5 ;  /* 0x8000000b06097210 */ /* 0x000fca0007ffe805 */
[----:B------:R0:W1:Y:S02]  /*02f0*/  F2I.FTZ.U32.TRUNC.NTZ R13, R12 ;  /* 0x0000000c000d7305 */ /* 0x000064000021f000 */
[----:B0-----:R-:W-:Y:S02]  /*0300*/  IMAD.MOV.U32 R12, RZ, RZ, RZ ;  /* 0x000000ffff0c7224 */ /* 0x001fe400078e00ff */
[----:B-1----:R-:W-:-:S04]  /*0310*/  IMAD.MOV R15, RZ, RZ, -R13 ;  /* 0x000000ffff0f7224 */ /* 0x002fc800078e0a0d */
[----:B------:R-:W-:-:S04]  /*0320*/  IMAD R15, R15, R2, RZ ;  /* 0x000000020f0f7224 */ /* 0x000fc800078e02ff */
[----:B------:R-:W-:-:S04]  /*0330*/  IMAD.HI.U32 R10, R13, R15, R12 ;  /* 0x0000000f0d0a7227 */ /* 0x000fc800078e000c */
[----:B------:R-:W-:Y:S02]  /*0340*/  IMAD.IADD R13, R11, 0x1, R2 ;  /* 0x000000010b0d7824 */ /* 0x000fe400078e0202 */
[----:B------:R-:W-:-:S04]  /*0350*/  IMAD.HI.U32 R10, R10, R9, RZ ;  /* 0x000000090a0a7227 */ /* 0x000fc800078e00ff */
[----:B------:R-:W-:-:S04]  /*0360*/  IMAD.MOV R6, RZ, RZ, -R10 ;  /* 0x000000ffff067224 */ /* 0x000fc800078e0a0a */
[C---:B------:R-:W-:Y:S02]  /*0370*/  IMAD R9, R2.reuse, R6, R9 ;  /* 0x0000000602097224 */ /* 0x040fe400078e0209 */
[----:B------:R-:W-:-:S03]  /*0380*/  IMAD.SHL.U32 R6, R2, 0x4, RZ ;  /* 0x0000000402067824 */ /* 0x000fc600078e00ff */
[----:B------:R-:W-:-:S13]  /*0390*/  ISETP.GE.U32.AND P1, PT, R9, R2, PT ;  /* 0x000000020900720c */ /* 0x000fda0003f26070 */
[----:B------:R-:W-:Y:S02]  /*03a0*/  @P1 IMAD.IADD R9, R9, 0x1, -R2 ;  /* 0x0000000109091824 */ /* 0x000fe400078e0a02 */
[----:B------:R-:W-:-:S03]  /*03b0*/  @P1 VIADD R10, R10, 0x1 ;  /* 0x000000010a0a1836 */ /* 0x000fc60000000000 */
[----:B------:R-:W-:Y:S02]  /*03c0*/  ISETP.GE.U32.AND P2, PT, R9, R2, PT ;  /* 0x000000020900720c */ /* 0x000fe40003f46070 */
[----:B------:R-:W-:Y:S02]  /*03d0*/  LOP3.LUT R9, RZ, R7, RZ, 0x33, !PT ;  /* 0x00000007ff097212 */ /* 0x000fe400078e33ff */
[----:B------:R-:W-:-:S03]  /*03e0*/  LOP3.LUT R7, R8, 0x3, RZ, 0xc0, !PT ;  /* 0x0000000308077812 */ /* 0x000fc600078ec0ff */
[----:B------:R-:W-:-:S06]  /*03f0*/  IMAD.IADD R9, R9, 0x1, R2 ;  /* 0x0000000109097824 */ /* 0x000fcc00078e0202 */
[----:B------:R-:W-:Y:S01]  /*0400*/  @P2 VIADD R10, R10, 0x1 ;  /* 0x000000010a0a2836 */ /* 0x000fe20000000000 */
[----:B------:R-:W-:-:S05]  /*0410*/  @!P3 LOP3.LUT R10, RZ, R2, RZ, 0x33, !PT ;  /* 0x00000002ff0ab212 */ /* 0x000fca00078e33ff */
[----:B------:R-:W-:-:S07]  /*0420*/  IMAD.IADD R5, R5, 0x1, R10 ;  /* 0x0000000105057824 */ /* 0x000fce00078e020a */
.L_x_125:
[----:B0-----:R-:W0:Y:S01]  /*0430*/  S2UR UR5, SR_CgaCtaId ;  /* 0x00000000000579c3 */ /* 0x001e220000008800 */
[----:B------:R-:W-:Y:S01]  /*0440*/  UMOV UR4, 0x400 ;  /* 0x0000040000047882 */ /* 0x000fe20000000000 */
[----:B-12---:R-:W1:Y:S01]  /*0450*/  S2R R17, SR_TID.X ;  /* 0x0000000000117919 */ /* 0x006e620000002100 */
[----:B------:R-:W-:Y:S01]  /*0460*/  IMAD.MOV.U32 R14, RZ, RZ, 0xfa0 ;  /* 0x00000fa0ff0e7424 */ /* 0x000fe200078e00ff */
[----:B------:R-:W-:Y:S01]  /*0470*/  MOV R15, 0xffffffff ;  /* 0xffffffff000f7802 */ /* 0x000fe20000000f00 */
[----:B------:R-:W-:Y:S01]  /*0480*/  BSSY.RECONVERGENT B0, `(.L_x_23) ;  /* 0x000002d000007945 */ /* 0x000fe20003800200 */
[----:B------:R-:W-:Y:S01]  /*0490*/  ISETP.NE.AND P1, PT, R7, 0x2, PT ;  /* 0x000000020700780c */ /* 0x000fe20003f25270 */
[----:B------:R-:W-:Y:S01]  /*04a0*/  IMAD.MOV.U32 R26, RZ, RZ, 0xfa0 ;  /* 0x00000fa0ff1a7424 */ /* 0x000fe200078e00ff */
[----:B0-----:R-:W-:-:S09]  /*04b0*/  ULEA UR4, UR5, UR4, 0x18 ;  /* 0x0000000405047291 */ /* 0x001fd2000f8ec0ff */
[----:B------:R0:W-:Y:S01]  /*04c0*/  STS.64 [UR4+0x800], R14 ;  /* 0x0008000eff007988 */ /* 0x0001e20008000a04 */
[----:B-1----:R-:W-:-:S03]  /*04d0*/  IMAD.MOV.U32 R10, RZ, RZ, R17 ;  /* 0x000000ffff0a7224 */ /* 0x002fc600078e0011 */
[----:B------:R0:W-:Y:S04]  /*04e0*/  STS [R29], R15 ;  /* 0x0000000f1d007388 */ /* 0x0001e80000000800 */
[----:B------:R0:W-:Y:S01]  /*04f0*/  STS [R28], R14 ;  /* 0x0000000e1c007388 */ /* 0x0001e20000000800 */
[----:B------:R-:W-:Y:S05]  /*0500*/  @!P1 BRA `(.L_x_24) ;  /* 0x0000000000909947 */ /* 0x000fea0003800000 */
[----:B0-----:R-:W2:Y:S01]  /*0510*/  LDG.E R15, desc[UR10][R32.64] ;  /* 0x0000000a200f7981 */ /* 0x001ea2000c1e1900 */
[----:B------:R-:W-:Y:S02]  /*0520*/  IMAD.MOV.U32 R26, RZ, RZ, 0xfa0 ;  /* 0x00000fa0ff1a7424 */ /* 0x000fe400078e00ff */
[C---:B--2---:R-:W-:Y:S01]  /*0530*/  VIADD R10, R15.reuse, 0xffffffff ;  /* 0xffffffff0f0a7836 */ /* 0x044fe20000000000 */
[----:B------:R-:W-:-:S04]  /*0540*/  ISETP.NE.AND P2, PT, R15, 0x1, PT ;  /* 0x000000010f00780c */ /* 0x000fc80003f45270 */
[----:B------:R-:W-:Y:S01]  /*0550*/  ISETP.GT.U32.AND P1, PT, R10, 0xf9e, PT ;  /* 0x00000f9e0a00780c */ /* 0x000fe20003f24070 */
[----:B------:R-:W-:-:S08]  /*0560*/  IMAD.MOV.U32 R10, RZ, RZ, R11 ;  /* 0x000000ffff0a7224 */ /* 0x000fd000078e000b */
[----:B------:R-:W-:-:S04]  /*0570*/  @!P2 IMAD.MOV.U32 R16, RZ, RZ, 0x1 ;  /* 0x00000001ff10a424 */ /* 0x000fc800078e00ff */
[----:B------:R1:W-:Y:S01]  /*0580*/  @!P1 STS [R29], R17 ;  /* 0x000000111d009388 */ /* 0x0003e20000000800 */
[----:B------:R-:W-:-:S03]  /*0590*/  @!P1 IMAD.MOV.U32 R26, RZ, RZ, R15 ;  /* 0x000000ffff1a9224 */ /* 0x000fc600078e000f */
[----:B------:R1:W-:Y:S04]  /*05a0*/  @!P1 STS [R28], R15 ;  /* 0x0000000f1c009388 */ /* 0x0003e80000000800 */
[----:B------:R1:W-:Y:S01]  /*05b0*/  @!P2 STS.64 [UR4+0x800], R16 ;  /* 0x00080010ff00a988 */ /* 0x0003e20008000a04 */
[----:B------:R-:W-:-:S13]  /*05c0*/  ISETP.NE.AND P2, PT, R7, 0x3, PT ;  /* 0x000000030700780c */ /* 0x000fda0003f45270 */
[----:B-1----:R-:W-:Y:S05]  /*05d0*/  @!P2 BRA `(.L_x_24) ;  /* 0x00000000005ca947 */ /* 0x002fea0003800000 */
[----:B------:R-:W2:Y:S02]  /*05e0*/  LDG.E R15, desc[UR10][R30.64] ;  /* 0x0000000a1e0f7981 */ /* 0x000ea4000c1e1900 */
[C---:B--2---:R-:W-:Y:S02]  /*05f0*/  ISETP.GE.U32.AND P1, PT, R15.reuse, R26, PT ;  /* 0x0000001a0f00720c */ /* 0x044fe40003f26070 */
[C---:B------:R-:W-:Y:S02]  /*0600*/  ISETP.NE.AND P2, PT, R15.reuse, 0x1, PT ;  /* 0x000000010f00780c */ /* 0x040fe40003f45270 */
[----:B------:R-:W-:-:S11]  /*0610*/  ISETP.LT.OR P1, PT, R15, 0x1, P1 ;  /* 0x000000010f00780c */ /* 0x000fd60000f21670 */
[----:B------:R-:W-:Y:S02]  /*0620*/  @!P2 IMAD.MOV.U32 R10, RZ, RZ, 0x1 ;  /* 0x00000001ff0aa424 */ /* 0x000fe400078e00ff */
[----:B------:R-:W-:Y:S01]  /*0630*/  @!P1 STS [R29], R11 ;  /* 0x0000000b1d009388 */ /* 0x000fe20000000800 */
[----:B------:R-:W-:-:S03]  /*0640*/  @!P1 IMAD.MOV.U32 R26, RZ, RZ, R15 ;  /* 0x000000ffff1a9224 */ /* 0x000fc600078e000f */
[----:B------:R-:W-:Y:S04]  /*0650*/  @!P1 STS [R28], R15 ;  /* 0x0000000f1c009388 */ /* 0x000fe80000000800 */
[----:B------:R0:W-:Y:S01]  /*0660*/  @!P2 STS.64 [UR4+0x800], R10 ;  /* 0x0008000aff00a988 */ /* 0x0001e20008000a04 */
[----:B------:R-:W-:Y:S01]  /*0670*/  ISETP.NE.AND P2, PT, R7, RZ, PT ;  /* 0x000000ff0700720c */ /* 0x000fe20003f45270 */
[----:B0-----:R-:W-:-:S12]  /*0680*/  IMAD.MOV.U32 R10, RZ, RZ, R13 ;  /* 0x000000ffff0a7224 */ /* 0x001fd800078e000d */
[----:B------:R-:W-:Y:S05]  /*0690*/  @!P2 BRA `(.L_x_24) ;  /* 0x00000000002ca947 */ /* 0x000fea0003800000 */
[----:B------:R-:W-:-:S06]  /*06a0*/  IMAD.WIDE R14, R2, 0x4, R30 ;  /* 0x00000004020e7825 */ /* 0x000fcc00078e021e */
[----:B------:R-:W2:Y:S01]  /*06b0*/  LDG.E R15, desc[UR10][R14.64] ;  /* 0x0000000a0e0f7981 */ /* 0x000ea2000c1e1900 */
[----:B------:R-:W-:Y:S01]  /*06c0*/  IMAD.IADD R10, R13, 0x1, R2 ;  /* 0x000000010d0a7824 */ /* 0x000fe200078e0202 */
[C---:B--2---:R-:W-:Y:S02]  /*06d0*/  ISETP.GE.U32.AND P1, PT, R15.reuse, R26, PT ;  /* 0x0000001a0f00720c */ /* 0x044fe40003f26070 */
[C---:B------:R-:W-:Y:S02]  /*06e0*/  ISETP.NE.AND P2, PT, R15.reuse, 0x1, PT ;  /* 0x000000010f00780c */ /* 0x040fe40003f45270 */
[----:B------:R-:W-:-:S11]  /*06f0*/  ISETP.LT.OR P1, PT, R15, 0x1, P1 ;  /* 0x000000010f00780c */ /* 0x000fd60000f21670 */
[----:B------:R-:W-:Y:S02]  /*0700*/  @!P2 IMAD.MOV.U32 R12, RZ, RZ, 0x1 ;  /* 0x00000001ff0ca424 */ /* 0x000fe400078e00ff */
[----:B------:R1:W-:Y:S01]  /*0710*/  @!P1 STS [R29], R13 ;  /* 0x0000000d1d009388 */ /* 0x0003e20000000800 */
[----:B------:R-:W-:-:S03]  /*0720*/  @!P1 IMAD.MOV.U32 R26, RZ, RZ, R15 ;  /* 0x000000ffff1a9224 */ /* 0x000fc600078e000f */
[----:B------:R1:W-:Y:S04]  /*0730*/  @!P1 STS [R28], R15 ;  /* 0x0000000f1c009388 */ /* 0x0003e80000000800 */
[----:B------:R1:W-:Y:S02]  /*0740*/  @!P2 STS.64 [UR4+0x800], R12 ;  /* 0x0008000cff00a988 */ /* 0x0003e40008000a04 */
.L_x_24:
[----:B------:R-:W-:Y:S05]  /*0750*/  BSYNC.RECONVERGENT B0 ;  /* 0x0000000000007941 */ /* 0x000fea0003800200 */
.L_x_23:
[----:B-1----:R-:W-:Y:S01]  /*0760*/  LOP3.LUT R12, R8, 0xffff, RZ, 0xc0, !PT ;  /* 0x0000ffff080c7812 */ /* 0x002fe200078ec0ff */
[----:B------:R-:W-:Y:S03]  /*0770*/  BSSY.RECONVERGENT B0, `(.L_x_25) ;  /* 0x0000048000007945 */ /* 0x000fe60003800200 */
[----:B------:R-:W-:-:S13]  /*0780*/  ISETP.GE.U32.AND P1, PT, R12, 0x2, PT ;  /* 0x000000020c00780c */ /* 0x000fda0003f26070 */
[----:B------:R-:W-:Y:S05]  /*0790*/  @!P1 BRA `(.L_x_26) ;  /* 0x0000000400149947 */ /* 0x000fea0003800000 */
[C-C-:B------:R-:W-:Y:S01]  /*07a0*/  IMAD R12, R2.reuse, 0x3, R10.reuse ;  /* 0x00000003020c7824 */ /* 0x140fe200078e020a */
[----:B------:R-:W-:Y:S01]  /*07b0*/  MOV R24, R34 ;  /* 0x0000002200187202 */ /* 0x000fe20000000f00 */
[C-C-:B------:R-:W-:Y:S02]  /*07c0*/  IMAD.IADD R27, R2.reuse, 0x1, R10.reuse ;  /* 0x00000001021b7824 */ /* 0x140fe400078e020a */
[----:B------:R-:W-:Y:S02]  /*07d0*/  IMAD.MOV.U32 R25, RZ, RZ, R35 ;  /* 0x000000ffff197224 */ /* 0x000fe400078e0023 */
[--C-:B------:R-:W-:Y:S02]  /*07e0*/  IMAD R19, R2, 0x2, R10.reuse ;  /* 0x0000000202137824 */ /* 0x100fe400078e020a */
[----:B0-----:R-:W-:Y:S02]  /*07f0*/  IMAD.MOV.U32 R15, RZ, RZ, R10 ;  /* 0x000000ffff0f7224 */ /* 0x001fe400078e000a */
[----:B------:R-:W-:-:S02]  /*0800*/  IMAD.MOV.U32 R21, RZ, RZ, R12 ;  /* 0x000000ffff157224 */ /* 0x000fc400078e000c */
[----:B------:R-:W-:-:S07]  /*0810*/  IMAD.MOV.U32 R17, RZ, RZ, R27 ;  /* 0x000000ffff117224 */ /* 0x000fce00078e001b */
.L_x_27:
[----:B------:R-:W-:-:S05]  /*0820*/  IMAD.WIDE.U32 R22, R10, 0x4, R24 ;  /* 0x000000040a167825 */ /* 0x000fca00078e0018 */
[----:B------:R0:W2:Y:S02]  /*0830*/  LDG.E R16, desc[UR10][R22.64] ;  /* 0x0000000a16107981 */ /* 0x0000a4000c1e1900 */
[----:B0-----:R-:W-:Y:S01]  /*0840*/  IMAD.WIDE.U32 R22, R27, 0x4, R24 ;  /* 0x000000041b167825 */ /* 0x001fe200078e0018 */
[C---:B--2---:R-:W-:Y:S02]  /*0850*/  ISETP.NE.AND P2, PT, R16.reuse, 0x1, PT ;  /* 0x000000011000780c */ /* 0x044fe40003f45270 */
[----:B------:R-:W-:-:S04]  /*0860*/  ISETP.GE.AND P1, PT, R16, R26, PT ;  /* 0x0000001a1000720c */ /* 0x000fc80003f26270 */
[----:B------:R-:W-:-:S07]  /*0870*/  ISETP.LT.OR P1, PT, R16, 0x1, P1 ;  /* 0x000000011000780c */ /* 0x000fce0000f21670 */
[----:B------:R-:W0:Y:S01]  /*0880*/  @!P2 S2R R18, SR_CgaCtaId ;  /* 0x000000000012a919 */ /* 0x000e220000008800 */
[----:B------:R-:W-:-:S05]  /*0890*/  @!P2 MOV R14, 0x400 ;  /* 0x00000400000ea802 */ /* 0x000fca0000000f00 */
[----:B------:R-:W-:Y:S04]  /*08a0*/  @!P1 STS [R29], R15 ;  /* 0x0000000f1d009388 */ /* 0x000fe80000000800 */
[----:B------:R-:W-:Y:S01]  /*08b0*/  @!P1 STS [R28], R16 ;  /* 0x000000101c009388 */ /* 0x000fe20000000800 */
[----:B0-----:R-:W-:Y:S01]  /*08c0*/  @!P2 LEA R20, R18, R14, 0x18 ;  /* 0x0000000e1214a211 */ /* 0x001fe200078ec0ff */
[----:B------:R-:W-:Y:S02]  /*08d0*/  @!P2 IMAD.MOV.U32 R14, RZ, RZ, 0x1 ;  /* 0x00000001ff0ea424 */ /* 0x000fe400078e00ff */
[----:B------:R-:W2:Y:S04]  /*08e0*/  LDG.E R18, desc[UR10][R22.64] ;  /* 0x0000000a16127981 */ /* 0x000ea8000c1e1900 */
[----:B------:R0:W-:Y:S01]  /*08f0*/  @!P2 STS.64 [R20+0x800], R14 ;  /* 0x0008000e1400a388 */ /* 0x0001e20000000a00 */
[----:B--2---:R-:W-:-:S13]  /*0900*/  ISETP.NE.AND P2, PT, R18, 0x1, PT ;  /* 0x000000011200780c */ /* 0x004fda0003f45270 */
[----:B------:R-:W0:Y:S01]  /*0910*/  @!P2 S2R R23, SR_CgaCtaId ;  /* 0x000000000017a919 */ /* 0x000e220000008800 */
[----:B------:R-:W-:-:S04]  /*0920*/  @!P2 MOV R22, 0x400 ;  /* 0x000004000016a802 */ /* 0x000fc80000000f00 */
[----:B0-----:R-:W-:Y:S01]  /*0930*/  @!P2 LEA R20, R23, R22, 0x18 ;  /* 0x000000161714a211 */ /* 0x001fe200078ec0ff */
[----:B------:R-:W-:-:S04]  /*0940*/  IMAD R23, R2, 0x2, R10 ;  /* 0x0000000202177824 */ /* 0x000fc800078e020a */
[----:B------:R-:W-:-:S05]  /*0950*/  IMAD.WIDE.U32 R22, R23, 0x4, R24 ;  /* 0x0000000417167825 */ /* 0x000fca00078e0018 */
[----:B------:R-:W2:Y:S01]  /*0960*/  LDG.E R14, desc[UR10][R22.64] ;  /* 0x0000000a160e7981 */ /* 0x000ea2000c1e1900 */
[----:B------:R-:W-:-:S05]  /*0970*/  @!P1 IMAD.MOV.U32 R26, RZ, RZ, R16 ;  /* 0x000000ffff1a9224 */ /* 0x000fca00078e0010 */
[----:B------:R-:W-:-:S04]  /*0980*/  ISETP.GE.AND P1, PT, R18, R26, PT ;  /* 0x0000001a1200720c */ /* 0x000fc80003f26270 */
[----:B------:R-:W-:Y:S01]  /*0990*/  ISETP.LT.OR P1, PT, R18, 0x1, P1 ;  /* 0x000000011200780c */ /* 0x000fe20000f21670 */
[----:B------:R-:W-:-:S12]  /*09a0*/  @!P2 IMAD.MOV.U32 R16, RZ, RZ, 0x1 ;  /* 0x00000001ff10a424 */ /* 0x000fd800078e00ff */
[----:B------:R-:W-:Y:S04]  /*09b0*/  @!P1 STS [R29], R17 ;  /* 0x000000111d009388 */ /* 0x000fe80000000800 */
[----:B------:R-:W-:Y:S04]  /*09c0*/  @!P1 STS [R28], R18 ;  /* 0x000000121c009388 */ /* 0x000fe80000000800 */
[----:B------:R0:W-:Y:S01]  /*09d0*/  @!P2 STS.64 [R20+0x800], R16 ;  /* 0x000800101400a388 */ /* 0x0001e20000000a00 */
[----:B--2---:R-:W-:-:S13]  /*09e0*/  ISETP.NE.AND P2, PT, R14, 0x1, PT ;  /* 0x000000010e00780c */ /* 0x004fda0003f45270 */
[----:B------:R-:W0:Y:S01]  /*09f0*/  @!P2 S2R R23, SR_CgaCtaId ;  /* 0x000000000017a919 */ /* 0x000e220000008800 */
[----:B------:R-:W-:-:S04]  /*0a00*/  @!P2 MOV R22, 0x400 ;  /* 0x000004000016a802 */ /* 0x000fc80000000f00 */
[----:B0-----:R-:W-:Y:S01]  /*0a10*/  @!P2 LEA R16, R23, R22, 0x18 ;  /* 0x000000161710a211 */ /* 0x001fe200078ec0ff */
[----:B------:R-:W-:-:S06]  /*0a20*/  IMAD.WIDE.U32 R22, R12, 0x4, R24 ;  /* 0x000000040c167825 */ /* 0x000fcc00078e0018 */
        /* <DEDUP_REMOVED lines=8> */
[----:B------:R-:W-:Y:S01]  /*0ab0*/  @!P1 IMAD.MOV.U32 R26, RZ, RZ, R14 ;  /* 0x000000ffff1a9224 */ /* 0x000fe200078e000e */
[----:B------:R-:W-:-:S04]  /*0ac0*/  IADD3 R15, PT, PT, R2, R15, R2 ;  /* 0x0000000f020f7210 */ /* 0x000fc80007ffe002 */
[C---:B------:R-:W-:Y:S01]  /*0ad0*/  IADD3 R15, PT, PT, R2.reuse, R15, R2 ;  /* 0x0000000f020f7210 */ /* 0x040fe20007ffe002 */
[----:B------:R-:W-:Y:S01]  /*0ae0*/  IMAD.WIDE.U32 R24, R2, 0x10, R24 ;  /* 0x0000001002187825 */ /* 0x000fe200078e0018 */
[----:B------:R-:W-:-:S03]  /*0af0*/  IADD3 R17, PT, PT, R6, R17, RZ ;  /* 0x0000001106117210 */ /* 0x000fc60007ffe0ff */
[----:B0-----:R-:W-:Y:S01]  /*0b00*/  IMAD.IADD R19, R6, 0x1, R19 ;  /* 0x0000000106137824 */ /* 0x001fe200078e0213 */
[----:B--2---:R-:W-:-:S13]  /*0b10*/  ISETP.NE.AND P2, PT, R23, 0x1, PT ;  /* 0x000000011700780c */ /* 0x004fda0003f45270 */
[----:B------:R-:W0:Y:S01]  /*0b20*/  @!P2 S2R R22, SR_CgaCtaId ;  /* 0x000000000016a919 */ /* 0x000e220000008800 */
[----:B------:R-:W-:-:S04]  /*0b30*/  ISETP.GE.AND P1, PT, R23, R26, PT ;  /* 0x0000001a1700720c */ /* 0x000fc80003f26270 */
[----:B------:R-:W-:Y:S02]  /*0b40*/  ISETP.LT.OR P1, PT, R23, 0x1, P1 ;  /* 0x000000011700780c */ /* 0x000fe40000f21670 */
[----:B------:R-:W-:-:S11]  /*0b50*/  @!P2 MOV R20, 0x400 ;  /* 0x000004000014a802 */ /* 0x000fd60000000f00 */
[----:B------:R-:W-:Y:S04]  /*0b60*/  @!P1 STS [R29], R21 ;  /* 0x000000151d009388 */ /* 0x000fe80000000800 */
[----:B------:R-:W-:Y:S01]  /*0b70*/  @!P1 STS [R28], R23 ;  /* 0x000000171c009388 */ /* 0x000fe20000000800 */
[----:B0-----:R-:W-:Y:S01]  /*0b80*/  @!P2 LEA R22, R22, R20, 0x18 ;  /* 0x000000141616a211 */ /* 0x001fe200078ec0ff */
[----:B------:R-:W-:-:S05]  /*0b90*/  @!P2 IMAD.MOV.U32 R20, RZ, RZ, 0x1 ;  /* 0x00000001ff14a424 */ /* 0x000fca00078e00ff */
[----:B------:R0:W-:Y:S01]  /*0ba0*/  @!P2 STS.64 [R22+0x800], R20 ;  /* 0x000800141600a388 */ /* 0x0001e20000000a00 */
[----:B------:R-:W-:Y:S01]  /*0bb0*/  ISETP.GE.U32.AND P2, PT, R15, 0xfa0, PT ;  /* 0x00000fa00f00780c */ /* 0x000fe20003f46070 */
[----:B------:R-:W-:Y:S02]  /*0bc0*/  @!P1 IMAD.MOV.U32 R26, RZ, RZ, R23 ;  /* 0x000000ffff1a9224 */ /* 0x000fe400078e0017 */
[----:B0-----:R-:W-:-:S10]  /*0bd0*/  IMAD.IADD R21, R6, 0x1, R21 ;  /* 0x0000000106157824 */ /* 0x001fd400078e0215 */
[----:B------:R-:W-:Y:S05]  /*0be0*/  @!P2 BRA `(.L_x_27) ;  /* 0xfffffffc000ca947 */ /* 0x000fea000383ffff */
.L_x_26:
[----:B------:R-:W-:Y:S05]  /*0bf0*/  BSYNC.RECONVERGENT B0 ;  /* 0x0000000000007941 */ /* 0x000fea0003800200 */
.L_x_25:
[----:B------:R-:W1:Y:S01]  /*0c00*/  S2R R19, SR_CgaCtaId ;  /* 0x0000000000137919 */ /* 0x000e620000008800 */
[----:B0-----:R-:W-:Y:S01]  /*0c10*/  MOV R14, 0x400 ;  /* 0x00000400000e7802 */ /* 0x001fe20000000f00 */
[----:B------:R-:W-:Y:S03]  /*0c20*/  BAR.SYNC.DEFER_BLOCKING 0x0 ;  /* 0x0000000000007b1d */ /* 0x000fe60000010000 */
[----:B-1----:R-:W-:-:S05]  /*0c30*/  LEA R10, R19, R14, 0x18 ;  /* 0x0000000e130a7211 */ /* 0x002fca00078ec0ff */
[----:B------:R-:W0:Y:S02]  /*0c40*/  LDS R12, [R10+0x800] ;  /* 0x000800000a0c7984 */ /* 0x000e240000000800 */
[----:B0-----:R-:W-:-:S13]  /*0c50*/  ISETP.NE.AND P1, PT, R12, 0x1, PT ;  /* 0x000000010c00780c */ /* 0x001fda0003f25270 */
[----:B------:R-:W-:Y:S05]  /*0c60*/  @!P1 BRA `(.L_x_28) ;  /* 0x0000000800fc9947 */ /* 0x000fea0003800000 */
[----:B------:R-:W-:Y:S04]  /*0c70*/  BSSY.RECONVERGENT B0, `(.L_x_29) ;  /* 0x0000055000007945 */ /* 0x000fe80003800200 */
[----:B------:R-:W-:Y:S05]  /*0c80*/  @P6 BRA `(.L_x_30) ;  /* 0x00000004004c6947 */ /* 0x000fea0003800000 */
[----:B------:R-:W-:Y:S01]  /*0c90*/  LOP3.LUT P1, R12, R9, 0x30, RZ, 0xc0, !PT ;  /* 0x00000030090c7812 */ /* 0x000fe2000782c0ff */
[----:B------:R-:W-:-:S12]  /*0ca0*/  BSSY.RECONVERGENT B1, `(.L_x_31) ;  /* 0x0000020000017945 */ /* 0x000fd80003800200 */
[----:B------:R-:W-:Y:S05]  /*0cb0*/  @!P1 BRA `(.L_x_32) ;  /* 0x0000000000709947 */ /* 0x000fea0003800000 */
[----:B------:R-:W0:Y:S01]  /*0cc0*/  S2R R16, SR_TID.X ;  /* 0x0000000000107919 */ /* 0x000e220000002100 */
[----:B------:R-:W-:Y:S01]  /*0cd0*/  ISETP.NE.AND P1, PT, R12, 0x30, PT ;  /* 0x000000300c00780c */ /* 0x000fe20003f25270 */
[----:B0-----:R-:W-:-:S12]  /*0ce0*/  IMAD.MOV.U32 R15, RZ, RZ, R16 ;  /* 0x000000ffff0f7224 */ /* 0x001fd800078e0010 */
[----:B------:R-:W-:Y:S05]  /*0cf0*/  @!P1 BRA `(.L_x_33) ;  /* 0x0000000000689947 */ /* 0x000fea0003800000 */
[----:B------:R-:W0:Y:S01]  /*0d00*/  LDS R15, [R28+0x40] ;  /* 0x000040001c0f7984 */ /* 0x000e220000000800 */
[----:B------:R-:W-:Y:S01]  /*0d10*/  BSSY.RECONVERGENT B2, `(.L_x_34) ;  /* 0x0000009000027945 */ /* 0x000fe20003800200 */
[----:B------:R-:W-:Y:S02]  /*0d20*/  ISETP.NE.AND P2, PT, R12, 0x10, PT ;  /* 0x000000100c00780c */ /* 0x000fe40003f45270 */
[----:B0-----:R-:W-:-:S13]  /*0d30*/  ISETP.GE.AND P1, PT, R15, 0x1, PT ;  /* 0x000000010f00780c */ /* 0x001fda0003f26270 */
[----:B------:R-:W-:Y:S05]  /*0d40*/  @!P1 BRA `(.L_x_35) ;  /* 0x0000000000149947 */ /* 0x000fea0003800000 */
[----:B------:R-:W0:Y:S02]  /*0d50*/  LDS R12, [R28] ;  /* 0x000000001c0c7984 */ /* 0x000e240000000800 */
[----:B0-----:R-:W-:-:S13]  /*0d60*/  ISETP.GT.AND P1, PT, R12, R15, PT ;  /* 0x0000000f0c00720c */ /* 0x001fda0003f24270 */
[----:B------:R-:W0:Y:S04]  /*0d70*/  @P1 LDS R12, [R29+0x40] ;  /* 0x000040001d0c1984 */ /* 0x000e280000000800 */
[----:B0-----:R0:W-:Y:S04]  /*0d80*/  @P1 STS [R29], R12 ;  /* 0x0000000c1d001388 */ /* 0x0011e80000000800 */
[----:B------:R0:W-:Y:S02]  /*0d90*/  @P1 STS [R28], R15 ;  /* 0x0000000f1c001388 */ /* 0x0001e40000000800 */
.L_x_35:
[----:B------:R-:W-:Y:S05]  /*0da0*/  BSYNC.RECONVERGENT B2 ;  /* 0x0000000000027941 */ /* 0x000fea0003800200 */
.L_x_34:
[----:B0-----:R-:W-:Y:S01]  /*0db0*/  VIADD R15, R16, 0x20 ;  /* 0x00000020100f7836 */ /* 0x001fe20000000000 */
[----:B------:R-:W-:Y:S06]  /*0dc0*/  @!P2 BRA `(.L_x_33) ;  /* 0x000000000034a947 */ /* 0x000fec0003800000 */
[----:B------:R-:W0:Y:S01]  /*0dd0*/  LDS R17, [R28+0x80] ;  /* 0x000080001c117984 */ /* 0x000e220000000800 */
[----:B------:R-:W-:Y:S01]  /*0de0*/  VIADD R15, R16, 0x30 ;  /* 0x00000030100f7836 */ /* 0x000fe20000000000 */
[----:B0-----:R-:W-:-:S13]  /*0df0*/  ISETP.GE.AND P1, PT, R17, 0x1, PT ;  /* 0x000000011100780c */ /* 0x001fda0003f26270 */
[----:B------:R-:W-:Y:S05]  /*0e00*/  @!P1 BRA `(.L_x_33) ;  /* 0x0000000000249947 */ /* 0x000fea0003800000 */
[----:B------:R-:W0:Y:S02]  /*0e10*/  LDS R12, [R28] ;  /* 0x000000001c0c7984 */ /* 0x000e240000000800 */
[----:B0-----:R-:W-:-:S13]  /*0e20*/  ISETP.GT.AND P1, PT, R12, R17, PT ;  /* 0x000000110c00720c */ /* 0x001fda0003f24270 */
[----:B------:R-:W-:Y:S05]  /*0e30*/  @!P1 BRA `(.L_x_33) ;  /* 0x0000000000189947 */ /* 0x000fea0003800000 */
[----:B------:R-:W0:Y:S04]  /*0e40*/  LDS R12, [R29+0x80] ;  /* 0x000080001d0c7984 */ /* 0x000e280000000800 */
[----:B0-----:R0:W-:Y:S04]  /*0e50*/  STS [R29], R12 ;  /* 0x0000000c1d007388 */ /* 0x0011e80000000800 */
[----:B------:R0:W-:Y:S01]  /*0e60*/  STS [R28], R17 ;  /* 0x000000111c007388 */ /* 0x0001e20000000800 */
[----:B------:R-:W-:Y:S05]  /*0e70*/  BRA `(.L_x_33) ;  /* 0x0000000000087947 */ /* 0x000fea0003800000 */
.L_x_32:
[----:B------:R-:W0:Y:S02]  /*0e80*/  S2R R15, SR_TID.X ;  /* 0x00000000000f7919 */ /* 0x000e240000002100 */
[----:B0-----:R-:W-:-:S07]  /*0e90*/  VIADD R15, R15, 0x10 ;  /* 0x000000100f0f7836 */ /* 0x001fce0000000000 */
.L_x_33:
[----:B------:R-:W-:Y:S05]  /*0ea0*/  BSYNC.RECONVERGENT B1 ;  /* 0x0000000000017941 */ /* 0x000fea0003800200 */
.L_x_31:
[----:B------:R-:W-:-:S13]  /*0eb0*/  ISETP.GE.U32.AND P1, PT, R9, 0x30, PT ;  /* 0x000000300900780c */ /* 0x000fda0003f26070 */
[----:B------:R-:W-:Y:S05]  /*0ec0*/  @!P1 BRA `(.L_x_30) ;  /* 0x0000000000bc9947 */ /* 0x000fea0003800000 */
[----:B0-----:R-:W-:-:S05]  /*0ed0*/  VIADD R12, R14, 0x400 ;  /* 0x000004000e0c7836 */ /* 0x001fca0000000000 */
[----:B------:R-:W-:-:S07]  /*0ee0*/  LEA R12, R19, R12, 0x18 ;  /* 0x0000000c130c7211 */ /* 0x000fce00078ec0ff */
.L_x_44:
[C---:B------:R-:W-:Y:S01]  /*0ef0*/  IMAD R16, R15.reuse, 0x4, R12 ;  /* 0x000000040f107824 */ /* 0x040fe200078e020c */
[----:B------:R-:W-:Y:S01]  /*0f00*/  BSSY.RECONVERGENT B1, `(.L_x_36) ;  /* 0x000000a000017945 */ /* 0x000fe20003800200 */
[----:B------:R-:W-:-:S03]  /*0f10*/  IMAD R18, R15, 0x4, R10 ;  /* 0x000000040f127824 */ /* 0x000fc600078e020a */
[----:B0-----:R-:W0:Y:S02]  /*0f20*/  LDS R17, [R16] ;  /* 0x0000000010117984 */ /* 0x001e240000000800 */
[----:B0-----:R-:W-:-:S13]  /*0f30*/  ISETP.GE.AND P1, PT, R17, 0x1, PT ;  /* 0x000000011100780c */ /* 0x001fda0003f26270 */
[----:B------:R-:W-:Y:S05]  /*0f40*/  @!P1 BRA `(.L_x_37) ;  /* 0x0000000000149947 */ /* 0x000fea0003800000 */
[----:B------:R-:W0:Y:S02]  /*0f50*/  LDS R14, [R28] ;  /* 0x000000001c0e7984 */ /* 0x000e240000000800 */
[----:B0-----:R-:W-:-:S13]  /*0f60*/  ISETP.GT.AND P1, PT, R14, R17, PT ;  /* 0x000000110e00720c */ /* 0x001fda0003f24270 */
[----:B------:R-:W0:Y:S04]  /*0f70*/  @P1 LDS R14, [R18] ;  /* 0x00000000120e1984 */ /* 0x000e280000000800 */
[----:B0-----:R0:W-:Y:S04]  /*0f80*/  @P1 STS [R29], R14 ;  /* 0x0000000e1d001388 */ /* 0x0011e80000000800 */
[----:B------:R0:W-:Y:S02]  /*0f90*/  @P1 STS [R28], R17 ;  /* 0x000000111c001388 */ /* 0x0001e40000000800 */
.L_x_37:
[----:B------:R-:W-:Y:S05]  /*0fa0*/  BSYNC.RECONVERGENT B1 ;  /* 0x0000000000017941 */ /* 0x000fea0003800200 */
.L_x_36:
[----:B0-----:R-:W0:Y:S01]  /*0fb0*/  LDS R17, [R16+0x40] ;  /* 0x0000400010117984 */ /* 0x001e220000000800 */
[----:B------:R-:W-:Y:S01]  /*0fc0*/  BSSY.RECONVERGENT B1, `(.L_x_38) ;  /* 0x0000008000017945 */ /* 0x000fe20003800200 */
[----:B0-----:R-:W-:-:S13]  /*0fd0*/  ISETP.GE.AND P1, PT, R17, 0x1, PT ;  /* 0x000000011100780c */ /* 0x001fda0003f26270 */
[----:B------:R-:W-:Y:S05]  /*0fe0*/  @!P1 BRA `(.L_x_39) ;  /* 0x0000000000149947 */ /* 0x000fea0003800000 */
[----:B------:R-:W0:Y:S02]  /*0ff0*/  LDS R14, [R28] ;  /* 0x000000001c0e7984 */ /* 0x000e240000000800 */
[----:B0-----:R-:W-:-:S13]  /*1000*/  ISETP.GT.AND P1, PT, R14, R17, PT ;  /* 0x000000110e00720c */ /* 0x001fda0003f24270 */
[----:B------:R-:W0:Y:S04]  /*1010*/  @P1 LDS R14, [R18+0x40] ;  /* 0x00004000120e1984 */ /* 0x000e280000000800 */
[----:B0-----:R0:W-:Y:S04]  /*1020*/  @P1 STS [R29], R14 ;  /* 0x0000000e1d001388 */ /* 0x0011e80000000800 */
[----:B------:R0:W-:Y:S02]  /*1030*/  @P1 STS [R28], R17 ;  /* 0x000000111c001388 */ /* 0x0001e40000000800 */
.L_x_39:
[----:B------:R-:W-:Y:S05]  /*1040*/  BSYNC.RECONVERGENT B1 ;  /* 0x0000000000017941 */ /* 0x000fea0003800200 */
.L_x_38:
        /* <DEDUP_REMOVED lines=9> */
.L_x_41:
[----:B------:R-:W-:Y:S05]  /*10e0*/  BSYNC.RECONVERGENT B1 ;  /* 0x0000000000017941 */ /* 0x000fea0003800200 */
.L_x_40:
[----:B0-----:R-:W0:Y:S01]  /*10f0*/  LDS R17, [R16+0xc0] ;  /* 0x0000c00010117984 */ /* 0x001e220000000800 */
[----:B------:R-:W-:Y:S01]  /*1100*/  VIADD R15, R15, 0x40 ;  /* 0x000000400f0f7836 */ /* 0x000fe20000000000 */
[----:B------:R-:W-:Y:S04]  /*1110*/  BSSY.RECONVERGENT B1, `(.L_x_42) ;  /* 0x0000009000017945 */ /* 0x000fe80003800200 */
[----:B------:R-:W-:Y:S02]  /*1120*/  ISETP.GE.U32.AND P2, PT, R15, R2, PT ;  /* 0x000000020f00720c */ /* 0x000fe40003f46070 */
[----:B0-----:R-:W-:-:S13]  /*1130*/  ISETP.GE.AND P1, PT, R17, 0x1, PT ;  /* 0x000000011100780c */ /* 0x001fda0003f26270 */
[----:B------:R-:W-:Y:S05]  /*1140*/  @!P1 BRA `(.L_x_43) ;  /* 0x0000000000149947 */ /* 0x000fea0003800000 */
[----:B------:R-:W0:Y:S02]  /*1150*/  LDS R14, [R28] ;  /* 0x000000001c0e7984 */ /* 0x000e240000000800 */
[----:B0-----:R-:W-:-:S13]  /*1160*/  ISETP.GT.AND P1, PT, R14, R17, PT ;  /* 0x000000110e00720c */ /* 0x001fda0003f24270 */
[----:B------:R-:W0:Y:S04]  /*1170*/  @P1 LDS R14, [R18+0xc0] ;  /* 0x0000c000120e1984 */ /* 0x000e280000000800 */
[----:B0-----:R0:W-:Y:S04]  /*1180*/  @P1 STS [R29], R14 ;  /* 0x0000000e1d001388 */ /* 0x0011e80000000800 */
[----:B------:R0:W-:Y:S02]  /*1190*/  @P1 STS [R28], R17 ;  /* 0x000000111c001388 */ /* 0x0001e40000000800 */
.L_x_43:
[----:B------:R-:W-:Y:S05]  /*11a0*/  BSYNC.RECONVERGENT B1 ;  /* 0x0000000000017941 */ /* 0x000fea0003800200 */
.L_x_42:
[----:B------:R-:W-:Y:S05]  /*11b0*/  @!P2 BRA `(.L_x_44) ;  /* 0xfffffffc004ca947 */ /* 0x000fea000383ffff */
.L_x_30:
[----:B------:R-:W-:Y:S05]  /*11c0*/  BSYNC.RECONVERGENT B0 ;  /* 0x0000000000007941 */ /* 0x000fea0003800200 */
.L_x_29:
[----:B------:R-:W1:Y:S01]  /*11d0*/  S2R R10, SR_TID.X ;  /* 0x00000000000a7919 */ /* 0x000e620000002100 */
[----:B------:R-:W-:Y:S01]  /*11e0*/  BSSY.RECONVERGENT B0, `(.L_x_28) ;  /* 0x0000067000007945 */ /* 0x000fe20003800200 */
[----:B------:R-:W-:Y:S01]  /*11f0*/  BAR.SYNC.DEFER_BLOCKING 0x0 ;  /* 0x0000000000007b1d */ /* 0x000fe20000010000 */
[----:B-1----:R-:W-:-:S13]  /*1200*/  ISETP.NE.AND P1, PT, R10, RZ, PT ;  /* 0x000000ff0a00720c */ /* 0x002fda0003f25270 */
[----:B------:R-:W-:Y:S05]  /*1210*/  @P1 BRA `(.L_x_45) ;  /* 0x00000004008c1947 */ /* 0x000fea0003800000 */
[----:B------:R-:W1:Y:S01]  /*1220*/  S2UR UR5, SR_CgaCtaId ;  /* 0x00000000000579c3 */ /* 0x000e620000008800 */
[----:B------:R-:W-:Y:S02]  /*1230*/  UMOV UR4, 0x400 ;  /* 0x0000040000047882 */ /* 0x000fe40000000000 */
[----:B-1----:R-:W-:-:S09]  /*1240*/  ULEA UR4, UR5, UR4, 0x18 ;  /* 0x0000000405047291 */ /* 0x002fd2000f8ec0ff */
[----:B------:R-:W-:Y:S04]  /*1250*/  LDS R10, [UR4+0x800] ;  /* 0x00080004ff0a7984 */ /* 0x000fe80008000800 */
[----:B------:R-:W1:Y:S04]  /*1260*/  LDS R16, [UR4+0x400] ;  /* 0x00040004ff107984 */ /* 0x000e680008000800 */
[----:B0-----:R-:W0:Y:S04]  /*1270*/  LDS R14, [UR4+0x404] ;  /* 0x00040404ff0e7984 */ /* 0x001e280008000800 */
[----:B------:R-:W2:Y:S04]  /*1280*/  LDS R22, [UR4+0x408] ;  /* 0x00040804ff167984 */ /* 0x000ea80008000800 */
[----:B------:R-:W-:Y:S04]  /*1290*/  LDS R20, [UR4+0x40c] ;  /* 0x00040c04ff147984 */ /* 0x000fe80008000800 */
[----:B------:R-:W-:Y:S04]  /*12a0*/  LDS R26, [UR4+0x410] ;  /* 0x00041004ff1a7984 */ /* 0x000fe80008000800 */
[----:B------:R-:W-:Y:S04]  /*12b0*/  LDS R24, [UR4+0x414] ;  /* 0x00041404ff187984 */ /* 0x000fe80008000800 */
[----:B------:R-:W-:Y:S01]  /*12c0*/  LDS R18, [UR4+0x418] ;  /* 0x00041804ff127984 */ /* 0x000fe20008000800 */
[----:B-1----:R-:W-:-:S04]  /*12d0*/  ISETP.GT.AND P5, PT, R10, R16, PT ;  /* 0x000000100a00720c */ /* 0x002fc80003fa4270 */
[----:B------:R-:W-:-:S13]  /*12e0*/  ISETP.LT.OR P5, PT, R16, 0x1, !P5 ;  /* 0x000000011000780c */ /* 0x000fda0006fa1670 */
[----:B------:R-:W-:Y:S01]  /*12f0*/  @!P5 IMAD.MOV.U32 R10, RZ, RZ, R16 ;  /* 0x000000ffff0ad224 */ /* 0x000fe200078e0010 */
[----:B------:R-:W1:Y:S04]  /*1300*/  @!P5 LDS R17, [UR4] ;  /* 0x00000004ff11d984 */ /* 0x000e680008000800 */
[----:B0-----:R-:W-:-:S04]  /*1310*/  ISETP.GT.AND P4, PT, R10, R14, PT ;  /* 0x0000000e0a00720c */ /* 0x001fc80003f84270 */
[----:B------:R-:W-:-:S13]  /*1320*/  ISETP.LT.OR P4, PT, R14, 0x1, !P4 ;  /* 0x000000010e00780c */ /* 0x000fda0006781670 */
[----:B------:R-:W-:Y:S01]  /*1330*/  @!P4 IMAD.MOV.U32 R10, RZ, RZ, R14 ;  /* 0x000000ffff0ac224 */ /* 0x000fe200078e000e */
[----:B------:R-:W0:Y:S04]  /*1340*/  @!P4 LDS R15, [UR4+0x4] ;  /* 0x00000404ff0fc984 */ /* 0x000e280008000800 */
[----:B--2---:R-:W-:-:S04]  /*1350*/  ISETP.GT.AND P1, PT, R10, R22, PT ;  /* 0x000000160a00720c */ /* 0x004fc80003f24270 */
[----:B------:R-:W-:Y:S01]  /*1360*/  ISETP.LT.OR P1, PT, R22, 0x1, !P1 ;  /* 0x000000011600780c */ /* 0x000fe20004f21670 */
[----:B-1----:R-:W-:-:S12]  /*1370*/  @!P5 STS.64 [UR4+0x800], R16 ;  /* 0x00080010ff00d988 */ /* 0x002fd80008000a04 */
[----:B------:R-:W-:Y:S01]  /*1380*/  @!P1 IMAD.MOV.U32 R10, RZ, RZ, R22 ;  /* 0x000000ffff0a9224 */ /* 0x000fe200078e0016 */
[----:B------:R-:W1:Y:S04]  /*1390*/  @!P1 LDS R23, [UR4+0x8] ;  /* 0x00000804ff179984 */ /* 0x000e680008000800 */
[----:B------:R-:W-:Y:S01]  /*13a0*/  ISETP.GT.AND P3, PT, R10, R20, PT ;  /* 0x000000140a00720c */ /* 0x000fe20003f64270 */
[----:B------:R-:W-:Y:S03]  /*13b0*/  LDS R16, [UR4+0x41c] ;  /* 0x00041c04ff107984 */ /* 0x000fe60008000800 */
[----:B------:R-:W-:Y:S01]  /*13c0*/  ISETP.LT.OR P3, PT, R20, 0x1, !P3 ;  /* 0x000000011400780c */ /* 0x000fe20005f61670 */
[----:B0-----:R-:W-:-:S12]  /*13d0*/  @!P4 STS.64 [UR4+0x800], R14 ;  /* 0x0008000eff00c988 */ /* 0x001fd80008000a04 */
[----:B------:R-:W-:Y:S01]  /*13e0*/  @!P3 IMAD.MOV.U32 R10, RZ, RZ, R20 ;  /* 0x000000ffff0ab224 */ /* 0x000fe200078e0014 */
[----:B------:R-:W0:Y:S04]  /*13f0*/  @!P3 LDS R21, [UR4+0xc] ;  /* 0x00000c04ff15b984 */ /* 0x000e280008000800 */
[----:B------:R-:W-:Y:S01]  /*1400*/  ISETP.GT.AND P2, PT, R10, R26, PT ;  /* 0x0000001a0a00720c */ /* 0x000fe20003f44270 */
[----:B------:R-:W-:Y:S03]  /*1410*/  LDS R14, [UR4+0x420] ;  /* 0x00042004ff0e7984 */ /* 0x000fe60008000800 */
[----:B------:R-:W-:Y:S01]  /*1420*/  ISETP.LT.OR P2, PT, R26, 0x1, !P2 ;  /* 0x000000011a00780c */ /* 0x000fe20005741670 */
[----:B-1----:R-:W-:-:S12]  /*1430*/  @!P1 STS.64 [UR4+0x800], R22 ;  /* 0x00080016ff009988 */ /* 0x002fd80008000a04 */
[----:B------:R-:W-:Y:S01]  /*1440*/  @!P2 MOV R10, R26 ;  /* 0x0000001a000aa202 */ /* 0x000fe20000000f00 */
[----:B------:R-:W1:Y:S03]  /*1450*/  @!P2 LDS R27, [UR4+0x10] ;  /* 0x00001004ff1ba984 */ /* 0x000e660008000800 */
        /* <DEDUP_REMOVED lines=42> */
[----:B------:R-:W-:-:S04]  /*1700*/  ISETP.GT.AND P1, PT, R10, R24, PT ;  /* 0x000000180a00720c */ /* 0x000fc80003f24270 */
[----:B------:R-:W-:Y:S01]  /*1710*/  ISETP.LT.OR P1, PT, R24, 0x1, !P1 ;  /* 0x000000011800780c */ /* 0x000fe20004f21670 */
[----:B-1----:R-:W-:-:S12]  /*1720*/  @!P5 STS.64 [UR4+0x800], R20 ;  /* 0x00080014ff00d988 */ /* 0x002fd80008000a04 */
[----:B------:R-:W-:Y:S01]  /*1730*/  @!P1 IMAD.MOV.U32 R10, RZ, RZ, R24 ;  /* 0x000000ffff0a9224 */ /* 0x000fe200078e0018 */
[----:B------:R-:W1:Y:S04]  /*1740*/  @!P1 LDS R25, [UR4+0x30] ;  /* 0x00003004ff199984 */ /* 0x000e680008000800 */
[----:B------:R-:W-:-:S04]  /*1750*/  ISETP.GT.AND P3, PT, R10, R18, PT ;  /* 0x000000120a00720c */ /* 0x000fc80003f64270 */
        /* <DEDUP_REMOVED lines=12> */
[----:B------:R-:W0:Y:S04]  /*1820*/  @!P5 LDS R15, [UR4+0x3c] ;  /* 0x00003c04ff0fd984 */ /* 0x000e280008000800 */
[----:B-1----:R1:W-:Y:S04]  /*1830*/  @!P2 STS.64 [UR4+0x800], R16 ;  /* 0x00080010ff00a988 */ /* 0x0023e80008000a04 */
[----:B0-----:R1:W-:Y:S02]  /*1840*/  @!P5 STS.64 [UR4+0x800], R14 ;  /* 0x0008000eff00d988 */ /* 0x0013e40008000a04 */
.L_x_45:
[----:B------:R-:W-:Y:S05]  /*1850*/  BSYNC.RECONVERGENT B0 ;  /* 0x0000000000007941 */ /* 0x000fea0003800200 */
.L_x_28:
[----:B------:R-:W2:Y:S08]  /*1860*/  S2UR UR5, SR_CgaCtaId ;  /* 0x00000000000579c3 */ /* 0x000eb00000008800 */
[----:B------:R-:W-:Y:S06]  /*1870*/  BAR.SYNC.DEFER_BLOCKING 0x0 ;  /* 0x0000000000007b1d */ /* 0x000fec0000010000 */
[----:B------:R-:W-:-:S02]  /*1880*/  UMOV UR4, 0x400 ;  /* 0x0000040000047882 */ /* 0x000fc40000000000 */
[----:B--2---:R-:W-:-:S09]  /*1890*/  ULEA UR4, UR5, UR4, 0x18 ;  /* 0x0000000405047291 */ /* 0x004fd2000f8ec0ff */
[----:B01----:R-:W0:Y:S02]  /*18a0*/  LDS.64 R14, [UR4+0x800] ;  /* 0x00080004ff0e7984 */ /* 0x003e240008000a00 */
[----:B0-----:R-:W-:-:S13]  /*18b0*/  ISETP.NE.AND P1, PT, R14, 0xfa0, PT ;  /* 0x00000fa00e00780c */ /* 0x001fda0003f25270 */
[----:B------:R-:W-:Y:S05]  /*18c0*/  @!P1 EXIT ;  /* 0x000000000000994d */ /* 0x000fea0003800000 */
[----:B------:R-:W-:Y:S01]  /*18d0*/  IMAD.MOV.U32 R10, RZ, RZ, -0x1 ;  /* 0xffffffffff0a7424 */ /* 0x000fe200078e00ff */
[----:B------:R-:W-:Y:S01]  /*18e0*/  BSSY.RECONVERGENT B0, `(.L_x_46) ;  /* 0x00002eb000007945 */ /* 0x000fe20003800200 */
[----:B------:R-:W-:-:S03]  /*18f0*/  IMAD.WIDE R14, R15, 0x4, R34 ;  /* 0x000000040f0e7825 */ /* 0x000fc600078e0222 */
[----:B------:R-:W-:Y:S04]  /*1900*/  STS [R3], R10 ;  /* 0x0000000a03007388 */ /* 0x000fe80000000800 */
[----:B------:R-:W-:Y:S04]  /*1910*/  STG.E desc[UR10][R14.64], RZ ;  /* 0x000000ff0e007986 */ /* 0x000fe8000c10190a */
[----:B------:R-:W-:Y:S01]  /*1920*/  STS [R4], RZ ;  /* 0x000000ff04007388 */ /* 0x000fe20000000800 */
[----:B------:R-:W-:Y:S06]  /*1930*/  BAR.SYNC.DEFER_BLOCKING 0x0 ;  /* 0x0000000000007b1d */ /* 0x000fec0000010000 */
[----:B------:R-:W0:Y:S02]  /*1940*/  LDS R20, [UR4+0x804] ;  /* 0x00080404ff147984 */ /* 0x000e240008000800 */
[----:B0-----:R-:W-:-:S13]  /*1950*/  ISETP.GE.AND P1, PT, R20, 0x7d0, PT ;  /* 0x000007d01400780c */ /* 0x001fda0003f26270 */
[----:B------:R-:W-:Y:S05]  /*1960*/  @!P1 BRA `(.L_x_47) ;  /* 0x0000001400d09947 */ /* 0x000fea0003800000 */
[----:B------:R-:W0:Y:S01]  /*1970*/  S2R R12, SR_TID.X ;  /* 0x00000000000c7919 */ /* 0x000e220000002100 */
[----:B------:R-:W-:Y:S01]  /*1980*/  LOP3.LUT R10, R5, 0x3, RZ, 0xc0, !PT ;  /* 0x00000003050a7812 */ /* 0x000fe200078ec0ff */
[----:B------:R-:W-:Y:S01]  /*1990*/  BSSY.RECONVERGENT B1, `(.L_x_48) ;  /* 0x0000039000017945 */ /* 0x000fe20003800200 */
[----:B------:R-:W-:Y:S02]  /*19a0*/  VIADD R20, R20, 0xfffff830 ;  /* 0xfffff83014147836 */ /* 0x000fe40000000000 */
[----:B------:R-:W-:Y:S01]  /*19b0*/  ISETP.NE.AND P1, PT, R10, 0x3, PT ;  /* 0x000000030a00780c */ /* 0x000fe20003f25270 */
[----:B0-----:R-:W-:-:S12]  /*19c0*/  IMAD.MOV.U32 R21, RZ, RZ, R12 ;  /* 0x000000ffff157224 */ /* 0x001fd800078e000c */
[----:B------:R-:W-:Y:S05]  /*19d0*/  @!P1 BRA `(.L_x_49) ;  /* 0x0000000000d09947 */ /* 0x000fea0003800000 */
[----:B------:R-:W-:-:S04]  /*19e0*/  IMAD R15, R12, 0x7d0, R20 ;  /* 0x000007d00c0f7824 */ /* 0x000fc800078e0214 */
[----:B------:R-:W-:-:S05]  /*19f0*/  IMAD.WIDE R14, R15, 0x4, R36 ;  /* 0x000000040f0e7825 */ /* 0x000fca00078e0224 */
[----:B------:R-:W2:Y:S01]  /*1a00*/  LDG.E R17, desc[UR10][R14.64] ;  /* 0x0000000a0e117981 */ /* 0x000ea2000c1e1900 */
[----:B------:R-:W-:Y:S01]  /*1a10*/  BSSY.RECONVERGENT B2, `(.L_x_50) ;  /* 0x000000c000027945 */ /* 0x000fe20003800200 */
[----:B------:R-:W-:Y:S02]  /*1a20*/  ISETP.NE.AND P2, PT, R10, RZ, PT ;  /* 0x000000ff0a00720c */ /* 0x000fe40003f45270 */
[----:B--2---:R-:W-:-:S13]  /*1a30*/  FSETP.GT.AND P1, PT, R17, RZ, PT ;  /* 0x000000ff1100720b */ /* 0x004fda0003f24000 */
[----:B------:R-:W-:Y:S05]  /*1a40*/  @!P1 BRA `(.L_x_51) ;  /* 0x0000000000209947 */ /* 0x000fea0003800000 */
[----:B------:R-:W-:Y:S04]  /*1a50*/  STG.E desc[UR10][R14.64], RZ ;  /* 0x000000ff0e007986 */ /* 0x000fe8000c10190a */
[----:B------:R-:W2:Y:S04]  /*1a60*/  LDG.E R18, desc[UR10][R32.64] ;  /* 0x0000000a20127981 */ /* 0x000ea8000c1e1900 */
[----:B------:R-:W0:Y:S02]  /*1a70*/  LDS R16, [R4] ;  /* 0x0000000004107984 */ /* 0x000e240000000800 */
[----:B0-----:R-:W-:-:S13]  /*1a80*/  FSETP.GT.AND P1, PT, R17, R16, PT ;  /* 0x000000101100720b */ /* 0x001fda0003f24000 */
[----:B------:R0:W-:Y:S04]  /*1a90*/  @P1 STS [R3], R12 ;  /* 0x0000000c03001388 */ /* 0x0001e80000000800 */
[----:B------:R0:W-:Y:S01]  /*1aa0*/  @P1 STS [R4], R17 ;  /* 0x0000001104001388 */ /* 0x0001e20000000800 */
[----:B--2---:R-:W-:-:S05]  /*1ab0*/  VIADD R19, R18, 0xffffffff ;  /* 0xffffffff12137836 */ /* 0x004fca0000000000 */
[----:B------:R0:W-:Y:S02]  /*1ac0*/  STG.E desc[UR10][R32.64], R19 ;  /* 0x0000001320007986 */ /* 0x0001e4000c10190a */
.L_x_51:
[----:B------:R-:W-:Y:S05]  /*1ad0*/  BSYNC.RECONVERGENT B2 ;  /* 0x0000000000027941 */ /* 0x000fea0003800200 */
.L_x_50:
[----:B------:R-:W-:Y:S01]  /*1ae0*/  MOV R21, R11 ;  /* 0x0000000b00157202 */ /* 0x000fe20000000f00 */
[----:B------:R-:W-:Y:S06]  /*1af0*/  @!P2 BRA `(.L_x_49) ;  /* 0x000000000088a947 */ /* 0x000fec0003800000 */
[----:B0-----:R-:W-:-:S04]  /*1b00*/  IMAD R17, R12, 0x7d0, R20 ;  /* 0x000007d00c117824 */ /* 0x001fc800078e0214 */
[----:B------:R-:W-:-:S04]  /*1b10*/  IMAD R17, R2, 0x7d0, R17 ;  /* 0x000007d002117824 */ /* 0x000fc800078e0211 */
[----:B------:R-:W-:-:S05]  /*1b20*/  IMAD.WIDE R14, R17, 0x4, R36 ;  /* 0x00000004110e7825 */ /* 0x000fca00078e0224 */
[----:B------:R-:W2:Y:S01]  /*1b30*/  LDG.E R19, desc[UR10][R14.64] ;  /* 0x0000000a0e137981 */ /* 0x000ea2000c1e1900 */
[----:B------:R-:W-:Y:S01]  /*1b40*/  BSSY.RECONVERGENT B2, `(.L_x_52) ;  /* 0x000000c000027945 */ /* 0x000fe20003800200 */
[----:B------:R-:W-:Y:S02]  /*1b50*/  ISETP.NE.AND P2, PT, R10, 0x1, PT ;  /* 0x000000010a00780c */ /* 0x000fe40003f45270 */
        /* <DEDUP_REMOVED lines=10> */
.L_x_53:
[----:B------:R-:W-:Y:S05]  /*1c00*/  BSYNC.RECONVERGENT B2 ;  /* 0x0000000000027941 */ /* 0x000fea0003800200 */
.L_x_52:
[----:B0-----:R-:W-:Y:S01]  /*1c10*/  IMAD.MOV.U32 R21, RZ, RZ, R13 ;  /* 0x000000ffff157224 */ /* 0x001fe200078e000d */
[----:B------:R-:W-:Y:S06]  /*1c20*/  @!P2 BRA `(.L_x_49) ;  /* 0x00000000003ca947 */ /* 0x000fec0003800000 */
[----:B------:R-:W-:-:S04]  /*1c30*/  IMAD R17, R2, 0x7d0, R17 ;  /* 0x000007d002117824 */ /* 0x000fc800078e0211 */
[----:B------:R-:W-:-:S05]  /*1c40*/  IMAD.WIDE R16, R17, 0x4, R36 ;  /* 0x0000000411107825 */ /* 0x000fca00078e0224 */
[----:B------:R-:W2:Y:S01]  /*1c50*/  LDG.E R19, desc[UR10][R16.64] ;  /* 0x0000000a10137981 */ /* 0x000ea2000c1e1900 */
[----:B------:R-:W-:Y:S01]  /*1c60*/  IMAD.IADD R21, R13, 0x1, R2 ;  /* 0x000000010d157824 */ /* 0x000fe200078e0202 */
[----:B--2---:R-:W-:-:S13]  /*1c70*/  FSETP.GT.AND P1, PT, R19, RZ, PT ;  /* 0x000000ff1300720b */ /* 0x004fda0003f24000 */
[----:B------:R-:W-:Y:S05]  /*1c80*/  @!P1 BRA `(.L_x_49) ;  /* 0x0000000000249947 */ /* 0x000fea0003800000 */
[----:B------:R-:W-:Y:S01]  /*1c90*/  IMAD.WIDE R14, R2, 0x4, R30 ;  /* 0x00000004020e7825 */ /* 0x000fe200078e021e */
        /* <DEDUP_REMOVED lines=8> */
.L_x_49:
[----:B------:R-:W-:Y:S05]  /*1d20*/  BSYNC.RECONVERGENT B1 ;  /* 0x0000000000017941 */ /* 0x000fea0003800200 */
.L_x_48:
[----:B------:R-:W-:Y:S01]  /*1d30*/  ISETP.GE.U32.AND P1, PT, R5, 0x3, PT ;  /* 0x000000030500780c */ /* 0x000fe20003f26070 */
[----:B------:R-:W-:-:S12]  /*1d40*/  BSSY.RECONVERGENT B1, `(.L_x_54) ;  /* 0x0000048000017945 */ /* 0x000fd80003800200 */
[----:B------:R-:W-:Y:S05]  /*1d50*/  @!P1 BRA `(.L_x_55) ;  /* 0x0000000400189947 */ /* 0x000fea0003800000 */
.L_x_64:
[----:B-1----:R-:W-:-:S04]  /*1d60*/  IMAD R15, R21, 0x7d0, R20 ;  /* 0x000007d0150f7824 */ /* 0x002fc800078e0214 */
[----:B0-----:R-:W-:-:S05]  /*1d70*/  IMAD.WIDE R16, R15, 0x4, R36 ;  /* 0x000000040f107825 */ /* 0x001fca00078e0224 */
[----:B------:R-:W2:Y:S01]  /*1d80*/  LDG.E R25, desc[UR10][R16.64] ;  /* 0x0000000a10197981 */ /* 0x000ea2000c1e1900 */
[----:B------:R-:W-:Y:S01]  /*1d90*/  IMAD R27, R2, 0x7d0, R15 ;  /* 0x000007d0021b7824 */ /* 0x000fe200078e020f */
[----:B------:R-:W-:Y:S03]  /*1da0*/  BSSY.RECONVERGENT B2, `(.L_x_56) ;  /* 0x000000d000027945 */ /* 0x000fe60003800200 */
[----:B------:R-:W-:Y:S01]  /*1db0*/  IMAD.WIDE R14, R27, 0x4, R36 ;  /* 0x000000041b0e7825 */ /* 0x000fe200078e0224 */
[----:B--2---:R-:W-:-:S13]  /*1dc0*/  FSETP.GT.AND P1, PT, R25, RZ, PT ;  /* 0x000000ff1900720b */ /* 0x004fda0003f24000 */
[----:B------:R-:W-:Y:S05]  /*1dd0*/  @!P1 BRA `(.L_x_57) ;  /* 0x0000000000249947 */ /* 0x000fea0003800000 */
[----:B------:R-:W-:Y:S01]  /*1de0*/  IMAD.WIDE.U32 R18, R21, 0x4, R34 ;  /* 0x0000000415127825 */ /* 0x000fe200078e0022 */
        /* <DEDUP_REMOVED lines=8> */
.L_x_57:
[----:B------:R-:W-:Y:S05]  /*1e70*/  BSYNC.RECONVERGENT B2 ;  /* 0x0000000000027941 */ /* 0x000fea0003800200 */
.L_x_56:
[----:B0-----:R-:W2:Y:S01]  /*1e80*/  LDG.E R25, desc[UR10][R14.64] ;  /* 0x0000000a0e197981 */ /* 0x001ea2000c1e1900 */
[C---:B------:R-:W-:Y:S01]  /*1e90*/  IMAD R23, R2.reuse, 0x7d0, R27 ;  /* 0x000007d002177824 */ /* 0x040fe200078e021b */
[----:B------:R-:W-:Y:S01]  /*1ea0*/  BSSY.RECONVERGENT B2, `(.L_x_58) ;  /* 0x000000e000027945 */ /* 0x000fe20003800200 */
[----:B------:R-:W-:Y:S02]  /*1eb0*/  IMAD.IADD R21, R2, 0x1, R21 ;  /* 0x0000000102157824 */ /* 0x000fe400078e0215 */
        /* <DEDUP_REMOVED lines=12> */
.L_x_59:
[----:B------:R-:W-:Y:S05]  /*1f80*/  BSYNC.RECONVERGENT B2 ;  /* 0x0000000000027941 */ /* 0x000fea0003800200 */
.L_x_58:
[----:B0-----:R-:W2:Y:S01]  /*1f90*/  LDG.E R25, desc[UR10][R16.64] ;  /* 0x0000000a10197981 */ /* 0x001ea2000c1e1900 */
[----:B------:R-:W-:Y:S01]  /*1fa0*/  IMAD R15, R2, 0x7d0, R23 ;  /* 0x000007d0020f7824 */ /* 0x000fe200078e0217 */
        /* <DEDUP_REMOVED lines=14> */
.L_x_61:
[----:B------:R-:W-:Y:S05]  /*2090*/  BSYNC.RECONVERGENT B2 ;  /* 0x0000000000027941 */ /* 0x000fea0003800200 */
.L_x_60:
[----:B------:R-:W2:Y:S01]  /*20a0*/  LDG.E R22, desc[UR10][R14.64] ;  /* 0x0000000a0e167981 */ /* 0x000ea2000c1e1900 */
[----:B------:R-:W-:Y:S01]  /*20b0*/  BSSY.RECONVERGENT B2, `(.L_x_62) ;  /* 0x000000d000027945 */ /* 0x000fe20003800200 */
[----:B0-----:R-:W-:Y:S01]  /*20c0*/  IMAD.IADD R21, R23, 0x1, R2 ;  /* 0x0000000117157824 */ /* 0x001fe200078e0202 */
        /* <DEDUP_REMOVED lines=11> */
.L_x_63:
[----:B------:R-:W-:Y:S05]  /*2180*/  BSYNC.RECONVERGENT B2 ;  /* 0x0000000000027941 */ /* 0x000fea0003800200 */
.L_x_62:
[----:B0-----:R-:W-:-:S05]  /*2190*/  IMAD.IADD R21, R21, 0x1, R2 ;  /* 0x0000000115157824 */ /* 0x001fca00078e0202 */
[----:B------:R-:W-:-:S13]  /*21a0*/  ISETP.GE.U32.AND P1, PT, R21, 0x7d0, PT ;  /* 0x000007d01500780c */ /* 0x000fda0003f26070 */
[----:B------:R-:W-:Y:S05]  /*21b0*/  @!P1 BRA `(.L_x_64) ;  /* 0xfffffff800e89947 */ /* 0x000fea000383ffff */
.L_x_55:
[----:B------:R-:W-:Y:S05]  /*21c0*/  BSYNC.RECONVERGENT B1 ;  /* 0x0000000000017941 */ /* 0x000fea0003800200 */
.L_x_54:
[----:B------:R-:W-:Y:S06]  /*21d0*/  BAR.SYNC.DEFER_BLOCKING 0x0 ;  /* 0x0000000000007b1d */ /* 0x000fec0000010000 */
[----:B------:R-:W-:Y:S04]  /*21e0*/  BSSY.RECONVERGENT B1, `(.L_x_65) ;  /* 0x0000043000017945 */ /* 0x000fe80003800200 */
[----:B------:R-:W-:Y:S05]  /*21f0*/  @P0 BRA `(.L_x_66) ;  /* 0x0000000400040947 */ /* 0x000fea0003800000 */
[----:B-1----:R1:W2:Y:S01]  /*2200*/  LDS R14, [R4] ;  /* 0x00000000040e7984 */ /* 0x0022a20000000800 */
[----:B------:R-:W-:Y:S01]  /*2210*/  LOP3.LUT R18, R9, 0xc0, RZ, 0xc0, !PT ;  /* 0x000000c009127812 */ /* 0x000fe200078ec0ff */
[----:B------:R-:W-:Y:S03]  /*2220*/  BSSY.RECONVERGENT B2, `(.L_x_67) ;  /* 0x0000019000027945 */ /* 0x000fe60003800200 */
[----:B------:R-:W-:-:S13]  /*2230*/  ISETP.NE.AND P1, PT, R18, RZ, PT ;  /* 0x000000ff1200720c */ /* 0x000fda0003f25270 */
[----:B-1----:R-:W-:Y:S05]  /*2240*/  @!P1 BRA `(.L_x_68) ;  /* 0x0000000000549947 */ /* 0x002fea0003800000 */
[----:B------:R-:W-:Y:S01]  /*2250*/  ISETP.NE.AND P1, PT, R18, 0xc0, PT ;  /* 0x000000c01200780c */ /* 0x000fe20003f25270 */
[----:B------:R-:W-:-:S12]  /*2260*/  IMAD.MOV.U32 R15, RZ, RZ, R12 ;  /* 0x000000ffff0f7224 */ /* 0x000fd800078e000c */
[----:B------:R-:W-:Y:S05]  /*2270*/  @!P1 BRA `(.L_x_69) ;  /* 0x00000000004c9947 */ /* 0x000fea0003800000 */
[----:B0-----:R-:W2:Y:S01]  /*2280*/  LDS R17, [R4+0x100] ;  /* 0x0001000004117984 */ /* 0x001ea20000000800 */
[----:B------:R-:W-:Y:S02]  /*2290*/  ISETP.NE.AND P2, PT, R18, 0x40, PT ;  /* 0x000000401200780c */ /* 0x000fe40003f45270 */
[----:B------:R-:W-:Y:S02]  /*22a0*/  IADD3 R15, PT, PT, R12, 0x80, RZ ;  /* 0x000000800c0f7810 */ /* 0x000fe40007ffe0ff */
[----:B--2---:R-:W-:-:S13]  /*22b0*/  FSETP.GT.AND P1, PT, R17, R14, PT ;  /* 0x0000000e1100720b */ /* 0x004fda0003f24000 */
[----:B------:R-:W-:Y:S01]  /*22c0*/  @P1 STS [R4], R17 ;  /* 0x0000001104001388 */ /* 0x000fe20000000800 */
[----:B------:R-:W-:-:S03]  /*22d0*/  @P1 IMAD.MOV.U32 R14, RZ, RZ, R17 ;  /* 0x000000ffff0e1224 */ /* 0x000fc600078e0011 */
[----:B------:R-:W0:Y:S04]  /*22e0*/  @P1 LDS R16, [R3+0x100] ;  /* 0x0001000003101984 */ /* 0x000e280000000800 */
[----:B0-----:R1:W-:Y:S01]  /*22f0*/  @P1 STS [R3], R16 ;  /* 0x0000001003001388 */ /* 0x0013e20000000800 */
[----:B------:R-:W-:Y:S05]  /*2300*/  @!P2 BRA `(.L_x_69) ;  /* 0x000000000028a947 */ /* 0x000fea0003800000 */
[----:B------:R-:W0:Y:S01]  /*2310*/  LDS R17, [R4+0x200] ;  /* 0x0002000004117984 */ /* 0x000e220000000800 */
[----:B------:R-:W-:Y:S01]  /*2320*/  VIADD R15, R12, 0xc0 ;  /* 0x000000c00c0f7836 */ /* 0x000fe20000000000 */
[----:B0-----:R-:W-:-:S13]  /*2330*/  FSETP.GT.AND P1, PT, R17, R14, PT ;  /* 0x0000000e1100720b */ /* 0x001fda0003f24000 */
[----:B------:R-:W-:Y:S05]  /*2340*/  @!P1 BRA `(.L_x_69) ;  /* 0x0000000000189947 */ /* 0x000fea0003800000 */
[----:B------:R-:W-:Y:S01]  /*2350*/  STS [R4], R17 ;  /* 0x0000001104007388 */ /* 0x000fe20000000800 */
[----:B------:R-:W-:-:S03]  /*2360*/  IMAD.MOV.U32 R14, RZ, RZ, R17 ;  /* 0x000000ffff0e7224 */ /* 0x000fc600078e0011 */
[----:B-1----:R-:W0:Y:S04]  /*2370*/  LDS R16, [R3+0x200] ;  /* 0x0002000003107984 */ /* 0x002e280000000800 */
[----:B0-----:R3:W-:Y:S01]  /*2380*/  STS [R3], R16 ;  /* 0x0000001003007388 */ /* 0x0017e20000000800 */
[----:B------:R-:W-:Y:S05]  /*2390*/  BRA `(.L_x_69) ;  /* 0x0000000000047947 */ /* 0x000fea0003800000 */
.L_x_68:
[----:B------:R-:W-:-:S07]  /*23a0*/  VIADD R15, R12, 0x40 ;  /* 0x000000400c0f7836 */ /* 0x000fce0000000000 */
.L_x_69:
[----:B------:R-:W-:Y:S05]  /*23b0*/  BSYNC.RECONVERGENT B2 ;  /* 0x0000000000027941 */ /* 0x000fea0003800200 */
.L_x_67:
[----:B------:R-:W-:-:S13]  /*23c0*/  ISETP.GE.U32.AND P1, PT, R9, 0xc0, PT ;  /* 0x000000c00900780c */ /* 0x000fda0003f26070 */
[----:B------:R-:W-:Y:S05]  /*23d0*/  @!P1 BRA `(.L_x_66) ;  /* 0x00000000008c9947 */ /* 0x000fea0003800000 */
[----:B------:R-:W4:Y:S01]  /*23e0*/  S2R R18, SR_CgaCtaId ;  /* 0x0000000000127919 */ /* 0x000f220000008800 */
[----:B-1-3--:R-:W-:-:S05]  /*23f0*/  MOV R16, 0x400 ;  /* 0x0000040000107802 */ /* 0x00afca0000000f00 */
[C---:B0-----:R-:W-:Y:S02]  /*2400*/  VIADD R17, R16.reuse, 0xc08 ;  /* 0x00000c0810117836 */ /* 0x041fe40000000000 */
[----:B------:R-:W-:-:S03]  /*2410*/  VIADD R19, R16, 0x808 ;  /* 0x0000080810137836 */ /* 0x000fc60000000000 */
[C---:B----4-:R-:W-:Y:S02]  /*2420*/  LEA R16, R18.reuse, R17, 0x18 ;  /* 0x0000001112107211 */ /* 0x050fe400078ec0ff */
[----:B------:R-:W-:-:S07]  /*2430*/  LEA R22, R18, R19, 0x18 ;  /* 0x0000001312167211 */ /* 0x000fce00078ec0ff */
.L_x_70:
[C---:B------:R-:W-:Y:S02]  /*2440*/  IMAD R17, R15.reuse, 0x4, R16 ;  /* 0x000000040f117824 */ /* 0x040fe400078e0210 */
[C---:B------:R-:W-:Y:S02]  /*2450*/  IMAD R21, R15.reuse, 0x4, R22 ;  /* 0x000000040f157824 */ /* 0x040fe400078e0216 */
[----:B------:R-:W-:Y:S01]  /*2460*/  VIADD R15, R15, 0x100 ;  /* 0x000001000f0f7836 */ /* 0x000fe20000000000 */
[----:B------:R-:W2:Y:S04]  /*2470*/  LDS R19, [R17] ;  /* 0x0000000011137984 */ /* 0x000ea80000000800 */
[----:B------:R-:W-:Y:S02]  /*2480*/  ISETP.GE.U32.AND P2, PT, R15, R2, PT ;  /* 0x000000020f00720c */ /* 0x000fe40003f46070 */
[----:B--2---:R-:W-:-:S13]  /*2490*/  FSETP.GT.AND P1, PT, R19, R14, PT ;  /* 0x0000000e1300720b */ /* 0x004fda0003f24000 */
[----:B------:R-:W-:Y:S01]  /*24a0*/  @P1 STS [R4], R19 ;  /* 0x0000001304001388 */ /* 0x000fe20000000800 */
[----:B------:R-:W-:-:S03]  /*24b0*/  @P1 IMAD.MOV.U32 R14, RZ, RZ, R19 ;  /* 0x000000ffff0e1224 */ /* 0x000fc600078e0013 */
[----:B------:R-:W0:Y:S04]  /*24c0*/  @P1 LDS R18, [R21] ;  /* 0x0000000015121984 */ /* 0x000e280000000800 */
[----:B0-----:R-:W-:Y:S04]  /*24d0*/  @P1 STS [R3], R18 ;  /* 0x0000001203001388 */ /* 0x001fe80000000800 */
[----:B------:R-:W0:Y:S02]  /*24e0*/  LDS R23, [R17+0x100] ;  /* 0x0001000011177984 */ /* 0x000e240000000800 */
[----:B0-----:R-:W-:-:S13]  /*24f0*/  FSETP.GT.AND P1, PT, R23, R14, PT ;  /* 0x0000000e1700720b */ /* 0x001fda0003f24000 */
[----:B------:R-:W-:Y:S01]  /*2500*/  @P1 STS [R4], R23 ;  /* 0x0000001704001388 */ /* 0x000fe20000000800 */
[----:B------:R-:W-:-:S03]  /*2510*/  @P1 IMAD.MOV.U32 R14, RZ, RZ, R23 ;  /* 0x000000ffff0e1224 */ /* 0x000fc600078e0017 */
[----:B----4-:R-:W0:Y:S04]  /*2520*/  @P1 LDS R20, [R21+0x100] ;  /* 0x0001000015141984 */ /* 0x010e280000000800 */
[----:B0-----:R-:W-:Y:S04]  /*2530*/  @P1 STS [R3], R20 ;  /* 0x0000001403001388 */ /* 0x001fe80000000800 */
[----:B------:R-:W0:Y:S02]  /*2540*/  LDS R25, [R17+0x200] ;  /* 0x0002000011197984 */ /* 0x000e240000000800 */
[----:B0-----:R-:W-:-:S13]  /*2550*/  FSETP.GT.AND P1, PT, R25, R14, PT ;  /* 0x0000000e1900720b */ /* 0x001fda0003f24000 */
[----:B------:R-:W-:Y:S01]  /*2560*/  @P1 STS [R4], R25 ;  /* 0x0000001904001388 */ /* 0x000fe20000000800 */
[----:B------:R-:W-:-:S03]  /*2570*/  @P1 IMAD.MOV.U32 R14, RZ, RZ, R25 ;  /* 0x000000ffff0e1224 */ /* 0x000fc600078e0019 */
[----:B------:R-:W0:Y:S04]  /*2580*/  @P1 LDS R18, [R21+0x200] ;  /* 0x0002000015121984 */ /* 0x000e280000000800 */
[----:B0-----:R-:W-:Y:S04]  /*2590*/  @P1 STS [R3], R18 ;  /* 0x0000001203001388 */ /* 0x001fe80000000800 */
[----:B------:R-:W0:Y:S02]  /*25a0*/  LDS R19, [R17+0x300] ;  /* 0x0003000011137984 */ /* 0x000e240000000800 */
[----:B0-----:R-:W-:-:S13]  /*25b0*/  FSETP.GT.AND P1, PT, R19, R14, PT ;  /* 0x0000000e1300720b */ /* 0x001fda0003f24000 */
[----:B------:R-:W-:Y:S01]  /*25c0*/  @P1 STS [R4], R19 ;  /* 0x0000001304001388 */ /* 0x000fe20000000800 */
[----:B------:R-:W-:-:S03]  /*25d0*/  @P1 IMAD.MOV.U32 R14, RZ, RZ, R19 ;  /* 0x000000ffff0e1224 */ /* 0x000fc600078e0013 */
[----:B------:R-:W0:Y:S04]  /*25e0*/  @P1 LDS R20, [R21+0x300] ;  /* 0x0003000015141984 */ /* 0x000e280000000800 */
[----:B0-----:R4:W-:Y:S01]  /*25f0*/  @P1 STS [R3], R20 ;  /* 0x0000001403001388 */ /* 0x0019e20000000800 */
[----:B------:R-:W-:Y:S05]  /*2600*/  @!P2 BRA `(.L_x_70) ;  /* 0xfffffffc008ca947 */ /* 0x000fea000383ffff */
.L_x_66:
[----:B------:R-:W-:Y:S05]  /*2610*/  BSYNC.RECONVERGENT B1 ;  /* 0x0000000000017941 */ /* 0x000fea0003800200 */
.L_x_65:
[----:B------:R-:W-:Y:S01]  /*2620*/  BAR.SYNC.DEFER_BLOCKING 0x0 ;  /* 0x0000000000007b1d */ /* 0x000fe20000010000 */
[C---:B------:R-:W-:Y:S02]  /*2630*/  ISETP.GT.U32.AND P1, PT, R12.reuse, 0xf, PT ;  /* 0x0000000f0c00780c */ /* 0x040fe40003f24070 */
[----:B------:R-:W-:-:S03]  /*2640*/  ISETP.GT.U32.AND P2, PT, R12, 0x3, PT ;  /* 0x000000030c00780c */ /* 0x000fc60003f44070 */
[----:B------:R-:W-:Y:S08]  /*2650*/  BSSY.RECONVERGENT B1, `(.L_x_71) ;  /* 0x0000016000017945 */ /* 0x000ff00003800200 */
[----:B------:R-:W-:Y:S05]  /*2660*/  @P1 BRA `(.L_x_72) ;  /* 0x0000000000501947 */ /* 0x000fea0003800000 */
[----:B-12---:R1:W2:Y:S01]  /*2670*/  LDS R14, [R4] ;  /* 0x00000000040e7984 */ /* 0x0062a20000000800 */
[----:B----4-:R-:W-:Y:S01]  /*2680*/  MOV R20, 0x400 ;  /* 0x0000040000147802 */ /* 0x010fe20000000f00 */
[----:B------:R-:W-:Y:S01]  /*2690*/  IMAD.MOV.U32 R15, RZ, RZ, R12 ;  /* 0x000000ffff0f7224 */ /* 0x000fe200078e000c */
[----:B0-----:R-:W0:Y:S03]  /*26a0*/  S2R R17, SR_CgaCtaId ;  /* 0x0000000000117919 */ /* 0x001e260000008800 */
[----:B---3--:R-:W-:-:S05]  /*26b0*/  VIADD R16, R20, 0xc08 ;  /* 0x00000c0814107836 */ /* 0x008fca0000000000 */
[----:B01----:R-:W-:-:S07]  /*26c0*/  LEA R22, R17, R16, 0x18 ;  /* 0x0000001011167211 */ /* 0x003fce00078ec0ff */
.L_x_73:
[C---:B------:R-:W-:Y:S02]  /*26d0*/  LEA R16, R15.reuse, R22, 0x2 ;  /* 0x000000160f107211 */ /* 0x040fe400078e10ff */
[----:B------:R-:W-:-:S03]  /*26e0*/  ISETP.GE.U32.AND P3, PT, R15, 0x30, PT ;  /* 0x000000300f00780c */ /* 0x000fc60003f66070 */
[----:B------:R-:W2:Y:S02]  /*26f0*/  LDS R19, [R16] ;  /* 0x0000000010137984 */ /* 0x000ea40000000800 */
[----:B--2---:R-:W-:-:S13]  /*2700*/  FSETP.GT.AND P1, PT, R19, R14, PT ;  /* 0x0000000e1300720b */ /* 0x004fda0003f24000 */
[----:B0-----:R-:W0:Y:S01]  /*2710*/  @P1 S2R R18, SR_CgaCtaId ;  /* 0x0000000000121919 */ /* 0x001e220000008800 */
[----:B------:R-:W-:Y:S02]  /*2720*/  @P1 VIADD R17, R20, 0x808 ;  /* 0x0000080814111836 */ /* 0x000fe40000000000 */
[----:B------:R-:W-:Y:S01]  /*2730*/  @P1 IMAD.MOV.U32 R14, RZ, RZ, R19 ;  /* 0x000000ffff0e1224 */ /* 0x000fe200078e0013 */
[----:B------:R-:W-:Y:S02]  /*2740*/  @P1 STS [R4], R19 ;  /* 0x0000001304001388 */ /* 0x000fe40000000800 */
[----:B0-----:R-:W-:-:S05]  /*2750*/  @P1 LEA R18, R18, R17, 0x18 ;  /* 0x0000001112121211 */ /* 0x001fca00078ec0ff */
[C---:B------:R-:W-:Y:S02]  /*2760*/  @P1 IMAD R17, R15.reuse, 0x4, R18 ;  /* 0x000000040f111824 */ /* 0x040fe400078e0212 */
[----:B------:R-:W-:-:S03]  /*2770*/  VIADD R15, R15, 0x10 ;  /* 0x000000100f0f7836 */ /* 0x000fc60000000000 */
[----:B------:R-:W0:Y:S04]  /*2780*/  @P1 LDS R18, [R17] ;  /* 0x0000000011121984 */ /* 0x000e280000000800 */
[----:B0-----:R0:W-:Y:S01]  /*2790*/  @P1 STS [R3], R18 ;  /* 0x0000001203001388 */ /* 0x0011e20000000800 */
[----:B------:R-:W-:Y:S05]  /*27a0*/  @!P3 BRA `(.L_x_73) ;  /* 0xfffffffc00c8b947 */ /* 0x000fea000383ffff */
.L_x_72:
[----:B------:R-:W-:Y:S05]  /*27b0*/  BSYNC.RECONVERGENT B1 ;  /* 0x0000000000017941 */ /* 0x000fea0003800200 */
.L_x_71:
[----:B------:R-:W-:Y:S06]  /*27c0*/  BAR.SYNC.DEFER_BLOCKING 0x0 ;  /* 0x0000000000007b1d */ /* 0x000fec0000010000 */
[----:B------:R-:W-:Y:S04]  /*27d0*/  BSSY.RECONVERGENT B1, `(.L_x_74) ;  /* 0x0000016000017945 */ /* 0x000fe80003800200 */
[----:B------:R-:W-:Y:S05]  /*27e0*/  @P2 BRA `(.L_x_75) ;  /* 0x0000000000502947 */ /* 0x000fea0003800000 */
[----:B-12---:R1:W2:Y:S01]  /*27f0*/  LDS R14, [R4] ;  /* 0x00000000040e7984 */ /* 0x0062a20000000800 */
[----:B----4-:R-:W-:Y:S01]  /*2800*/  MOV R20, 0x400 ;  /* 0x0000040000147802 */ /* 0x010fe20000000f00 */
[----:B------:R-:W-:Y:S01]  /*2810*/  IMAD.MOV.U32 R15, RZ, RZ, R12 ;  /* 0x000000ffff0f7224 */ /* 0x000fe200078e000c */
[----:B0-----:R-:W0:Y:S03]  /*2820*/  S2R R17, SR_CgaCtaId ;  /* 0x0000000000117919 */ /* 0x001e260000008800 */
[----:B---3--:R-:W-:-:S05]  /*2830*/  VIADD R16, R20, 0xc08 ;  /* 0x00000c0814107836 */ /* 0x008fca0000000000 */
[----:B01----:R-:W-:-:S07]  /*2840*/  LEA R22, R17, R16, 0x18 ;  /* 0x0000001011167211 */ /* 0x003fce00078ec0ff */
.L_x_76:
[C---:B------:R-:W-:Y:S01]  /*2850*/  IMAD R16, R15.reuse, 0x4, R22 ;  /* 0x000000040f107824 */ /* 0x040fe200078e0216 */
[----:B------:R-:W-:-:S04]  /*2860*/  ISETP.GE.U32.AND P2, PT, R15, 0xc, PT ;  /* 0x0000000c0f00780c */ /* 0x000fc80003f46070 */
        /* <DEDUP_REMOVED lines=12> */
.L_x_75:
[----:B------:R-:W-:Y:S05]  /*2930*/  BSYNC.RECONVERGENT B1 ;  /* 0x0000000000017941 */ /* 0x000fea0003800200 */
.L_x_74:
[----:B------:R-:W5:Y:S08]  /*2940*/  S2UR UR5, SR_CgaCtaId ;  /* 0x00000000000579c3 */ /* 0x000f700000008800 */
[----:B------:R-:W-:Y:S06]  /*2950*/  BAR.SYNC.DEFER_BLOCKING 0x0 ;  /* 0x0000000000007b1d */ /* 0x000fec0000010000 */
[----:B------:R-:W-:Y:S01]  /*2960*/  UMOV UR4, 0x400 ;  /* 0x0000040000047882 */ /* 0x000fe20000000000 */
[----:B------:R-:W-:Y:S01]  /*2970*/  BSSY.RECONVERGENT B1, `(.L_x_77) ;  /* 0x0000041000017945 */ /* 0x000fe20003800200 */
[----:B-----5:R-:W-:-:S09]  /*2980*/  ULEA UR4, UR5, UR4, 0x18 ;  /* 0x0000000405047291 */ /* 0x020fd2000f8ec0ff */
[----:B-12---:R-:W1:Y:S04]  /*2990*/  LDS.64 R14, [UR4+0xc08] ;  /* 0x000c0804ff0e7984 */ /* 0x006e680008000a00 */
[----:B0--3--:R-:W0:Y:S04]  /*29a0*/  LDS.64 R16, [UR4+0xc10] ;  /* 0x000c1004ff107984 */ /* 0x009e280008000a00 */
[----:B------:R-:W2:Y:S04]  /*29b0*/  LDS.64 R18, [UR4+0x808] ;  /* 0x00080804ff127984 */ /* 0x000ea80008000a00 */
[----:B----4-:R-:W3:Y:S01]  /*29c0*/  LDS.64 R20, [UR4+0x810] ;  /* 0x00081004ff147984 */ /* 0x010ee20008000a00 */
[----:B------:R-:W-:Y:S01]  /*29d0*/  BAR.SYNC.DEFER_BLOCKING 0x0 ;  /* 0x0000000000007b1d */ /* 0x000fe20000010000 */
[----:B-1----:R-:W-:-:S05]  /*29e0*/  FMNMX R24, RZ, R14, !PT ;  /* 0x0000000eff187209 */ /* 0x002fca0007800000 */
[----:B------:R-:W1:Y:S01]  /*29f0*/  LDS R22, [UR4+0x804] ;  /* 0x00080404ff167984 */ /* 0x000e620008000800 */
[----:B------:R-:W-:Y:S02]  /*2a00*/  FSETP.GT.AND P1, PT, R14, RZ, PT ;  /* 0x000000ff0e00720b */ /* 0x000fe40003f24000 */
[----:B------:R-:W-:-:S04]  /*2a10*/  FSETP.GT.AND P2, PT, R15, R24, PT ;  /* 0x000000180f00720b */ /* 0x000fc80003f44000 */
[----:B------:R-:W-:-:S04]  /*2a20*/  FSEL R15, R15, R24, P2 ;  /* 0x000000180f0f7208 */ /* 0x000fc80001000000 */
[----:B0-----:R-:W-:-:S04]  /*2a30*/  FSETP.GT.AND P3, PT, R16, R15, PT ;  /* 0x0000000f1000720b */ /* 0x001fc80003f64000 */
[----:B------:R-:W-:Y:S02]  /*2a40*/  FSEL R16, R16, R15, P3 ;  /* 0x0000000f10107208 */ /* 0x000fe40001800000 */
[----:B--2---:R-:W-:Y:S02]  /*2a50*/  @!P2 SEL R19, R18, 0xffffffff, P1 ;  /* 0xffffffff1213a807 */ /* 0x004fe40000800000 */
[----:B------:R-:W-:Y:S02]  /*2a60*/  FSETP.GT.AND P4, PT, R17, R16, PT ;  /* 0x000000101100720b */ /* 0x000fe40003f84000 */
[----:B------:R-:W0:Y:S01]  /*2a70*/  LDC.64 R16, c[0x0][0x390] ;  /* 0x0000e400ff107b82 */ /* 0x000e220000000a00 */
[----:B------:R-:W-:-:S10]  /*2a80*/  ISETP.NE.AND P1, PT, R10, 0x3, PT ;  /* 0x000000030a00780c */ /* 0x000fd40003f25270 */
[----:B---3--:R-:W-:-:S05]  /*2a90*/  @!P4 SEL R21, R20, R19, P3 ;  /* 0x000000131415c207 */ /* 0x008fca0001800000 */
[----:B------:R-:W-:Y:S02]  /*2aa0*/  IMAD R23, R0, 0x7d0, R21 ;  /* 0x000007d000177824 */ /* 0x000fe400078e0215 */
[----:B------:R-:W-:-:S04]  /*2ab0*/  IMAD.WIDE R14, R21, 0x4, R34 ;  /* 0x00000004150e7825 */ /* 0x000fc800078e0222 */
[----:B-1----:R-:W-:Y:S01]  /*2ac0*/  VIADD R19, R22, 0xfffff831 ;  /* 0xfffff83116137836 */ /* 0x002fe20000000000 */
[----:B------:R1:W-:Y:S01]  /*2ad0*/  STG.E desc[UR10][R14.64], RZ ;  /* 0x000000ff0e007986 */ /* 0x0003e2000c10190a */
[----:B0-----:R-:W-:-:S05]  /*2ae0*/  IMAD.WIDE R16, R23, 0x4, R16 ;  /* 0x0000000417107825 */ /* 0x001fca00078e0210 */
[----:B------:R1:W-:Y:S01]  /*2af0*/  STG.E desc[UR10][R16.64], R19 ;  /* 0x0000001310007986 */ /* 0x0003e2000c10190a */
[----:B------:R-:W-:Y:S05]  /*2b00*/  @!P1 BRA `(.L_x_78) ;  /* 0x00000000009c9947 */ /* 0x000fea0003800000 */
[----:B-1----:R-:W-:-:S04]  /*2b10*/  IMAD R15, R21, 0x7d0, R12 ;  /* 0x000007d0150f7824 */ /* 0x002fc800078e020c */
[----:B------:R-:W-:-:S05]  /*2b20*/  IMAD.WIDE R14, R15, 0x4, R36 ;  /* 0x000000040f0e7825 */ /* 0x000fca00078e0224 */
[----:B------:R-:W2:Y:S01]  /*2b30*/  LDG.E R12, desc[UR10][R14.64] ;  /* 0x0000000a0e0c7981 */ /* 0x000ea2000c1e1900 */
[----:B------:R-:W-:Y:S01]  /*2b40*/  BSSY.RECONVERGENT B2, `(.L_x_79) ;  /* 0x0000008000027945 */ /* 0x000fe20003800200 */
[----:B------:R-:W-:Y:S02]  /*2b50*/  ISETP.NE.AND P2, PT, R10, RZ, PT ;  /* 0x000000ff0a00720c */ /* 0x000fe40003f45270 */
[----:B--2---:R-:W-:-:S13]  /*2b60*/  FSETP.GT.AND P1, PT, R12, RZ, PT ;  /* 0x000000ff0c00720b */ /* 0x004fda0003f24000 */
[----:B------:R-:W-:Y:S05]  /*2b70*/  @!P1 BRA `(.L_x_80) ;  /* 0x0000000000109947 */ /* 0x000fea0003800000 */
[----:B------:R0:W-:Y:S04]  /*2b80*/  STG.E desc[UR10][R14.64], RZ ;  /* 0x000000ff0e007986 */ /* 0x0001e8000c10190a */
[----:B------:R-:W2:Y:S02]  /*2b90*/  LDG.E R12, desc[UR10][R32.64+0x1f40] ;  /* 0x001f400a200c7981 */ /* 0x000ea4000c1e1900 */
[----:B--2---:R-:W-:-:S05]  /*2ba0*/  VIADD R17, R12, 0xffffffff ;  /* 0xffffffff0c117836 */ /* 0x004fca0000000000 */
[----:B------:R0:W-:Y:S02]  /*2bb0*/  STG.E desc[UR10][R32.64+0x1f40], R17 ;  /* 0x001f401120007986 */ /* 0x0001e4000c10190a */
.L_x_80:
[----:B------:R-:W-:Y:S05]  /*2bc0*/  BSYNC.RECONVERGENT B2 ;  /* 0x0000000000027941 */ /* 0x000fea0003800200 */
.L_x_79:
[----:B------:R-:W-:Y:S01]  /*2bd0*/  IMAD.MOV.U32 R12, RZ, RZ, R11 ;  /* 0x000000ffff0c7224 */ /* 0x000fe200078e000b */
[----:B------:R-:W-:Y:S06]  /*2be0*/  @!P2 BRA `(.L_x_78) ;  /* 0x000000000064a947 */ /* 0x000fec0003800000 */
[----:B0-----:R-:W-:-:S04]  /*2bf0*/  IADD3 R14, P1, PT, R6, R14, RZ ;  /* 0x0000000e060e7210 */ /* 0x001fc80007f3e0ff */
[----:B------:R-:W-:-:S05]  /*2c00*/  IADD3.X R15, PT, PT, RZ, R15, RZ, P1, !PT ;  /* 0x0000000fff0f7210 */ /* 0x000fca0000ffe4ff */
[----:B------:R-:W2:Y:S01]  /*2c10*/  LDG.E R12, desc[UR10][R14.64] ;  /* 0x0000000a0e0c7981 */ /* 0x000ea2000c1e1900 */
[----:B------:R-:W-:Y:S01]  /*2c20*/  BSSY.RECONVERGENT B2, `(.L_x_81) ;  /* 0x0000008000027945 */ /* 0x000fe20003800200 */
[----:B------:R-:W-:Y:S02]  /*2c30*/  ISETP.NE.AND P2, PT, R10, 0x1, PT ;  /* 0x000000010a00780c */ /* 0x000fe40003f45270 */
[----:B--2---:R-:W-:-:S13]  /*2c40*/  FSETP.GT.AND P1, PT, R12, RZ, PT ;  /* 0x000000ff0c00720b */ /* 0x004fda0003f24000 */
[----:B------:R-:W-:Y:S05]  /*2c50*/  @!P1 BRA `(.L_x_82) ;  /* 0x0000000000109947 */ /* 0x000fea0003800000 */
[----:B------:R0:W-:Y:S04]  /*2c60*/  STG.E desc[UR10][R14.64], RZ ;  /* 0x000000ff0e007986 */ /* 0x0001e8000c10190a */
[----:B------:R-:W2:Y:S02]  /*2c70*/  LDG.E R10, desc[UR10][R30.64+0x1f40] ;  /* 0x001f400a1e0a7981 */ /* 0x000ea4000c1e1900 */
[----:B--2---:R-:W-:-:S05]  /*2c80*/  VIADD R17, R10, 0xffffffff ;  /* 0xffffffff0a117836 */ /* 0x004fca0000000000 */
[----:B------:R0:W-:Y:S02]  /*2c90*/  STG.E desc[UR10][R30.64+0x1f40], R17 ;  /* 0x001f40111e007986 */ /* 0x0001e4000c10190a */
.L_x_82:
[----:B------:R-:W-:Y:S05]  /*2ca0*/  BSYNC.RECONVERGENT B2 ;  /* 0x0000000000027941 */ /* 0x000fea0003800200 */
.L_x_81:
[----:B------:R-:W-:Y:S01]  /*2cb0*/  IMAD.MOV.U32 R12, RZ, RZ, R13 ;  /* 0x000000ffff0c7224 */ /* 0x000fe200078e000d */
[----:B------:R-:W-:Y:S06]  /*2cc0*/  @!P2 BRA `(.L_x_78) ;  /* 0x00000000002ca947 */ /* 0x000fec0003800000 */
[----:B0-----:R-:W-:-:S05]  /*2cd0*/  IADD3 R14, P1, PT, R6, R14, RZ ;  /* 0x0000000e060e7210 */ /* 0x001fca0007f3e0ff */
[----:B------:R-:W-:-:S05]  /*2ce0*/  IMAD.X R15, RZ, RZ, R15, P1 ;  /* 0x000000ffff0f7224 */ /* 0x000fca00008e060f */
[----:B------:R-:W2:Y:S01]  /*2cf0*/  LDG.E R10, desc[UR10][R14.64] ;  /* 0x0000000a0e0a7981 */ /* 0x000ea2000c1e1900 */
[----:B------:R-:W-:Y:S01]  /*2d00*/  IMAD.IADD R12, R13, 0x1, R2 ;  /* 0x000000010d0c7824 */ /* 0x000fe200078e0202 */
[----:B--2---:R-:W-:-:S13]  /*2d10*/  FSETP.GT.AND P1, PT, R10, RZ, PT ;  /* 0x000000ff0a00720b */ /* 0x004fda0003f24000 */
[----:B------:R-:W-:Y:S05]  /*2d20*/  @!P1 BRA `(.L_x_78) ;  /* 0x0000000000149947 */ /* 0x000fea0003800000 */
[----:B------:R-:W-:Y:S01]  /*2d30*/  IMAD.WIDE R16, R2, 0x4, R30 ;  /* 0x0000000402107825 */ /* 0x000fe200078e021e */
[----:B------:R2:W-:Y:S04]  /*2d40*/  STG.E desc[UR10][R14.64], RZ ;  /* 0x000000ff0e007986 */ /* 0x0005e8000c10190a */
[----:B------:R-:W3:Y:S02]  /*2d50*/  LDG.E R10, desc[UR10][R16.64+0x1f40] ;  /* 0x001f400a100a7981 */ /* 0x000ee4000c1e1900 */
[----:B---3--:R-:W-:-:S05]  /*2d60*/  VIADD R19, R10, 0xffffffff ;  /* 0xffffffff0a137836 */ /* 0x008fca0000000000 */
[----:B------:R2:W-:Y:S02]  /*2d70*/  STG.E desc[UR10][R16.64+0x1f40], R19 ;  /* 0x001f401310007986 */ /* 0x0005e4000c10190a */
.L_x_78:
[----:B------:R-:W-:Y:S05]  /*2d80*/  BSYNC.RECONVERGENT B1 ;  /* 0x0000000000017941 */ /* 0x000fea0003800200 */
.L_x_77:
[----:B------:R-:W-:Y:S01]  /*2d90*/  ISETP.GE.U32.AND P1, PT, R5, 0x3, PT ;  /* 0x000000030500780c */ /* 0x000fe20003f26070 */
[----:B------:R-:W-:-:S12]  /*2da0*/  BSSY.RECONVERGENT B1, `(.L_x_83) ;  /* 0x000002f000017945 */ /* 0x000fd80003800200 */
[----:B------:R-:W-:Y:S05]  /*2db0*/  @!P1 BRA `(.L_x_84) ;  /* 0x0000000000b49947 */ /* 0x000fea0003800000 */
.L_x_87:
[----:B012---:R-:W-:-:S04]  /*2dc0*/  IMAD R15, R21, 0x7d0, R12 ;  /* 0x000007d0150f7824 */ /* 0x007fc800078e020c */
[----:B------:R-:W-:-:S05]  /*2dd0*/  IMAD.WIDE R14, R15, 0x4, R36 ;  /* 0x000000040f0e7825 */ /* 0x000fca00078e0224 */
[----:B------:R-:W2:Y:S02]  /*2de0*/  LDG.E R10, desc[UR10][R14.64] ;  /* 0x0000000a0e0a7981 */ /* 0x000ea4000c1e1900 */
[----:B--2---:R-:W-:-:S13]  /*2df0*/  FSETP.GT.AND P1, PT, R10, RZ, PT ;  /* 0x000000ff0a00720b */ /* 0x004fda0003f24000 */
[----:B------:R-:W-:Y:S01]  /*2e00*/  @P1 IMAD.WIDE.U32 R16, R12, 0x4, R34 ;  /* 0x000000040c101825 */ /* 0x000fe200078e0022 */
[----:B------:R0:W-:Y:S04]  /*2e10*/  @P1 STG.E desc[UR10][R14.64], RZ ;  /* 0x000000ff0e001986 */ /* 0x0001e8000c10190a */
[----:B------:R-:W2:Y:S01]  /*2e20*/  @P1 LDG.E R10, desc[UR10][R16.64+0x1f40] ;  /* 0x001f400a100a1981 */ /* 0x000ea2000c1e1900 */
[----:B0-----:R-:W-:-:S05]  /*2e30*/  IADD3 R14, P2, PT, R6, R14, RZ ;  /* 0x0000000e060e7210 */ /* 0x001fca0007f5e0ff */
[----:B------:R-:W-:Y:S02]  /*2e40*/  IMAD.X R15, RZ, RZ, R15, P2 ;  /* 0x000000ffff0f7224 */ /* 0x000fe400010e060f */
[----:B--2---:R-:W-:-:S05]  /*2e50*/  @P1 VIADD R19, R10, 0xffffffff ;  /* 0xffffffff0a131836 */ /* 0x004fca0000000000 */
[----:B------:R0:W-:Y:S04]  /*2e60*/  @P1 STG.E desc[UR10][R16.64+0x1f40], R19 ;  /* 0x001f401310001986 */ /* 0x0001e8000c10190a */
[----:B------:R-:W2:Y:S01]  /*2e70*/  LDG.E R10, desc[UR10][R14.64] ;  /* 0x0000000a0e0a7981 */ /* 0x000ea2000c1e1900 */
[----:B------:R-:W-:Y:S01]  /*2e80*/  IMAD.IADD R25, R2, 0x1, R12 ;  /* 0x0000000102197824 */ /* 0x000fe200078e020c */
[----:B--2---:R-:W-:-:S13]  /*2e90*/  FSETP.GT.AND P1, PT, R10, RZ, PT ;  /* 0x000000ff0a00720b */ /* 0x004fda0003f24000 */
[----:B0-----:R-:W-:Y:S01]  /*2ea0*/  @P1 IMAD.WIDE.U32 R16, R25, 0x4, R34 ;  /* 0x0000000419101825 */ /* 0x001fe200078e0022 */
        /* <DEDUP_REMOVED lines=18> */
[----:B------:R-:W-:Y:S04]  /*2fd0*/  BSSY.RECONVERGENT B2, `(.L_x_85) ;  /* 0x000000a000027945 */ /* 0x000fe80003800200 */
[----:B------:R-:W-:-:S04]  /*2fe0*/  IADD3 R12, PT, PT, R25, R2, RZ ;  /* 0x00000002190c7210 */ /* 0x000fc80007ffe0ff */
[----:B------:R-:W-:Y:S02]  /*2ff0*/  ISETP.GE.U32.AND P2, PT, R12, 0x7d0, PT ;  /* 0x000007d00c00780c */ /* 0x000fe40003f46070 */
[----:B--2---:R-:W-:-:S13]  /*3000*/  FSETP.GT.AND P1, PT, R10, RZ, PT ;  /* 0x000000ff0a00720b */ /* 0x004fda0003f24000 */
[----:B0-----:R-:W-:Y:S05]  /*3010*/  @!P1 BRA `(.L_x_86) ;  /* 0x0000000000149947 */ /* 0x001fea0003800000 */
[----:B------:R-:W-:Y:S01]  /*3020*/  IMAD.WIDE.U32 R16, R25, 0x4, R34 ;  /* 0x0000000419107825 */ /* 0x000fe200078e0022 */
[----:B------:R0:W-:Y:S04]  /*3030*/  STG.E desc[UR10][R14.64], RZ ;  /* 0x000000ff0e007986 */ /* 0x0001e8000c10190a */
[----:B------:R-:W2:Y:S02]  /*3040*/  LDG.E R10, desc[UR10][R16.64+0x1f40] ;  /* 0x001f400a100a7981 */ /* 0x000ea4000c1e1900 */
[----:B--2---:R-:W-:-:S05]  /*3050*/  VIADD R19, R10, 0xffffffff ;  /* 0xffffffff0a137836 */ /* 0x004fca0000000000 */
[----:B------:R0:W-:Y:S02]  /*3060*/  STG.E desc[UR10][R16.64+0x1f40], R19 ;  /* 0x001f401310007986 */ /* 0x0001e4000c10190a */
.L_x_86:
[----:B------:R-:W-:Y:S05]  /*3070*/  BSYNC.RECONVERGENT B2 ;  /* 0x0000000000027941 */ /* 0x000fea0003800200 */
.L_x_85:
[----:B------:R-:W-:Y:S05]  /*3080*/  @!P2 BRA `(.L_x_87) ;  /* 0xfffffffc004ca947 */ /* 0x000fea000383ffff */
.L_x_84:
[----:B------:R-:W-:Y:S05]  /*3090*/  BSYNC.RECONVERGENT B1 ;  /* 0x0000000000017941 */ /* 0x000fea0003800200 */
.L_x_83:
[----:B------:R-:W-:Y:S05]  /*30a0*/  BRA `(.L_x_88) ;  /* 0x0000001400b87947 */ /* 0x000fea0003800000 */
.L_x_47:
[----:B------:R-:W0:Y:S01]  /*30b0*/  S2R R10, SR_TID.X ;  /* 0x00000000000a7919 */ /* 0x000e220000002100 */
[----:B------:R-:W-:Y:S01]  /*30c0*/  LOP3.LUT R12, R5, 0x3, RZ, 0xc0, !PT ;  /* 0x00000003050c7812 */ /* 0x000fe200078ec0ff */
[----:B------:R-:W-:Y:S03]  /*30d0*/  BSSY.RECONVERGENT B1, `(.L_x_89) ;  /* 0x0000037000017945 */ /* 0x000fe60003800200 */
        /* <DEDUP_REMOVED lines=18> */
.L_x_92:
[----:B------:R-:W-:Y:S05]  /*3200*/  BSYNC.RECONVERGENT B2 ;  /* 0x0000000000027941 */ /* 0x000fea0003800200 */
.L_x_91:
[----:B------:R-:W-:Y:S01]  /*3210*/  IMAD.MOV.U32 R21, RZ, RZ, R11 ;  /* 0x000000ffff157224 */ /* 0x000fe200078e000b */
[----:B------:R-:W-:Y:S06]  /*3220*/  @!P2 BRA `(.L_x_90) ;  /* 0x000000000084a947 */ /* 0x000fec0003800000 */
[----:B------:R-:W-:-:S05]  /*3230*/  IADD3 R14, P1, PT, R6, R14, RZ ;  /* 0x0000000e060e7210 */ /* 0x000fca0007f3e0ff */
[----:B------:R-:W-:-:S05]  /*3240*/  IMAD.X R15, RZ, RZ, R15, P1 ;  /* 0x000000ffff0f7224 */ /* 0x000fca00008e060f */
[----:B0-----:R-:W2:Y:S01]  /*3250*/  LDG.E R17, desc[UR10][R14.64] ;  /* 0x0000000a0e117981 */ /* 0x001ea2000c1e1900 */
        /* <DEDUP_REMOVED lines=12> */
.L_x_94:
[----:B------:R-:W-:Y:S05]  /*3320*/  BSYNC.RECONVERGENT B2 ;  /* 0x0000000000027941 */ /* 0x000fea0003800200 */
.L_x_93:
[----:B------:R-:W-:Y:S01]  /*3330*/  IMAD.MOV.U32 R21, RZ, RZ, R13 ;  /* 0x000000ffff157224 */ /* 0x000fe200078e000d */
[----:B------:R-:W-:Y:S06]  /*3340*/  @!P2 BRA `(.L_x_90) ;  /* 0x00000000003ca947 */ /* 0x000fec0003800000 */
[----:B------:R-:W-:-:S05]  /*3350*/  IADD3 R16, P1, PT, R6, R14, RZ ;  /* 0x0000000e06107210 */ /* 0x000fca0007f3e0ff */
[----:B0-----:R-:W-:-:S05]  /*3360*/  IMAD.X R17, RZ, RZ, R15, P1 ;  /* 0x000000ffff117224 */ /* 0x001fca00008e060f */
        /* <DEDUP_REMOVED lines=13> */
.L_x_90:
[----:B------:R-:W-:Y:S05]  /*3440*/  BSYNC.RECONVERGENT B1 ;  /* 0x0000000000017941 */ /* 0x000fea0003800200 */
.L_x_89:
[----:B------:R-:W-:Y:S01]  /*3450*/  ISETP.GE.U32.AND P1, PT, R5, 0x3, PT ;  /* 0x000000030500780c */ /* 0x000fe20003f26070 */
[----:B------:R-:W-:-:S12]  /*3460*/  BSSY.RECONVERGENT B1, `(.L_x_95) ;  /* 0x0000048000017945 */ /* 0x000fd80003800200 */
[----:B------:R-:W-:Y:S05]  /*3470*/  @!P1 BRA `(.L_x_96) ;  /* 0x0000000400189947 */ /* 0x000fea0003800000 */
.L_x_105:
[----:B0-----:R-:W-:-:S04]  /*3480*/  IMAD R17, R20, 0x7d0, R21 ;  /* 0x000007d014117824 */ /* 0x001fc800078e0215 */
[----:B------:R-:W-:-:S05]  /*3490*/  IMAD.WIDE R16, R17, 0x4, R36 ;  /* 0x0000000411107825 */ /* 0x000fca00078e0224 */
[----:B------:R-:W2:Y:S01]  /*34a0*/  LDG.E R25, desc[UR10][R16.64] ;  /* 0x0000000a10197981 */ /* 0x000ea2000c1e1900 */
[----:B-1----:R-:W-:Y:S01]  /*34b0*/  IADD3 R14, P2, PT, R6, R16, RZ ;  /* 0x00000010060e7210 */ /* 0x002fe20007f5e0ff */
[----:B------:R-:W-:Y:S04]  /*34c0*/  BSSY.RECONVERGENT B2, `(.L_x_97) ;  /* 0x000000d000027945 */ /* 0x000fe80003800200 */
[----:B------:R-:W-:Y:S01]  /*34d0*/  IMAD.X R15, RZ, RZ, R17, P2 ;  /* 0x000000ffff0f7224 */ /* 0x000fe200010e0611 */
        /* <DEDUP_REMOVED lines=11> */
.L_x_98:
[----:B------:R-:W-:Y:S05]  /*3590*/  BSYNC.RECONVERGENT B2 ;  /* 0x0000000000027941 */ /* 0x000fea0003800200 */
.L_x_97:
[----:B------:R-:W2:Y:S01]  /*35a0*/  LDG.E R24, desc[UR10][R14.64] ;  /* 0x0000000a0e187981 */ /* 0x000ea2000c1e1900 */
[----:B------:R-:W-:Y:S01]  /*35b0*/  IADD3 R16, P2, PT, R6, R14, RZ ;  /* 0x0000000e06107210 */ /* 0x000fe20007f5e0ff */
[----:B------:R-:W-:Y:S01]  /*35c0*/  BSSY.RECONVERGENT B2, `(.L_x_99) ;  /* 0x000000e000027945 */ /* 0x000fe20003800200 */
[----:B0-----:R-:W-:-:S03]  /*35d0*/  IMAD.IADD R21, R2, 0x1, R21 ;  /* 0x0000000102157824 */ /* 0x001fc600078e0215 */
        /* <DEDUP_REMOVED lines=10> */
[----:B--2---:R-:W-:-:S05]  /*3680*/  IADD3 R23, PT, PT, R22, -0x1, RZ ;  /* 0xffffffff16177810 */ /* 0x004fca0007ffe0ff */
[----:B------:R0:W-:Y:S02]  /*3690*/  STG.E desc[UR10][R18.64+0x1f40], R23 ;  /* 0x001f401712007986 */ /* 0x0001e4000c10190a */
.L_x_100:
[----:B------:R-:W-:Y:S05]  /*36a0*/  BSYNC.RECONVERGENT B2 ;  /* 0x0000000000027941 */ /* 0x000fea0003800200 */
.L_x_99:
        /* <DEDUP_REMOVED lines=16> */
.L_x_102:
[----:B------:R-:W-:Y:S05]  /*37b0*/  BSYNC.RECONVERGENT B2 ;  /* 0x0000000000027941 */ /* 0x000fea0003800200 */
.L_x_101:
        /* <DEDUP_REMOVED lines=14> */
.L_x_104:
[----:B------:R-:W-:Y:S05]  /*38a0*/  BSYNC.RECONVERGENT B2 ;  /* 0x0000000000027941 */ /* 0x000fea0003800200 */
.L_x_103:
[----:B0-----:R-:W-:-:S05]  /*38b0*/  IMAD.IADD R21, R21, 0x1, R2 ;  /* 0x0000000115157824 */ /* 0x001fca00078e0202 */
[----:B------:R-:W-:-:S13]  /*38c0*/  ISETP.GE.U32.AND P1, PT, R21, 0x7d0, PT ;  /* 0x000007d01500780c */ /* 0x000fda0003f26070 */
[----:B------:R-:W-:Y:S05]  /*38d0*/  @!P1 BRA `(.L_x_105) ;  /* 0xfffffff800e89947 */ /* 0x000fea000383ffff */
.L_x_96:
[----:B------:R-:W-:Y:S05]  /*38e0*/  BSYNC.RECONVERGENT B1 ;  /* 0x0000000000017941 */ /* 0x000fea0003800200 */
.L_x_95:
        /* <DEDUP_REMOVED lines=12> */
[----:B------:R-:W-:Y:S01]  /*39b0*/  ISETP.NE.AND P2, PT, R18, 0x40, PT ;  /* 0x000000401200780c */ /* 0x000fe20003f45270 */
[----:B------:R-:W-:Y:S01]  /*39c0*/  VIADD R15, R10, 0x80 ;  /* 0x000000800a0f7836 */ /* 0x000fe20000000000 */
        /* <DEDUP_REMOVED lines=15> */
.L_x_109:
[----:B------:R-:W-:-:S07]  /*3ac0*/  VIADD R15, R10, 0x40 ;  /* 0x000000400a0f7836 */ /* 0x000fce0000000000 */
.L_x_110:
[----:B------:R-:W-:Y:S05]  /*3ad0*/  BSYNC.RECONVERGENT B2 ;  /* 0x0000000000027941 */ /* 0x000fea0003800200 */
.L_x_108:
        /* <DEDUP_REMOVED lines=8> */
.L_x_111:
[C---:B------:R-:W-:Y:S01]  /*3b60*/  LEA R17, R15.reuse, R16, 0x2 ;  /* 0x000000100f117211 */ /* 0x040fe200078e10ff */
[C---:B------:R-:W-:Y:S02]  /*3b70*/  IMAD R21, R15.reuse, 0x4, R22 ;  /* 0x000000040f157824 */ /* 0x040fe400078e0216 */
[----:B------:R-:W-:Y:S02]  /*3b80*/  VIADD R15, R15, 0x100 ;  /* 0x000001000f0f7836 */ /* 0x000fe40000000000 */
[----:B------:R-:W2:Y:S03]  /*3b90*/  LDS R19, [R17] ;  /* 0x0000000011137984 */ /* 0x000ea60000000800 */
        /* <DEDUP_REMOVED lines=25> */
.L_x_107:
[----:B------:R-:W-:Y:S05]  /*3d30*/  BSYNC.RECONVERGENT B1 ;  /* 0x0000000000017941 */ /* 0x000fea0003800200 */
.L_x_106:
        /* <DEDUP_REMOVED lines=11> */
.L_x_114:
        /* <DEDUP_REMOVED lines=14> */
.L_x_113:
[----:B------:R-:W-:Y:S05]  /*3ed0*/  BSYNC.RECONVERGENT B1 ;  /* 0x0000000000017941 */ /* 0x000fea0003800200 */
.L_x_112:
[----:B------:R-:W-:Y:S06]  /*3ee0*/  BAR.SYNC.DEFER_BLOCKING 0x0 ;  /* 0x0000000000007b1d */ /* 0x000fec0000010000 */
[----:B------:R-:W-:Y:S04]  /*3ef0*/  BSSY.RECONVERGENT B1, `(.L_x_115) ;  /* 0x0000016000017945 */ /* 0x000fe80003800200 */
[----:B------:R-:W-:Y:S05]  /*3f00*/  @P3 BRA `(.L_x_116) ;  /* 0x0000000000503947 */ /* 0x000fea0003800000 */
[----:B-12---:R1:W2:Y:S01]  /*3f10*/  LDS R14, [R4] ;  /* 0x00000000040e7984 */ /* 0x0062a20000000800 */
[----:B----4-:R-:W-:Y:S02]  /*3f20*/  MOV R20, 0x400 ;  /* 0x0000040000147802 */ /* 0x010fe40000000f00 */
[----:B------:R-:W-:Y:S01]  /*3f30*/  MOV R15, R10 ;  /* 0x0000000a000f7202 */ /* 0x000fe20000000f00 */
[----:B0-----:R-:W0:Y:S02]  /*3f40*/  S2R R17, SR_CgaCtaId ;  /* 0x0000000000117919 */ /* 0x001e240000008800 */
[----:B---3--:R-:W-:-:S05]  /*3f50*/  VIADD R16, R20, 0xc08 ;  /* 0x00000c0814107836 */ /* 0x008fca0000000000 */
[----:B01----:R-:W-:-:S07]  /*3f60*/  LEA R22, R17, R16, 0x18 ;  /* 0x0000001011167211 */ /* 0x003fce00078ec0ff */
.L_x_117:
        /* <DEDUP_REMOVED lines=14> */
.L_x_116:
[----:B------:R-:W-:Y:S05]  /*4050*/  BSYNC.RECONVERGENT B1 ;  /* 0x0000000000017941 */ /* 0x000fea0003800200 */
.L_x_115:
        /* <DEDUP_REMOVED lines=9> */
[----:B------:R-:W-:Y:S06]  /*40f0*/  BAR.SYNC.DEFER_BLOCKING 0x0 ;  /* 0x0000000000007b1d */ /* 0x000fec0000010000 */
[----:B------:R-:W4:Y:S01]  /*4100*/  LDS R25, [UR4+0x804] ;  /* 0x00080404ff197984 */ /* 0x000f220008000800 */
[----:B-1----:R-:W-:-:S02]  /*4110*/  FMNMX R22, RZ, R14, !PT ;  /* 0x0000000eff167209 */ /* 0x002fc40007800000 */
[----:B------:R-:W-:Y:S02]  /*4120*/  FSETP.GT.AND P1, PT, R14, RZ, PT ;  /* 0x000000ff0e00720b */ /* 0x000fe40003f24000 */
[----:B------:R-:W-:-:S04]  /*4130*/  FSETP.GT.AND P2, PT, R15, R22, PT ;  /* 0x000000160f00720b */ /* 0x000fc80003f44000 */
[----:B------:R-:W-:Y:S02]  /*4140*/  FSEL R15, R15, R22, P2 ;  /* 0x000000160f0f7208 */ /* 0x000fe40001000000 */
[----:B------:R-:W1:Y:S02]  /*4150*/  LDC.64 R22, c[0x0][0x390] ;  /* 0x0000e400ff167b82 */ /* 0x000e640000000a00 */
[----:B0-----:R-:W-:-:S04]  /*4160*/  FSETP.GT.AND P3, PT, R16, R15, PT ;  /* 0x0000000f1000720b */ /* 0x001fc80003f64000 */
[----:B------:R-:W-:Y:S02]  /*4170*/  FSEL R16, R16, R15, P3 ;  /* 0x0000000f10107208 */ /* 0x000fe40001800000 */
[----:B--2---:R-:W-:Y:S02]  /*4180*/  @!P2 SEL R19, R18, 0xffffffff, P1 ;  /* 0xffffffff1213a807 */ /* 0x004fe40000800000 */
[----:B------:R-:W-:Y:S02]  /*4190*/  FSETP.GT.AND P4, PT, R17, R16, PT ;  /* 0x000000101100720b */ /* 0x000fe40003f84000 */
[----:B------:R-:W-:-:S11]  /*41a0*/  ISETP.NE.AND P1, PT, R12, 0x3, PT ;  /* 0x000000030c00780c */ /* 0x000fd60003f25270 */
[----:B---3--:R-:W-:-:S05]  /*41b0*/  @!P4 SEL R21, R20, R19, P3 ;  /* 0x000000131415c207 */ /* 0x008fca0001800000 */
[----:B------:R-:W-:-:S04]  /*41c0*/  IMAD.WIDE R14, R21, 0x4, R34 ;  /* 0x00000004150e7825 */ /* 0x000fc800078e0222 */
[----:B----4-:R-:W-:Y:S01]  /*41d0*/  IMAD R25, R0, 0x7d0, R25 ;  /* 0x000007d000197824 */ /* 0x010fe200078e0219 */
[----:B------:R0:W-:Y:S01]  /*41e0*/  STG.E desc[UR10][R14.64+0x1f40], RZ ;  /* 0x001f40ff0e007986 */ /* 0x0001e2000c10190a */
[----:B------:R-:W-:Y:S02]  /*41f0*/  VIADD R17, R21, 0x1 ;  /* 0x0000000115117836 */ /* 0x000fe40000000000 */
[----:B-1----:R-:W-:-:S05]  /*4200*/  IMAD.WIDE R22, R25, 0x4, R22 ;  /* 0x0000000419167825 */ /* 0x002fca00078e0216 */
[----:B------:R0:W-:Y:S01]  /*4210*/  STG.E desc[UR10][R22.64], R17 ;  /* 0x0000001116007986 */ /* 0x0001e2000c10190a */
[----:B------:R-:W-:Y:S05]  /*4220*/  @!P1 BRA `(.L_x_119) ;  /* 0x0000000000a49947 */ /* 0x000fea0003800000 */
[----:B0-----:R-:W-:-:S04]  /*4230*/  IMAD R17, R10, 0x7d0, R21 ;  /* 0x000007d00a117824 */ /* 0x001fc800078e0215 */
        /* <DEDUP_REMOVED lines=10> */
.L_x_121:
[----:B------:R-:W-:Y:S05]  /*42e0*/  BSYNC.RECONVERGENT B2 ;  /* 0x0000000000027941 */ /* 0x000fea0003800200 */
.L_x_120:
[----:B------:R-:W-:Y:S01]  /*42f0*/  IMAD.MOV.U32 R10, RZ, RZ, R11 ;  /* 0x000000ffff0a7224 */ /* 0x000fe200078e000b */
[----:B------:R-:W-:Y:S06]  /*4300*/  @!P2 BRA `(.L_x_119) ;  /* 0x00000000006ca947 */ /* 0x000fec0003800000 */
[----:B------:R-:W-:-:S04]  /*4310*/  IMAD R17, R2, 0x7d0, R17 ;  /* 0x000007d002117824 */ /* 0x000fc800078e0211 */
[----:B0-----:R-:W-:-:S05]  /*4320*/  IMAD.WIDE R14, R17, 0x4, R36 ;  /* 0x00000004110e7825 */ /* 0x001fca00078e0224 */
        /* <DEDUP_REMOVED lines=9> */
.L_x_123:
[----:B------:R-:W-:Y:S05]  /*43c0*/  BSYNC.RECONVERGENT B2 ;  /* 0x0000000000027941 */ /* 0x000fea0003800200 */
.L_x_122:
[----:B------:R-:W-:Y:S01]  /*43d0*/  IMAD.MOV.U32 R10, RZ, RZ, R13 ;  /* 0x000000ffff0a7224 */ /* 0x000fe200078e000d */
[----:B------:R-:W-:Y:S06]  /*43e0*/  @!P2 BRA `(.L_x_119) ;  /* 0x000000000034a947 */ /* 0x000fec0003800000 */
[----:B------:R-:W-:-:S04]  /*43f0*/  IMAD R17, R2, 0x7d0, R17 ;  /* 0x000007d002117824 */ /* 0x000fc800078e0211 */
[----:B------:R-:W-:-:S05]  /*4400*/  IMAD.WIDE R16, R17, 0x4, R36 ;  /* 0x0000000411107825 */ /* 0x000fca00078e0224 */
[----:B------:R-:W2:Y:S01]  /*4410*/  LDG.E R10, desc[UR10][R16.64] ;  /* 0x0000000a100a7981 */ /* 0x000ea2000c1e1900 */
[----:B------:R-:W-:Y:S01]  /*4420*/  IMAD.IADD R12, R13, 0x1, R2 ;  /* 0x000000010d0c7824 */ /* 0x000fe200078e0202 */
[----:B--2---:R-:W-:-:S03]  /*4430*/  FSETP.GT.AND P1, PT, R10, RZ, PT ;  /* 0x000000ff0a00720b */ /* 0x004fc60003f24000 */
[----:B------:R-:W-:-:S10]  /*4440*/  IMAD.MOV.U32 R10, RZ, RZ, R12 ;  /* 0x000000ffff0a7224 */ /* 0x000fd400078e000c */
[----:B------:R-:W-:Y:S05]  /*4450*/  @!P1 BRA `(.L_x_119) ;  /* 0x0000000000189947 */ /* 0x000fea0003800000 */
[----:B0-----:R-:W-:Y:S01]  /*4460*/  IMAD.WIDE R14, R2, 0x4, R30 ;  /* 0x00000004020e7825 */ /* 0x001fe200078e021e */
[----:B------:R1:W-:Y:S04]  /*4470*/  STG.E desc[UR10][R16.64], RZ ;  /* 0x000000ff10007986 */ /* 0x0003e8000c10190a */
[----:B------:R-:W2:Y:S02]  /*4480*/  LDG.E R10, desc[UR10][R14.64] ;  /* 0x0000000a0e0a7981 */ /* 0x000ea4000c1e1900 */
[----:B--2---:R-:W-:Y:S01]  /*4490*/  VIADD R19, R10, 0xffffffff ;  /* 0xffffffff0a137836 */ /* 0x004fe20000000000 */
[----:B------:R-:W-:-:S04]  /*44a0*/  MOV R10, R12 ;  /* 0x0000000c000a7202 */ /* 0x000fc80000000f00 */
[----:B------:R1:W-:Y:S03]  /*44b0*/  STG.E desc[UR10][R14.64], R19 ;  /* 0x000000130e007986 */ /* 0x0003e6000c10190a */
.L_x_119:
[----:B------:R-:W-:Y:S05]  /*44c0*/  BSYNC.RECONVERGENT B1 ;  /* 0x0000000000017941 */ /* 0x000fea0003800200 */
.L_x_118:
[----:B------:R-:W-:-:S13]  /*44d0*/  ISETP.GE.U32.AND P1, PT, R5, 0x3, PT ;  /* 0x000000030500780c */ /* 0x000fda0003f26070 */
[----:B------:R-:W-:Y:S05]  /*44e0*/  @!P1 BRA `(.L_x_88) ;  /* 0x0000000000a89947 */ /* 0x000fea0003800000 */
.L_x_124:
[----:B01----:R-:W-:-:S04]  /*44f0*/  IMAD R19, R10, 0x7d0, R21 ;  /* 0x000007d00a137824 */ /* 0x003fc800078e0215 */
[----:B------:R-:W-:-:S05]  /*4500*/  IMAD.WIDE R14, R19, 0x4, R36 ;  /* 0x00000004130e7825 */ /* 0x000fca00078e0224 */
[----:B------:R-:W2:Y:S02]  /*4510*/  LDG.E R12, desc[UR10][R14.64] ;  /* 0x0000000a0e0c7981 */ /* 0x000ea4000c1e1900 */
[----:B--2---:R-:W-:-:S13]  /*4520*/  FSETP.GT.AND P1, PT, R12, RZ, PT ;  /* 0x000000ff0c00720b */ /* 0x004fda0003f24000 */
[----:B------:R-:W-:Y:S01]  /*4530*/  @P1 IMAD.WIDE.U32 R16, R10, 0x4, R34 ;  /* 0x000000040a101825 */ /* 0x000fe200078e0022 */
[----:B------:R0:W-:Y:S04]  /*4540*/  @P1 STG.E desc[UR10][R14.64], RZ ;  /* 0x000000ff0e001986 */ /* 0x0001e8000c10190a */
[----:B------:R-:W2:Y:S01]  /*4550*/  @P1 LDG.E R12, desc[UR10][R16.64] ;  /* 0x0000000a100c1981 */ /* 0x000ea2000c1e1900 */
[----:B------:R-:W-:-:S04]  /*4560*/  IMAD R23, R2, 0x7d0, R19 ;  /* 0x000007d002177824 */ /* 0x000fc800078e0213 */
[----:B0-----:R-:W-:-:S04]  /*4570*/  IMAD.WIDE R14, R23, 0x4, R36 ;  /* 0x00000004170e7825 */ /* 0x001fc800078e0224 */
        /* <DEDUP_REMOVED lines=25> */
[C---:B0-----:R-:W-:Y:S01]  /*4710*/  @P1 IMAD.WIDE.U32 R16, R27.reuse, 0x4, R34 ;  /* 0x000000041b101825 */ /* 0x041fe200078e0022 */
[----:B------:R2:W-:Y:S04]  /*4720*/  @P1 STG.E desc[UR10][R14.64], RZ ;  /* 0x000000ff0e001986 */ /* 0x0005e8000c10190a */
[----:B------:R-:W3:Y:S02]  /*4730*/  @P1 LDG.E R10, desc[UR10][R16.64] ;  /* 0x0000000a100a1981 */ /* 0x000ee4000c1e1900 */
[----:B---3--:R-:W-:Y:S02]  /*4740*/  @P1 VIADD R23, R10, 0xffffffff ;  /* 0xffffffff0a171836 */ /* 0x008fe40000000000 */
[----:B------:R-:W-:-:S03]  /*4750*/  IMAD.IADD R10, R27, 0x1, R2 ;  /* 0x000000011b0a7824 */ /* 0x000fc600078e0202 */
[----:B------:R2:W-:Y:S02]  /*4760*/  @P1 STG.E desc[UR10][R16.64], R23 ;  /* 0x0000001710001986 */ /* 0x0005e4000c10190a */
[----:B------:R-:W-:-:S13]  /*4770*/  ISETP.GE.U32.AND P1, PT, R10, 0x7d0, PT ;  /* 0x000007d00a00780c */ /* 0x000fda0003f26070 */
[----:B--2---:R-:W-:Y:S05]  /*4780*/  @!P1 BRA `(.L_x_124) ;  /* 0xfffffffc00589947 */ /* 0x004fea000383ffff */
.L_x_88:
[----:B------:R-:W-:Y:S05]  /*4790*/  BSYNC.RECONVERGENT B0 ;  /* 0x0000000000007941 */ /* 0x000fea0003800200 */
.L_x_46:
[----:B------:R-:W-:Y:S06]  /*47a0*/  BAR.SYNC.DEFER_BLOCKING 0x0 ;  /* 0x0000000000007b1d */ /* 0x000fec0000010000 */
[----:B------:R-:W-:Y:S05]  /*47b0*/  BRA `(.L_x_125) ;  /* 0xffffffbc001c7947 */ /* 0x000fea000383ffff */
        .weak           $__internal_0_$__cuda_sm20_div_u16
        .type           $__internal_0_$__cuda_sm20_div_u16,@function
        .size           $__internal_0_$__cuda_sm20_div_u16,(.L_x_222 - $__internal_0_$__cuda_sm20_div_u16)
$__internal_0_$__cuda_sm20_div_u16:
[----:B------:R-:W0:Y:S01]  /*47c0*/  I2F.U16 R8, R6 ;  /* 0x0000000600087306 */ /* 0x000e220000101000 */
[----:B------:R-:W-:Y:S01]  /*47d0*/  IMAD.MOV.U32 R9, RZ, RZ, 0x4b800000 ;  /* 0x4b800000ff097424 */ /* 0x000fe200078e00ff */
[----:B------:R-:W-:Y:S01]  /*47e0*/  I2FP.F32.U32.RZ R5, R5 ;  /* 0x0000000500057245 */ /* 0x000fe2000020d000 */
[----:B------:R-:W-:Y:S01]  /*47f0*/  IMAD.MOV.U32 R13, RZ, RZ, 0x0 ;  /* 0x00000000ff0d7424 */ /* 0x000fe200078e00ff */
[C---:B0-----:R-:W-:Y:S02]  /*4800*/  FSETP.GEU.AND P2, PT, |R8|.reuse, 1.175494350822287508e-38, PT ;  /* 0x008000000800780b */ /* 0x041fe40003f4e200 */
[----:B------:R-:W-:Y:S02]  /*4810*/  FSETP.GT.AND P1, PT, |R8|, 8.50705917302346158658e+37, PT ;  /* 0x7e8000000800780b */ /* 0x000fe40003f24200 */
[----:B------:R-:W-:-:S04]  /*4820*/  FSEL R9, R9, 1, !P2 ;  /* 0x3f80000009097808 */ /* 0x000fc80005000000 */
[----:B------:R-:W-:Y:S02]  /*4830*/  FSEL R9, R9, 0.25, !P1 ;  /* 0x3e80000009097808 */ /* 0x000fe40004800000 */
[----:B------:R-:W-:-:S03]  /*4840*/  ISETP.NE.U32.AND P1, PT, R6, RZ, PT ;  /* 0x000000ff0600720c */ /* 0x000fc60003f25070 */
[----:B------:R-:W-:-:S06]  /*4850*/  FMUL R10, R8, R9 ;  /* 0x00000009080a7220 */ /* 0x000fcc0000400000 */
[----:B------:R-:W0:Y:S02]  /*4860*/  MUFU.RCP R10, R10 ;  /* 0x0000000a000a7308 */ /* 0x000e240000001000 */
[----:B0-----:R-:W-:-:S04]  /*4870*/  FMUL R9, R9, R10 ;  /* 0x0000000a09097220 */ /* 0x001fc80000400000 */
[----:B------:R-:W-:-:S04]  /*4880*/  VIADD R8, R9, 0x2 ;  /* 0x0000000209087836 */ /* 0x000fc80000000000 */
[----:B------:R-:W-:-:S06]  /*4890*/  FMUL.RZ R5, R5, R8 ;  /* 0x0000000805057220 */ /* 0x000fcc000040c000 */
[----:B------:R-:W0:Y:S02]  /*48a0*/  F2I.U32.TRUNC.NTZ R5, R5 ;  /* 0x0000000500057305 */ /* 0x000e24000020f000 */
[----:B0-----:R-:W-:Y:S01]  /*48b0*/  LOP3.LUT R8, R5, 0xffff, RZ, 0xc0, !PT ;  /* 0x0000ffff05087812 */ /* 0x001fe200078ec0ff */
[----:B------:R-:W-:Y:S01]  /*48c0*/  @!P1 IMAD.MOV.U32 R8, RZ, RZ, -0x1 ;  /* 0xffffffffff089424 */ /* 0x000fe200078e00ff */
[----:B------:R-:W-:Y:S06]  /*48d0*/  RET.REL.NODEC R12 `(_Z15gpu_functionNewPfPiS0_) ;  /* 0xffffffb40cc87950 */ /* 0x000fec0003c3ffff */
.L_x_126:
        /* <DEDUP_REMOVED lines=10> */
.L_x_222:


//--------------------- .text._Z12gpu_functionPfPiS0_ --------------------------
	.section	.text._Z12gpu_functionPfPiS0_,"ax",@progbits
	.align	128
.text._Z12gpu_functionPfPiS0_:
        .type           _Z12gpu_functionPfPiS0_,@function
        .size           _Z12gpu_functionPfPiS0_,(.L_x_224 - _Z12gpu_functionPfPiS0_)
        .other          _Z12gpu_functionPfPiS0_,@"STO_CUDA_ENTRY STV_DEFAULT"
_Z12gpu_functionPfPiS0_:
[----:B------:R-:W-:Y:S01]  /*0000*/  LDC R1, c[0x0][0x37c] ;  /* 0x0000df00ff017b82 */ /* 0x000fe20000000800 */
[----:B------:R-:W0:Y:S07]  /*0010*/  S2R R2, SR_TID.X ;  /* 0x0000000000027919 */ /* 0x000e2e0000002100 */
[----:B------:R-:W0:Y:S01]  /*0020*/  LDC R3, c[0x0][0x360] ;  /* 0x0000d800ff037b82 */ /* 0x000e220000000800 */
[----:B------:R-:W-:Y:S01]  /*0030*/  UMOV UR4, 0x400 ;  /* 0x0000040000047882 */ /* 0x000fe20000000000 */
[----:B------:R-:W-:Y:S01]  /*0040*/  MOV R9, 0x210 ;  /* 0x0000021000097802 */ /* 0x000fe20000000f00 */
[----:B------:R-:W1:Y:S01]  /*0050*/  S2R R0, SR_CTAID.X ;  /* 0x0000000000007919 */ /* 0x000e620000002500 */
[----:B------:R-:W-:-:S02]  /*0060*/  UIADD3 UR5, UPT, UPT, UR4, 0x400, URZ ;  /* 0x0000040004057890 */ /* 0x000fc4000fffe0ff */
[----:B------:R-:W-:Y:S02]  /*0070*/  UIADD3 UR6, UPT, UPT, UR4, 0x808, URZ ;  /* 0x0000080804067890 */ /* 0x000fe4000fffe0ff */
[----:B------:R-:W2:Y:S01]  /*0080*/  S2UR UR7, SR_CgaCtaId ;  /* 0x00000000000779c3 */ /* 0x000ea20000008800 */
[----:B------:R-:W3:Y:S07]  /*0090*/  LDCU.64 UR10, c[0x0][0x358] ;  /* 0x00006b00ff0a77ac */ /* 0x000eee0008000a00 */
[----:B------:R-:W4:Y:S08]  /*00a0*/  LDC.64 R38, c[0x0][0x380] ;  /* 0x0000e000ff267b82 */ /* 0x000f300000000a00 */
[----:B------:R-:W5:Y:S01]  /*00b0*/  LDC.64 R36, c[0x0][0x388] ;  /* 0x0000e200ff247b82 */ /* 0x000f620000000a00 */
[C---:B0-----:R-:W-:Y:S01]  /*00c0*/  IMAD.IADD R28, R2.reuse, 0x1, R3 ;  /* 0x00000001021c7824 */ /* 0x041fe200078e0203 */
[----:B--2---:R-:W-:Y:S01]  /*00d0*/  ULEA UR8, UR7, UR4, 0x18 ;  /* 0x0000000407087291 */ /* 0x004fe2000f8ec0ff */
[----:B------:R-:W-:Y:S01]  /*00e0*/  ISETP.GE.U32.AND P0, PT, R2, R3, PT ;  /* 0x000000030200720c */ /* 0x000fe20003f06070 */
[----:B------:R-:W-:Y:S01]  /*00f0*/  UIADD3 UR4, UPT, UPT, UR4, 0xc08, URZ ;  /* 0x00000c0804047890 */ /* 0x000fe2000fffe0ff */
[----:B------:R-:W-:Y:S01]  /*0100*/  IMAD.MOV R4, RZ, RZ, -R28 ;  /* 0x000000ffff047224 */ /* 0x000fe200078e0a1c */
[----:B------:R-:W-:Y:S01]  /*0110*/  ULEA UR5, UR7, UR5, 0x18 ;  /* 0x0000000507057291 */ /* 0x000fe2000f8ec0ff */
[----:B-1----:R-:W-:Y:S01]  /*0120*/  IMAD R5, R0, 0x3d0900, RZ ;  /* 0x003d090000057824 */ /* 0x002fe200078e02ff */
[----:B------:R-:W-:Y:S01]  /*0130*/  ULEA UR6, UR7, UR6, 0x18 ;  /* 0x0000000607067291 */ /* 0x000fe2000f8ec0ff */
[----:B------:R-:W-:Y:S01]  /*0140*/  LEA R32, R2, UR8, 0x2 ;  /* 0x0000000802207c11 */ /* 0x000fe2000f8e10ff */
[----:B------:R-:W-:Y:S01]  /*0150*/  ULEA UR4, UR7, UR4, 0x18 ;  /* 0x0000000407047291 */ /* 0x000fe2000f8ec0ff */
[----:B------:R-:W-:Y:S01]  /*0160*/  PRMT R4, R4, 0x7710, RZ ;  /* 0x0000771004047816 */ /* 0x000fe200000000ff */
[----:B----4-:R-:W-:Y:S01]  /*0170*/  IMAD.WIDE.U32 R38, R5, 0x4, R38 ;  /* 0x0000000405267825 */ /* 0x010fe200078e0026 */
[----:B------:R-:W-:-:S02]  /*0180*/  LEA R31, R2, UR5, 0x2 ;  /* 0x00000005021f7c11 */ /* 0x000fc4000f8e10ff */
[----:B------:R-:W-:Y:S01]  /*0190*/  LEA R30, R2, UR6, 0x2 ;  /* 0x00000006021e7c11 */ /* 0x000fe2000f8e10ff */
[----:B------:R-:W-:Y:S01]  /*01a0*/  IMAD R5, R0, 0xfa0, RZ ;  /* 0x00000fa000057824 */ /* 0x000fe200078e02ff */
[----:B------:R-:W-:Y:S01]  /*01b0*/  LEA R29, R2, UR4, 0x2 ;  /* 0x00000004021d7c11 */ /* 0x000fe2000f8e10ff */
[----:B------:R-:W-:Y:S02]  /*01c0*/  VIADD R4, R4, 0xf9f ;  /* 0x00000f9f04047836 */ /* 0x000fe40000000000 */
[----:B-----5:R-:W-:Y:S01]  /*01d0*/  IMAD.WIDE.U32 R36, R5, 0x4, R36 ;  /* 0x0000000405247825 */ /* 0x020fe200078e0024 */
[----:B------:R-:W-:Y:S02]  /*01e0*/  LOP3.LUT R5, R3, 0xffff, RZ, 0xc0, !PT ;  /* 0x0000ffff03057812 */ /* 0x000fe400078ec0ff */
[----:B---3--:R-:W-:-:S07]  /*01f0*/  LOP3.LUT R4, R4, 0xffff, RZ, 0xc0, !PT ;  /* 0x0000ffff04047812 */ /* 0x008fce00078ec0ff */
[----:B------:R-:W-:Y:S05]  /*0200*/  CALL.REL.NOINC `($__internal_1_$__cuda_sm20_div_u16) ;  /* 0x0000004000a87944 */ /* 0x000fea0003c00000 */
[----:B------:R-:W0:Y:S01]  /*0210*/  I2F.U32.RP R4, R3 ;  /* 0x0000000300047306 */ /* 0x000e220000209000 */
[C---:B------:R-:W-:Y:S01]  /*0220*/  ISETP.GE.U32.AND P1, PT, R28.reuse, 0x7d0, PT ;  /* 0x000007d01c00780c */ /* 0x040fe20003f26070 */
[C---:B------:R-:W-:Y:S01]  /*0230*/  IMAD.IADD R25, R28.reuse, 0x1, R3 ;  /* 0x000000011c197824 */ /* 0x040fe200078e0203 */
[----:B------:R-:W-:Y:S01]  /*0240*/  VIMNMX.U32 R9, PT, PT, R28, 0x7d0, !PT ;  /* 0x000007d01c097848 */ /* 0x000fe20007fe0000 */
[C---:B------:R-:W-:Y:S01]  /*0250*/  IMAD.WIDE.U32 R34, R2.reuse, 0x4, R36 ;  /* 0x0000000402227825 */ /* 0x040fe200078e0024 */
[----:B------:R-:W-:Y:S02]  /*0260*/  SEL R26, RZ, 0x1, P1 ;  /* 0x00000001ff1a7807 */ /* 0x000fe40000800000 */
[----:B------:R-:W-:Y:S01]  /*0270*/  ISETP.NE.U32.AND P3, PT, R3, RZ, PT ;  /* 0x000000ff0300720c */ /* 0x000fe20003f65070 */
[----:B------:R-:W-:Y:S01]  /*0280*/  IMAD.IADD R24, R25, 0x1, R3 ;  /* 0x0000000119187824 */ /* 0x000fe200078e0203 */
[----:B------:R-:W-:Y:S01]  /*0290*/  ISETP.GT.U32.OR P0, PT, R2, 0xf, P0 ;  /* 0x0000000f0200780c */ /* 0x000fe20000704470 */
[----:B0-----:R-:W0:Y:S02]  /*02a0*/  MUFU.RCP R4, R4 ;  /* 0x0000000400047308 */ /* 0x001e240000001000 */
[----:B0-----:R-:W-:Y:S01]  /*02b0*/  VIADD R6, R4, 0xffffffe ;  /* 0x0ffffffe04067836 */ /* 0x001fe20000000000 */
[----:B------:R-:W-:-:S05]  /*02c0*/  IADD3 R4, PT, PT, R9, -R28, -R26 ;  /* 0x8000001c09047210 */ /* 0x000fca0007ffe81a */
[----:B------:R0:W1:Y:S02]  /*02d0*/  F2I.FTZ.U32.TRUNC.NTZ R7, R6 ;  /* 0x0000000600077305 */ /* 0x000064000021f000 */
[----:B0-----:R-:W-:Y:S02]  /*02e0*/  IMAD.MOV.U32 R6, RZ, RZ, RZ ;  /* 0x000000ffff067224 */ /* 0x001fe400078e00ff */
[----:B-1----:R-:W-:-:S04]  /*02f0*/  IMAD.MOV R8, RZ, RZ, -R7 ;  /* 0x000000ffff087224 */ /* 0x002fc800078e0a07 */
[----:B------:R-:W-:Y:S01]  /*0300*/  IMAD R11, R8, R3, RZ ;  /* 0x00000003080b7224 */ /* 0x000fe200078e02ff */
[----:B------:R-:W-:-:S03]  /*0310*/  LOP3.LUT R8, RZ, R2, RZ, 0x33, !PT ;  /* 0x00000002ff087212 */ /* 0x000fc600078e33ff */
        /* <DEDUP_REMOVED lines=10> */
[----:B------:R-:W-:-:S11]  /*03c0*/  LOP3.LUT R4, R5, 0x3, RZ, 0xc0, !PT ;  /* 0x0000000305047812 */ /* 0x000fd600078ec0ff */
[----:B------:R-:W-:Y:S01]  /*03d0*/  @P2 VIADD R7, R7, 0x1 ;  /* 0x0000000107072836 */ /* 0x000fe20000000000 */
[----:B------:R-:W-:-:S05]  /*03e0*/  @!P3 LOP3.LUT R7, RZ, R3, RZ, 0x33, !PT ;  /* 0x00000003ff07b212 */ /* 0x000fca00078e33ff */
[----:B------:R-:W-:-:S05]  /*03f0*/  IMAD.IADD R26, R26, 0x1, R7 ;  /* 0x000000011a1a7824 */ /* 0x000fca00078e0207 */
[----:B------:R-:W-:-:S07]  /*0400*/  LOP3.LUT R7, R26, 0x3, RZ, 0xc0, !PT ;  /* 0x000000031a077812 */ /* 0x000fce00078ec0ff */
.L_x_217:
[----:B0-----:R-:W0:Y:S01]  /*0410*/  S2UR UR5, SR_CgaCtaId ;  /* 0x00000000000579c3 */ /* 0x001e220000008800 */
[----:B------:R-:W-:Y:S01]  /*0420*/  UMOV UR4, 0x400 ;  /* 0x0000040000047882 */ /* 0x000fe20000000000 */
[----:B-1----:R-:W-:Y:S01]  /*0430*/  IMAD.MOV.U32 R8, RZ, RZ, 0xfa0 ;  /* 0x00000fa0ff087424 */ /* 0x002fe200078e00ff */
[----:B------:R-:W-:Y:S01]  /*0440*/  ISETP.NE.AND P1, PT, R4, 0x2, PT ;  /* 0x000000020400780c */ /* 0x000fe20003f25270 */
[----:B------:R-:W-:Y:S01]  /*0450*/  IMAD.MOV.U32 R9, RZ, RZ, -0x1 ;  /* 0xffffffffff097424 */ /* 0x000fe200078e00ff */
[----:B------:R-:W-:Y:S01]  /*0460*/  BSSY.RECONVERGENT B0, `(.L_x_127) ;  /* 0x0000024000007945 */ /* 0x000fe20003800200 */
[----:B------:R-:W-:Y:S02]  /*0470*/  IMAD.MOV.U32 R12, RZ, RZ, 0xfa0 ;  /* 0x00000fa0ff0c7424 */ /* 0x000fe400078e00ff */
[----:B------:R-:W-:Y:S01]  /*0480*/  IMAD.MOV.U32 R13, RZ, RZ, R2 ;  /* 0x000000ffff0d7224 */ /* 0x000fe200078e0002 */
[----:B0-----:R-:W-:-:S09]  /*0490*/  ULEA UR4, UR5, UR4, 0x18 ;  /* 0x0000000405047291 */ /* 0x001fd2000f8ec0ff */
[----:B------:R0:W-:Y:S04]  /*04a0*/  STS.64 [UR4+0x800], R8 ;  /* 0x00080008ff007988 */ /* 0x0001e80008000a04 */
[----:B------:R0:W-:Y:S04]  /*04b0*/  STS [R32], R9 ;  /* 0x0000000920007388 */ /* 0x0001e80000000800 */
[----:B------:R0:W-:Y:S01]  /*04c0*/  STS [R31], R8 ;  /* 0x000000081f007388 */ /* 0x0001e20000000800 */
[----:B------:R-:W-:Y:S05]  /*04d0*/  @!P1 BRA `(.L_x_128) ;  /* 0x0000000000709947 */ /* 0x000fea0003800000 */
[----:B0-----:R-:W2:Y:S01]  /*04e0*/  LDG.E R8, desc[UR10][R34.64] ;  /* 0x0000000a22087981 */ /* 0x001ea2000c1e1900 */
[----:B------:R-:W-:Y:S01]  /*04f0*/  ISETP.NE.AND P2, PT, R4, 0x3, PT ;  /* 0x000000030400780c */ /* 0x000fe20003f45270 */
[----:B------:R-:W-:Y:S02]  /*0500*/  IMAD.MOV.U32 R12, RZ, RZ, 0xfa0 ;  /* 0x00000fa0ff0c7424 */ /* 0x000fe400078e00ff */
[----:B------:R-:W-:Y:S02]  /*0510*/  IMAD.MOV.U32 R13, RZ, RZ, R28 ;  /* 0x000000ffff0d7224 */ /* 0x000fe400078e001c */
[----:B--2---:R-:W-:-:S05]  /*0520*/  VIADD R9, R8, 0xffffffff ;  /* 0xffffffff08097836 */ /* 0x004fca0000000000 */
[----:B------:R-:W-:-:S13]  /*0530*/  ISETP.GT.U32.AND P1, PT, R9, 0xf9e, PT ;  /* 0x00000f9e0900780c */ /* 0x000fda0003f24070 */
[----:B------:R1:W-:Y:S01]  /*0540*/  @!P1 STS [R32], R2 ;  /* 0x0000000220009388 */ /* 0x0003e20000000800 */
[----:B------:R-:W-:-:S03]  /*0550*/  @!P1 IMAD.MOV.U32 R12, RZ, RZ, R8 ;  /* 0x000000ffff0c9224 */ /* 0x000fc600078e0008 */
[----:B------:R1:W-:Y:S01]  /*0560*/  @!P1 STS [R31], R8 ;  /* 0x000000081f009388 */ /* 0x0003e20000000800 */
[----:B------:R-:W-:Y:S05]  /*0570*/  @!P2 BRA `(.L_x_128) ;  /* 0x000000000048a947 */ /* 0x000fea0003800000 */
[----:B-1----:R-:W-:-:S05]  /*0580*/  IMAD.WIDE R8, R3, 0x4, R34 ;  /* 0x0000000403087825 */ /* 0x002fca00078e0222 */
[----:B------:R-:W2:Y:S01]  /*0590*/  LDG.E R10, desc[UR10][R8.64] ;  /* 0x0000000a080a7981 */ /* 0x000ea2000c1e1900 */
[----:B------:R-:W-:Y:S01]  /*05a0*/  ISETP.NE.AND P2, PT, R4, RZ, PT ;  /* 0x000000ff0400720c */ /* 0x000fe20003f45270 */
[----:B------:R-:W-:Y:S01]  /*05b0*/  IMAD.MOV.U32 R13, RZ, RZ, R25 ;  /* 0x000000ffff0d7224 */ /* 0x000fe200078e0019 */
[----:B--2---:R-:W-:-:S04]  /*05c0*/  ISETP.GE.U32.AND P1, PT, R10, R12, PT ;  /* 0x0000000c0a00720c */ /* 0x004fc80003f26070 */
[----:B------:R-:W-:-:S13]  /*05d0*/  ISETP.LT.OR P1, PT, R10, 0x1, P1 ;  /* 0x000000010a00780c */ /* 0x000fda0000f21670 */
[----:B------:R2:W-:Y:S01]  /*05e0*/  @!P1 STS [R32], R28 ;  /* 0x0000001c20009388 */ /* 0x0005e20000000800 */
[----:B------:R-:W-:-:S03]  /*05f0*/  @!P1 IMAD.MOV.U32 R12, RZ, RZ, R10 ;  /* 0x000000ffff0c9224 */ /* 0x000fc600078e000a */
[----:B------:R2:W-:Y:S01]  /*0600*/  @!P1 STS [R31], R10 ;  /* 0x0000000a1f009388 */ /* 0x0005e20000000800 */
[----:B------:R-:W-:Y:S05]  /*0610*/  @!P2 BRA `(.L_x_128) ;  /* 0x000000000020a947 */ /* 0x000fea0003800000 */
[----:B------:R-:W-:-:S06]  /*0620*/  IMAD.WIDE R8, R3, 0x4, R8 ;  /* 0x0000000403087825 */ /* 0x000fcc00078e0208 */
[----:B------:R-:W3:Y:S01]  /*0630*/  LDG.E R8, desc[UR10][R8.64] ;  /* 0x0000000a08087981 */ /* 0x000ee2000c1e1900 */
[----:B------:R-:W-:Y:S01]  /*0640*/  IMAD.MOV.U32 R13, RZ, RZ, R24 ;  /* 0x000000ffff0d7224 */ /* 0x000fe200078e0018 */
[----:B---3--:R-:W-:-:S04]  /*0650*/  ISETP.GE.U32.AND P1, PT, R8, R12, PT ;  /* 0x0000000c0800720c */ /* 0x008fc80003f26070 */
[----:B------:R-:W-:-:S13]  /*0660*/  ISETP.LT.OR P1, PT, R8, 0x1, P1 ;  /* 0x000000010800780c */ /* 0x000fda0000f21670 */
[----:B------:R3:W-:Y:S01]  /*0670*/  @!P1 STS [R32], R25 ;  /* 0x0000001920009388 */ /* 0x0007e20000000800 */
[----:B------:R-:W-:-:S03]  /*0680*/  @!P1 IMAD.MOV.U32 R12, RZ, RZ, R8 ;  /* 0x000000ffff0c9224 */ /* 0x000fc600078e0008 */
[----:B------:R3:W-:Y:S04]  /*0690*/  @!P1 STS [R31], R8 ;  /* 0x000000081f009388 */ /* 0x0007e80000000800 */
.L_x_128:
[----:B------:R-:W-:Y:S05]  /*06a0*/  BSYNC.RECONVERGENT B0 ;  /* 0x0000000000007941 */ /* 0x000fea0003800200 */
.L_x_127:
[----:B01-3--:R-:W-:Y:S01]  /*06b0*/  LOP3.LUT R8, R5, 0xffff, RZ, 0xc0, !PT ;  /* 0x0000ffff05087812 */ /* 0x00bfe200078ec0ff */
[----:B------:R-:W-:Y:S03]  /*06c0*/  BSSY.RECONVERGENT B0, `(.L_x_129) ;  /* 0x0000030000007945 */ /* 0x000fe60003800200 */
[----:B------:R-:W-:-:S13]  /*06d0*/  ISETP.GE.U32.AND P1, PT, R8, 0x2, PT ;  /* 0x000000020800780c */ /* 0x000fda0003f26070 */
[----:B------:R-:W-:Y:S05]  /*06e0*/  @!P1 BRA `(.L_x_130) ;  /* 0x0000000000b49947 */ /* 0x000fea0003800000 */
[C-C-:B------:R-:W-:Y:S02]  /*06f0*/  IMAD R14, R3.reuse, 0x2, R13.reuse ;  /* 0x00000002030e7824 */ /* 0x140fe400078e020d */
[C-C-:B------:R-:W-:Y:S02]  /*0700*/  IMAD R15, R3.reuse, 0x3, R13.reuse ;  /* 0x00000003030f7824 */ /* 0x140fe400078e020d */
[--C-:B------:R-:W-:Y:S02]  /*0710*/  IMAD.IADD R16, R3, 0x1, R13.reuse ;  /* 0x0000000103107824 */ /* 0x100fe400078e020d */
[----:B------:R-:W-:Y:S02]  /*0720*/  IMAD.MOV.U32 R17, RZ, RZ, R13 ;  /* 0x000000ffff117224 */ /* 0x000fe400078e000d */
[----:B------:R-:W-:Y:S02]  /*0730*/  IMAD.MOV.U32 R20, RZ, RZ, R14 ;  /* 0x000000ffff147224 */ /* 0x000fe400078e000e */
[----:B------:R-:W-:-:S02]  /*0740*/  IMAD.MOV.U32 R18, RZ, RZ, R15 ;  /* 0x000000ffff127224 */ /* 0x000fc400078e000f */
[----:B------:R-:W-:Y:S02]  /*0750*/  IMAD.MOV.U32 R19, RZ, RZ, R16 ;  /* 0x000000ffff137224 */ /* 0x000fe400078e0010 */
[----:B--2---:R-:W-:Y:S02]  /*0760*/  IMAD.MOV.U32 R10, RZ, RZ, R36 ;  /* 0x000000ffff0a7224 */ /* 0x004fe400078e0024 */
[----:B------:R-:W-:-:S07]  /*0770*/  IMAD.MOV.U32 R11, RZ, RZ, R37 ;  /* 0x000000ffff0b7224 */ /* 0x000fce00078e0025 */
.L_x_131:
[----:B------:R-:W-:-:S05]  /*0780*/  IMAD.WIDE.U32 R8, R13, 0x4, R10 ;  /* 0x000000040d087825 */ /* 0x000fca00078e000a */
[----:B------:R0:W2:Y:S02]  /*0790*/  LDG.E R21, desc[UR10][R8.64] ;  /* 0x0000000a08157981 */ /* 0x0000a4000c1e1900 */
[----:B0-----:R-:W-:-:S05]  /*07a0*/  IMAD.WIDE.U32 R8, R16, 0x4, R10 ;  /* 0x0000000410087825 */ /* 0x001fca00078e000a */
[----:B------:R0:W3:Y:S02]  /*07b0*/  LDG.E R22, desc[UR10][R8.64] ;  /* 0x0000000a08167981 */ /* 0x0000e4000c1e1900 */
[----:B0-----:R-:W-:-:S05]  /*07c0*/  IMAD.WIDE.U32 R8, R14, 0x4, R10 ;  /* 0x000000040e087825 */ /* 0x001fca00078e000a */
[----:B------:R0:W4:Y:S02]  /*07d0*/  LDG.E R23, desc[UR10][R8.64] ;  /* 0x0000000a08177981 */ /* 0x000124000c1e1900 */
[----:B0-----:R-:W-:Y:S01]  /*07e0*/  IMAD.WIDE.U32 R8, R15, 0x4, R10 ;  /* 0x000000040f087825 */ /* 0x001fe200078e000a */
[----:B--2---:R-:W-:-:S04]  /*07f0*/  ISETP.GE.AND P1, PT, R21, R12, PT ;  /* 0x0000000c1500720c */ /* 0x004fc80003f26270 */
[----:B------:R-:W-:-:S13]  /*0800*/  ISETP.LT.OR P1, PT, R21, 0x1, P1 ;  /* 0x000000011500780c */ /* 0x000fda0000f21670 */
[----:B------:R-:W-:Y:S01]  /*0810*/  @!P1 STS [R32], R17 ;  /* 0x0000001120009388 */ /* 0x000fe20000000800 */
[----:B------:R-:W-:-:S03]  /*0820*/  @!P1 IMAD.MOV.U32 R12, RZ, RZ, R21 ;  /* 0x000000ffff0c9224 */ /* 0x000fc600078e0015 */
[----:B------:R0:W-:Y:S04]  /*0830*/  @!P1 STS [R31], R21 ;  /* 0x000000151f009388 */ /* 0x0001e80000000800 */
[----:B0-----:R-:W2:Y:S01]  /*0840*/  LDG.E R21, desc[UR10][R8.64] ;  /* 0x0000000a08157981 */ /* 0x001ea2000c1e1900 */
[----:B---3--:R-:W-:-:S04]  /*0850*/  ISETP.GE.AND P1, PT, R22, R12, PT ;  /* 0x0000000c1600720c */ /* 0x008fc80003f26270 */
[----:B------:R-:W-:-:S13]  /*0860*/  ISETP.LT.OR P1, PT, R22, 0x1, P1 ;  /* 0x000000011600780c */ /* 0x000fda0000f21670 */
[----:B------:R-:W-:Y:S01]  /*0870*/  @!P1 IMAD.MOV.U32 R12, RZ, RZ, R22 ;  /* 0x000000ffff0c9224 */ /* 0x000fe200078e0016 */
[----:B------:R-:W-:Y:S04]  /*0880*/  @!P1 STS [R32], R19 ;  /* 0x0000001320009388 */ /* 0x000fe80000000800 */
[----:B------:R0:W-:Y:S01]  /*0890*/  @!P1 STS [R31], R22 ;  /* 0x000000161f009388 */ /* 0x0001e20000000800 */
[----:B----4-:R-:W-:-:S04]  /*08a0*/  ISETP.GE.AND P1, PT, R23, R12, PT ;  /* 0x0000000c1700720c */ /* 0x010fc80003f26270 */
[----:B------:R-:W-:-:S13]  /*08b0*/  ISETP.LT.OR P1, PT, R23, 0x1, P1 ;  /* 0x000000011700780c */ /* 0x000fda0000f21670 */
[----:B------:R-:W-:Y:S01]  /*08c0*/  @!P1 IMAD.MOV.U32 R12, RZ, RZ, R23 ;  /* 0x000000ffff0c9224 */ /* 0x000fe200078e0017 */
[----:B------:R1:W-:Y:S04]  /*08d0*/  @!P1 STS [R32], R20 ;  /* 0x0000001420009388 */ /* 0x0003e80000000800 */
[----:B------:R-:W-:Y:S01]  /*08e0*/  @!P1 STS [R31], R23 ;  /* 0x000000171f009388 */ /* 0x000fe20000000800 */
[----:B0-----:R-:W-:-:S04]  /*08f0*/  IADD3 R22, PT, PT, R3, R17, R3 ;  /* 0x0000001103167210 */ /* 0x001fc80007ffe003 */
[C---:B------:R-:W-:Y:S01]  /*0900*/  IADD3 R17, PT, PT, R3.reuse, R22, R3 ;  /* 0x0000001603117210 */ /* 0x040fe20007ffe003 */
[----:B------:R-:W-:-:S04]  /*0910*/  IMAD.WIDE.U32 R10, R3, 0x10, R10 ;  /* 0x00000010030a7825 */ /* 0x000fc800078e000a */
[C---:B------:R-:W-:Y:S02]  /*0920*/  IMAD.IADD R19, R6.reuse, 0x1, R19 ;  /* 0x0000000106137824 */ /* 0x040fe400078e0213 */
[----:B-1----:R-:W-:Y:S01]  /*0930*/  IMAD.IADD R20, R6, 0x1, R20 ;  /* 0x0000000106147824 */ /* 0x002fe200078e0214 */
[----:B--2---:R-:W-:-:S04]  /*0940*/  ISETP.GE.AND P1, PT, R21, R12, PT ;  /* 0x0000000c1500720c */ /* 0x004fc80003f26270 */
[----:B------:R-:W-:-:S13]  /*0950*/  ISETP.LT.OR P1, PT, R21, 0x1, P1 ;  /* 0x000000011500780c */ /* 0x000fda0000f21670 */
[----:B------:R0:W-:Y:S01]  /*0960*/  @!P1 STS [R32], R18 ;  /* 0x0000001220009388 */ /* 0x0001e20000000800 */
[----:B------:R-:W-:-:S03]  /*0970*/  @!P1 IMAD.MOV.U32 R12, RZ, RZ, R21 ;  /* 0x000000ffff0c9224 */ /* 0x000fc600078e0015 */
[----:B------:R1:W-:Y:S01]  /*0980*/  @!P1 STS [R31], R21 ;  /* 0x000000151f009388 */ /* 0x0003e20000000800 */
[----:B------:R-:W-:Y:S01]  /*0990*/  ISETP.GE.U32.AND P1, PT, R17, 0xfa0, PT ;  /* 0x00000fa01100780c */ /* 0x000fe20003f26070 */
[----:B0-----:R-:W-:-:S12]  /*09a0*/  IMAD.IADD R18, R6, 0x1, R18 ;  /* 0x0000000106127824 */ /* 0x001fd800078e0212 */
[----:B-1----:R-:W-:Y:S05]  /*09b0*/  @!P1 BRA `(.L_x_131) ;  /* 0xfffffffc00709947 */ /* 0x002fea000383ffff */
.L_x_130:
[----:B------:R-:W-:Y:S05]  /*09c0*/  BSYNC.RECONVERGENT B0 ;  /* 0x0000000000007941 */ /* 0x000fea0003800200 */
.L_x_129:
[----:B------:R-:W-:Y:S01]  /*09d0*/  BAR.SYNC.DEFER_BLOCKING 0x0 ;  /* 0x0000000000007b1d */ /* 0x000fe20000010000 */
[----:B------:R-:W-:-:S05]  /*09e0*/  MOV R11, 0x400 ;  /* 0x00000400000b7802 */ /* 0x000fca0000000f00 */
[----:B------:R-:W-:Y:S01]  /*09f0*/  BSSY.RECONVERGENT B0, `(.L_x_132) ;  /* 0x0000010000007945 */ /* 0x000fe20003800200 */
[----:B--2---:R-:W0:Y:S01]  /*0a00*/  S2R R10, SR_CgaCtaId ;  /* 0x00000000000a7919 */ /* 0x004e220000008800 */
[----:B------:R-:W1:Y:S02]  /*0a10*/  LDS R8, [R31] ;  /* 0x000000001f087984 */ /* 0x000e640000000800 */
[----:B-1----:R-:W-:Y:S02]  /*0a20*/  ISETP.NE.AND P1, PT, R8, 0x1, PT ;  /* 0x000000010800780c */ /* 0x002fe40003f25270 */
[----:B0-----:R-:W-:-:S11]  /*0a30*/  LEA R8, R10, R11, 0x18 ;  /* 0x0000000b0a087211 */ /* 0x001fd600078ec0ff */
[----:B------:R-:W-:Y:S05]  /*0a40*/  @P1 BRA `(.L_x_133) ;  /* 0x0000000000281947 */ /* 0x000fea0003800000 */
[----:B------:R-:W0:Y:S01]  /*0a50*/  S2UR UR6, SR_CgaCtaId ;  /* 0x00000000000679c3 */ /* 0x000e220000008800 */
[----:B------:R-:W-:Y:S01]  /*0a60*/  UMOV UR5, 0x400 ;  /* 0x0000040000057882 */ /* 0x000fe20000000000 */
[----:B------:R-:W-:Y:S01]  /*0a70*/  IMAD.MOV.U32 R12, RZ, RZ, 0x1 ;  /* 0x00000001ff0c7424 */ /* 0x000fe200078e00ff */
[----:B------:R-:W-:-:S04]  /*0a80*/  UIADD3 UR4, UPT, UPT, UR5, 0x800, URZ ;  /* 0x0000080005047890 */ /* 0x000fc8000fffe0ff */
[----:B0-----:R-:W-:-:S09]  /*0a90*/  ULEA UR4, UR6, UR4, 0x18 ;  /* 0x0000000406047291 */ /* 0x001fd2000f8ec0ff */
[----:B------:R-:W-:Y:S01]  /*0aa0*/  ATOMS.EXCH RZ, [UR4], R12 ;  /* 0x0000000cffff798c */ /* 0x000fe2000c000004 */
[----:B------:R-:W-:-:S03]  /*0ab0*/  UIADD3 UR4, UPT, UPT, UR5, 0x804, URZ ;  /* 0x0000080405047890 */ /* 0x000fc6000fffe0ff */
[----:B------:R-:W0:Y:S01]  /*0ac0*/  LDS R9, [R32] ;  /* 0x0000000020097984 */ /* 0x000e220000000800 */
[----:B------:R-:W-:-:S09]  /*0ad0*/  ULEA UR4, UR6, UR4, 0x18 ;  /* 0x0000000406047291 */ /* 0x000fd2000f8ec0ff */
[----:B0-----:R0:W-:Y:S03]  /*0ae0*/  ATOMS.EXCH RZ, [UR4], R9 ;  /* 0x00000009ffff798c */ /* 0x0011e6000c000004 */
.L_x_133:
[----:B------:R-:W-:Y:S05]  /*0af0*/  BSYNC.RECONVERGENT B0 ;  /* 0x0000000000007941 */ /* 0x000fea0003800200 */
.L_x_132:
[----:B------:R-:W-:Y:S01]  /*0b00*/  BAR.SYNC.DEFER_BLOCKING 0x0 ;  /* 0x0000000000007b1d */ /* 0x000fe20000010000 */
[C---:B------:R-:W-:Y:S02]  /*0b10*/  VIADD R33, R2.reuse, 0x10 ;  /* 0x0000001002217836 */ /* 0x040fe40000000000 */
[----:B------:R-:W-:-:S03]  /*0b20*/  VIADD R12, R2, 0x20 ;  /* 0x00000020020c7836 */ /* 0x000fc60000000000 */
[----:B0-----:R-:W0:Y:S02]  /*0b30*/  LDS R9, [R8+0x800] ;  /* 0x0008000008097984 */ /* 0x001e240000000800 */
[----:B0-----:R-:W-:-:S13]  /*0b40*/  ISETP.NE.AND P1, PT, R9, 0x1, PT ;  /* 0x000000010900780c */ /* 0x001fda0003f25270 */
[----:B------:R-:W-:Y:S05]  /*0b50*/  @!P1 BRA `(.L_x_134) ;  /* 0x0000000c00009947 */ /* 0x000fea0003800000 */
[----:B------:R-:W-:Y:S04]  /*0b60*/  BSSY.RECONVERGENT B0, `(.L_x_135) ;  /* 0x0000057000007945 */ /* 0x000fe80003800200 */
[----:B------:R-:W-:Y:S05]  /*0b70*/  @P0 BRA `(.L_x_136) ;  /* 0x0000000400540947 */ /* 0x000fea0003800000 */
[----:B------:R-:W-:Y:S01]  /*0b80*/  LOP3.LUT R13, R27, 0x30, RZ, 0xc0, !PT ;  /* 0x000000301b0d7812 */ /* 0x000fe200078ec0ff */
[----:B------:R-:W-:Y:S03]  /*0b90*/  BSSY.RECONVERGENT B1, `(.L_x_137) ;  /* 0x0000022000017945 */ /* 0x000fe60003800200 */
[----:B------:R-:W-:-:S13]  /*0ba0*/  ISETP.NE.AND P1, PT, R13, RZ, PT ;  /* 0x000000ff0d00720c */ /* 0x000fda0003f25270 */
[----:B------:R-:W-:Y:S05]  /*0bb0*/  @!P1 BRA `(.L_x_138) ;  /* 0x0000000000789947 */ /* 0x000fea0003800000 */
[----:B------:R-:W-:Y:S01]  /*0bc0*/  ISETP.NE.AND P1, PT, R13, 0x30, PT ;  /* 0x000000300d00780c */ /* 0x000fe20003f25270 */
[----:B------:R-:W-:-:S12]  /*0bd0*/  IMAD.MOV.U32 R9, RZ, RZ, R2 ;  /* 0x000000ffff097224 */ /* 0x000fd800078e0002 */
        /* <DEDUP_REMOVED lines=11> */
.L_x_141:
[----:B------:R-:W-:Y:S05]  /*0c90*/  BSYNC.RECONVERGENT B2 ;  /* 0x0000000000027941 */ /* 0x000fea0003800200 */
.L_x_140:
[----:B0-----:R-:W-:Y:S01]  /*0ca0*/  IMAD.MOV.U32 R9, RZ, RZ, R12 ;  /* 0x000000ffff097224 */ /* 0x001fe200078e000c */
[----:B------:R-:W-:Y:S06]  /*0cb0*/  @!P2 BRA `(.L_x_139) ;  /* 0x00000000003ca947 */ /* 0x000fec0003800000 */
[----:B------:R-:W0:Y:S01]  /*0cc0*/  LDS R12, [R31+0x80] ;  /* 0x000080001f0c7984 */ /* 0x000e220000000800 */
[----:B------:R-:W-:-:S04]  /*0cd0*/  VIADD R14, R2, 0x30 ;  /* 0x00000030020e7836 */ /* 0x000fc80000000000 */
[----:B------:R-:W-:Y:S01]  /*0ce0*/  IMAD.MOV.U32 R9, RZ, RZ, R14 ;  /* 0x000000ffff097224 */ /* 0x000fe200078e000e */
[----:B0-----:R-:W-:-:S13]  /*0cf0*/  ISETP.GE.AND P1, PT, R12, 0x1, PT ;  /* 0x000000010c00780c */ /* 0x001fda0003f26270 */
[----:B------:R-:W-:Y:S05]  /*0d00*/  @!P1 BRA `(.L_x_139) ;  /* 0x0000000000289947 */ /* 0x000fea0003800000 */
[----:B------:R-:W0:Y:S02]  /*0d10*/  LDS R9, [R31] ;  /* 0x000000001f097984 */ /* 0x000e240000000800 */
[----:B0-----:R-:W-:Y:S01]  /*0d20*/  ISETP.GT.AND P1, PT, R9, R12, PT ;  /* 0x0000000c0900720c */ /* 0x001fe20003f24270 */
[----:B------:R-:W-:-:S12]  /*0d30*/  IMAD.MOV.U32 R9, RZ, RZ, R14 ;  /* 0x000000ffff097224 */ /* 0x000fd800078e000e */
[----:B------:R-:W-:Y:S05]  /*0d40*/  @!P1 BRA `(.L_x_139) ;  /* 0x0000000000189947 */ /* 0x000fea0003800000 */
[----:B------:R-:W0:Y:S01]  /*0d50*/  LDS R13, [R32+0x80] ;  /* 0x00008000200d7984 */ /* 0x000e220000000800 */
[----:B------:R-:W-:-:S03]  /*0d60*/  IMAD.MOV.U32 R9, RZ, RZ, R14 ;  /* 0x000000ffff097224 */ /* 0x000fc600078e000e */
[----:B0-----:R0:W-:Y:S04]  /*0d70*/  STS [R32], R13 ;  /* 0x0000000d20007388 */ /* 0x0011e80000000800 */
[----:B------:R0:W-:Y:S01]  /*0d80*/  STS [R31], R12 ;  /* 0x0000000c1f007388 */ /* 0x0001e20000000800 */
[----:B------:R-:W-:Y:S05]  /*0d90*/  BRA `(.L_x_139) ;  /* 0x0000000000047947 */ /* 0x000fea0003800000 */
.L_x_138:
[----:B------:R-:W-:-:S07]  /*0da0*/  IMAD.MOV.U32 R9, RZ, RZ, R33 ;  /* 0x000000ffff097224 */ /* 0x000fce00078e0021 */
.L_x_139:
[----:B------:R-:W-:Y:S05]  /*0db0*/  BSYNC.RECONVERGENT B1 ;  /* 0x0000000000017941 */ /* 0x000fea0003800200 */
.L_x_137:
[----:B------:R-:W-:-:S13]  /*0dc0*/  ISETP.GE.U32.AND P1, PT, R27, 0x30, PT ;  /* 0x000000301b00780c */ /* 0x000fda0003f26070 */
[----:B------:R-:W-:Y:S05]  /*0dd0*/  @!P1 BRA `(.L_x_136) ;  /* 0x0000000000bc9947 */ /* 0x000fea0003800000 */
[----:B------:R-:W-:-:S05]  /*0de0*/  VIADD R11, R11, 0x400 ;  /* 0x000004000b0b7836 */ /* 0x000fca0000000000 */
[----:B------:R-:W-:-:S07]  /*0df0*/  LEA R10, R10, R11, 0x18 ;  /* 0x0000000b0a0a7211 */ /* 0x000fce00078ec0ff */
.L_x_150:
[C---:B--2---:R-:W-:Y:S01]  /*0e00*/  IMAD R14, R9.reuse, 0x4, R10 ;  /* 0x00000004090e7824 */ /* 0x044fe200078e020a */
[----:B------:R-:W-:Y:S01]  /*0e10*/  BSSY.RECONVERGENT B1, `(.L_x_142) ;  /* 0x000000a000017945 */ /* 0x000fe20003800200 */
[----:B------:R-:W-:-:S03]  /*0e20*/  IMAD R11, R9, 0x4, R8 ;  /* 0x00000004090b7824 */ /* 0x000fc600078e0208 */
[----:B-1----:R-:W1:Y:S02]  /*0e30*/  LDS R15, [R14] ;  /* 0x000000000e0f7984 */ /* 0x002e640000000800 */
[----:B-1----:R-:W-:-:S13]  /*0e40*/  ISETP.GE.AND P1, PT, R15, 0x1, PT ;  /* 0x000000010f00780c */ /* 0x002fda0003f26270 */
[----:B------:R-:W-:Y:S05]  /*0e50*/  @!P1 BRA `(.L_x_143) ;  /* 0x0000000000149947 */ /* 0x000fea0003800000 */
[----:B0-----:R-:W0:Y:S02]  /*0e60*/  LDS R12, [R31] ;  /* 0x000000001f0c7984 */ /* 0x001e240000000800 */
[----:B0-----:R-:W-:-:S13]  /*0e70*/  ISETP.GT.AND P1, PT, R12, R15, PT ;  /* 0x0000000f0c00720c */ /* 0x001fda0003f24270 */
[----:B------:R-:W0:Y:S04]  /*0e80*/  @P1 LDS R13, [R11] ;  /* 0x000000000b0d1984 */ /* 0x000e280000000800 */
[----:B0-----:R1:W-:Y:S04]  /*0e90*/  @P1 STS [R32], R13 ;  /* 0x0000000d20001388 */ /* 0x0013e80000000800 */
[----:B------:R1:W-:Y:S02]  /*0ea0*/  @P1 STS [R31], R15 ;  /* 0x0000000f1f001388 */ /* 0x0003e40000000800 */
.L_x_143:
[----:B------:R-:W-:Y:S05]  /*0eb0*/  BSYNC.RECONVERGENT B1 ;  /* 0x0000000000017941 */ /* 0x000fea0003800200 */
.L_x_142:
[----:B-1----:R-:W1:Y:S01]  /*0ec0*/  LDS R15, [R14+0x40] ;  /* 0x000040000e0f7984 */ /* 0x002e620000000800 */
[----:B------:R-:W-:Y:S01]  /*0ed0*/  BSSY.RECONVERGENT B1, `(.L_x_144) ;  /* 0x0000008000017945 */ /* 0x000fe20003800200 */
[----:B-1----:R-:W-:-:S13]  /*0ee0*/  ISETP.GE.AND P1, PT, R15, 0x1, PT ;  /* 0x000000010f00780c */ /* 0x002fda0003f26270 */
[----:B------:R-:W-:Y:S05]  /*0ef0*/  @!P1 BRA `(.L_x_145) ;  /* 0x0000000000149947 */ /* 0x000fea0003800000 */
[----:B0-----:R-:W0:Y:S02]  /*0f00*/  LDS R12, [R31] ;  /* 0x000000001f0c7984 */ /* 0x001e240000000800 */
[----:B0-----:R-:W-:-:S13]  /*0f10*/  ISETP.GT.AND P1, PT, R12, R15, PT ;  /* 0x0000000f0c00720c */ /* 0x001fda0003f24270 */
[----:B------:R-:W0:Y:S04]  /*0f20*/  @P1 LDS R13, [R11+0x40] ;  /* 0x000040000b0d1984 */ /* 0x000e280000000800 */
[----:B0-----:R1:W-:Y:S04]  /*0f30*/  @P1 STS [R32], R13 ;  /* 0x0000000d20001388 */ /* 0x0013e80000000800 */
[----:B------:R1:W-:Y:S02]  /*0f40*/  @P1 STS [R31], R15 ;  /* 0x0000000f1f001388 */ /* 0x0003e40000000800 */
.L_x_145:
[----:B------:R-:W-:Y:S05]  /*0f50*/  BSYNC.RECONVERGENT B1 ;  /* 0x0000000000017941 */ /* 0x000fea0003800200 */
.L_x_144:
        /* <DEDUP_REMOVED lines=9> */
.L_x_147:
[----:B------:R-:W-:Y:S05]  /*0ff0*/  BSYNC.RECONVERGENT B1 ;  /* 0x0000000000017941 */ /* 0x000fea0003800200 */
.L_x_146:
[----:B------:R-:W2:Y:S01]  /*1000*/  LDS R14, [R14+0xc0] ;  /* 0x0000c0000e0e7984 */ /* 0x000ea20000000800 */
[----:B------:R-:W-:Y:S01]  /*1010*/  VIADD R9, R9, 0x40 ;  /* 0x0000004009097836 */ /* 0x000fe20000000000 */
[----:B------:R-:W-:Y:S04]  /*1020*/  BSSY.RECONVERGENT B1, `(.L_x_148) ;  /* 0x0000009000017945 */ /* 0x000fe80003800200 */
[----:B------:R-:W-:Y:S02]  /*1030*/  ISETP.GE.U32.AND P2, PT, R9, R3, PT ;  /* 0x000000030900720c */ /* 0x000fe40003f46070 */
[----:B--2---:R-:W-:-:S13]  /*1040*/  ISETP.GE.AND P1, PT, R14, 0x1, PT ;  /* 0x000000010e00780c */ /* 0x004fda0003f26270 */
[----:B------:R-:W-:Y:S05]  /*1050*/  @!P1 BRA `(.L_x_149) ;  /* 0x0000000000149947 */ /* 0x000fea0003800000 */
[----:B0-----:R-:W0:Y:S02]  /*1060*/  LDS R12, [R31] ;  /* 0x000000001f0c7984 */ /* 0x001e240000000800 */
[----:B0-----:R-:W-:-:S13]  /*1070*/  ISETP.GT.AND P1, PT, R12, R14, PT ;  /* 0x0000000e0c00720c */ /* 0x001fda0003f24270 */
[----:B------:R-:W0:Y:S04]  /*1080*/  @P1 LDS R11, [R11+0xc0] ;  /* 0x0000c0000b0b1984 */ /* 0x000e280000000800 */
[----:B0-----:R2:W-:Y:S04]  /*1090*/  @P1 STS [R32], R11 ;  /* 0x0000000b20001388 */ /* 0x0015e80000000800 */
[----:B------:R2:W-:Y:S02]  /*10a0*/  @P1 STS [R31], R14 ;  /* 0x0000000e1f001388 */ /* 0x0005e40000000800 */
.L_x_149:
[----:B------:R-:W-:Y:S05]  /*10b0*/  BSYNC.RECONVERGENT B1 ;  /* 0x0000000000017941 */ /* 0x000fea0003800200 */
.L_x_148:
[----:B------:R-:W-:Y:S05]  /*10c0*/  @!P2 BRA `(.L_x_150) ;  /* 0xfffffffc004ca947 */ /* 0x000fea000383ffff */
.L_x_136:
[----:B------:R-:W-:Y:S05]  /*10d0*/  BSYNC.RECONVERGENT B0 ;  /* 0x0000000000007941 */ /* 0x000fea0003800200 */
.L_x_135:
[----:B------:R-:W-:Y:S01]  /*10e0*/  BAR.SYNC.DEFER_BLOCKING 0x0 ;  /* 0x0000000000007b1d */ /* 0x000fe20000010000 */
[----:B------:R-:W-:-:S05]  /*10f0*/  ISETP.NE.AND P1, PT, R2, RZ, PT ;  /* 0x000000ff0200720c */ /* 0x000fca0003f25270 */
[----:B------:R-:W-:Y:S08]  /*1100*/  BSSY.RECONVERGENT B0, `(.L_x_134) ;  /* 0x0000065000007945 */ /* 0x000ff00003800200 */
[----:B------:R-:W-:Y:S05]  /*1110*/  @P1 BRA `(.L_x_151) ;  /* 0x00000004008c1947 */ /* 0x000fea0003800000 */
[----:B------:R-:W3:Y:S01]  /*1120*/  S2UR UR5, SR_CgaCtaId ;  /* 0x00000000000579c3 */ /* 0x000ee20000008800 */
[----:B------:R-:W-:Y:S02]  /*1130*/  UMOV UR4, 0x400 ;  /* 0x0000040000047882 */ /* 0x000fe40000000000 */
[----:B---3--:R-:W-:-:S09]  /*1140*/  ULEA UR4, UR5, UR4, 0x18 ;  /* 0x0000000405047291 */ /* 0x008fd2000f8ec0ff */
[----:B------:R-:W-:Y:S04]  /*1150*/  LDS R40, [UR4+0x800] ;  /* 0x00080004ff287984 */ /* 0x000fe80008000800 */
[----:B------:R-:W3:Y:S04]  /*1160*/  LDS R16, [UR4+0x400] ;  /* 0x00040004ff107984 */ /* 0x000ee80008000800 */
[----:B------:R-:W4:Y:S04]  /*1170*/  LDS R18, [UR4+0x404] ;  /* 0x00040404ff127984 */ /* 0x000f280008000800 */
[----:B------:R-:W5:Y:S04]  /*1180*/  LDS R20, [UR4+0x408] ;  /* 0x00040804ff147984 */ /* 0x000f680008000800 */
[----:B------:R-:W-:Y:S04]  /*1190*/  LDS R22, [UR4+0x40c] ;  /* 0x00040c04ff167984 */ /* 0x000fe80008000800 */
[----:B------:R-:W-:Y:S04]  /*11a0*/  LDS R8, [UR4+0x410] ;  /* 0x00041004ff087984 */ /* 0x000fe80008000800 */
[----:B------:R-:W-:Y:S04]  /*11b0*/  LDS R10, [UR4+0x414] ;  /* 0x00041404ff0a7984 */ /* 0x000fe80008000800 */
[----:B0-----:R-:W-:Y:S04]  /*11c0*/  LDS R12, [UR4+0x418] ;  /* 0x00041804ff0c7984 */ /* 0x001fe80008000800 */
[----:B--2---:R-:W-:Y:S01]  /*11d0*/  LDS R14, [UR4+0x41c] ;  /* 0x00041c04ff0e7984 */ /* 0x004fe20008000800 */
[----:B---3--:R-:W-:-:S04]  /*11e0*/  ISETP.GT.AND P2, PT, R40, R16, PT ;  /* 0x000000102800720c */ /* 0x008fc80003f44270 */
[----:B------:R-:W-:-:S13]  /*11f0*/  ISETP.LT.OR P2, PT, R16, 0x1, !P2 ;  /* 0x000000011000780c */ /* 0x000fda0005741670 */
[----:B------:R-:W-:Y:S01]  /*1200*/  @!P2 IMAD.MOV.U32 R40, RZ, RZ, R16 ;  /* 0x000000ffff28a224 */ /* 0x000fe200078e0010 */
[----:B------:R-:W0:Y:S04]  /*1210*/  @!P2 LDS R17, [UR4] ;  /* 0x00000004ff11a984 */ /* 0x000e280008000800 */
[----:B----4-:R-:W-:-:S04]  /*1220*/  ISETP.GT.AND P3, PT, R40, R18, PT ;  /* 0x000000122800720c */ /* 0x010fc80003f64270 */
[----:B------:R-:W-:-:S13]  /*1230*/  ISETP.LT.OR P3, PT, R18, 0x1, !P3 ;  /* 0x000000011200780c */ /* 0x000fda0005f61670 */
[----:B------:R-:W-:Y:S01]  /*1240*/  @!P3 IMAD.MOV.U32 R40, RZ, RZ, R18 ;  /* 0x000000ffff28b224 */ /* 0x000fe200078e0012 */
[----:B------:R-:W2:Y:S04]  /*1250*/  @!P3 LDS R19, [UR4+0x4] ;  /* 0x00000404ff13b984 */ /* 0x000ea80008000800 */
[----:B-----5:R-:W-:-:S04]  /*1260*/  ISETP.GT.AND P4, PT, R40, R20, PT ;  /* 0x000000142800720c */ /* 0x020fc80003f84270 */
[----:B------:R-:W-:Y:S01]  /*1270*/  ISETP.LT.OR P4, PT, R20, 0x1, !P4 ;  /* 0x000000011400780c */ /* 0x000fe20006781670 */
[----:B0-----:R-:W-:-:S12]  /*1280*/  @!P2 STS.64 [UR4+0x800], R16 ;  /* 0x00080010ff00a988 */ /* 0x001fd80008000a04 */
[----:B------:R-:W-:Y:S01]  /*1290*/  @!P4 IMAD.MOV.U32 R40, RZ, RZ, R20 ;  /* 0x000000ffff28c224 */ /* 0x000fe200078e0014 */
[----:B------:R-:W0:Y:S04]  /*12a0*/  @!P4 LDS R21, [UR4+0x8] ;  /* 0x00000804ff15c984 */ /* 0x000e280008000800 */
[----:B------:R-:W-:Y:S01]  /*12b0*/  ISETP.GT.AND P5, PT, R40, R22, PT ;  /* 0x000000162800720c */ /* 0x000fe20003fa4270 */
[----:B------:R-:W-:Y:S03]  /*12c0*/  LDS R16, [UR4+0x420] ;  /* 0x00042004ff107984 */ /* 0x000fe60008000800 */
[----:B------:R-:W-:Y:S01]  /*12d0*/  ISETP.LT.OR P5, PT, R22, 0x1, !P5 ;  /* 0x000000011600780c */ /* 0x000fe20006fa1670 */
[----:B--2---:R-:W-:-:S12]  /*12e0*/  @!P3 STS.64 [UR4+0x800], R18 ;  /* 0x00080012ff00b988 */ /* 0x004fd80008000a04 */
[----:B------:R-:W-:Y:S01]  /*12f0*/  @!P5 IMAD.MOV.U32 R40, RZ, RZ, R22 ;  /* 0x000000ffff28d224 */ /* 0x000fe200078e0016 */
[----:B------:R-:W2:Y:S04]  /*1300*/  @!P5 LDS R23, [UR4+0xc] ;  /* 0x00000c04ff17d984 */ /* 0x000ea80008000800 */
        /* <DEDUP_REMOVED lines=17> */
[----:B-1----:R-:W0:Y:S04]  /*1420*/  @!P2 LDS R13, [UR4+0x18] ;  /* 0x00001804ff0da984 */ /* 0x002e280008000800 */
[----:B------:R-:W-:Y:S01]  /*1430*/  ISETP.GT.AND P3, PT, R40, R14, PT ;  /* 0x0000000e2800720c */ /* 0x000fe20003f64270 */
[----:B------:R-:W-:Y:S03]  /*1440*/  LDS R8, [UR4+0x430] ;  /* 0x00043004ff087984 */ /* 0x000fe60008000800 */
[----:B------:R-:W-:Y:S01]  /*1450*/  ISETP.LT.OR P3, PT, R14, 0x1, !P3 ;  /* 0x000000010e00780c */ /* 0x000fe20005f61670 */
[----:B--2---:R-:W-:-:S12]  /*1460*/  @!P1 STS.64 [UR4+0x800], R10 ;  /* 0x0008000aff009988 */ /* 0x004fd80008000a04 */
        /* <DEDUP_REMOVED lines=43> */
[----:B------:R-:W1:Y:S04]  /*1720*/  @!P5 LDS R15, [UR4+0x3c] ;  /* 0x00003c04ff0fd984 */ /* 0x000e680008000800 */
[----:B0-----:R3:W-:Y:S04]  /*1730*/  @!P4 STS.64 [UR4+0x800], R12 ;  /* 0x0008000cff00c988 */ /* 0x0017e80008000a04 */
[----:B-1----:R3:W-:Y:S02]  /*1740*/  @!P5 STS.64 [UR4+0x800], R14 ;  /* 0x0008000eff00d988 */ /* 0x0027e40008000a04 */
.L_x_151:
[----:B------:R-:W-:Y:S05]  /*1750*/  BSYNC.RECONVERGENT B0 ;  /* 0x0000000000007941 */ /* 0x000fea0003800200 */
.L_x_134:
[----:B------:R-:W4:Y:S08]  /*1760*/  S2UR UR5, SR_CgaCtaId ;  /* 0x00000000000579c3 */ /* 0x000f300000008800 */
[----:B------:R-:W-:Y:S06]  /*1770*/  BAR.SYNC.DEFER_BLOCKING 0x0 ;  /* 0x0000000000007b1d */ /* 0x000fec0000010000 */
[----:B------:R-:W-:-:S02]  /*1780*/  UMOV UR4, 0x400 ;  /* 0x0000040000047882 */ /* 0x000fc40000000000 */
[----:B----4-:R-:W-:-:S09]  /*1790*/  ULEA UR4, UR5, UR4, 0x18 ;  /* 0x0000000405047291 */ /* 0x010fd2000f8ec0ff */
[----:B------:R-:W4:Y:S02]  /*17a0*/  LDS.64 R8, [UR4+0x800] ;  /* 0x00080004ff087984 */ /* 0x000f240008000a00 */
[----:B----4-:R-:W-:-:S13]  /*17b0*/  ISETP.NE.AND P1, PT, R8, 0xfa0, PT ;  /* 0x00000fa00800780c */ /* 0x010fda0003f25270 */
[----:B------:R-:W-:Y:S05]  /*17c0*/  @!P1 EXIT ;  /* 0x000000000000994d */ /* 0x000fea0003800000 */
[----:B--2---:R-:W-:Y:S01]  /*17d0*/  IMAD.MOV.U32 R11, RZ, RZ, -0x1 ;  /* 0xffffffffff0b7424 */ /* 0x004fe200078e00ff */
[----:B------:R-:W-:Y:S01]  /*17e0*/  BSSY.RECONVERGENT B0, `(.L_x_152) ;  /* 0x00002ca000007945 */ /* 0x000fe20003800200 */
[----:B------:R-:W-:-:S03]  /*17f0*/  IMAD.WIDE R8, R9, 0x4, R36 ;  /* 0x0000000409087825 */ /* 0x000fc600078e0224 */
[----:B------:R-:W-:Y:S04]  /*1800*/  STS [R30], R11 ;  /* 0x0000000b1e007388 */ /* 0x000fe80000000800 */
[----:B------:R-:W-:Y:S04]  /*1810*/  STG.E desc[UR10][R8.64], RZ ;  /* 0x000000ff08007986 */ /* 0x000fe8000c10190a */
[----:B------:R-:W-:Y:S01]  /*1820*/  STS [R29], RZ ;  /* 0x000000ff1d007388 */ /* 0x000fe20000000800 */
[----:B------:R-:W-:Y:S06]  /*1830*/  BAR.SYNC.DEFER_BLOCKING 0x0 ;  /* 0x0000000000007b1d */ /* 0x000fec0000010000 */
[----:B---3--:R-:W2:Y:S02]  /*1840*/  LDS R14, [UR4+0x804] ;  /* 0x00080404ff0e7984 */ /* 0x008ea40008000800 */
[----:B--2---:R-:W-:-:S13]  /*1850*/  ISETP.GE.AND P1, PT, R14, 0x7d0, PT ;  /* 0x000007d00e00780c */ /* 0x004fda0003f26270 */
[----:B------:R-:W-:Y:S05]  /*1860*/  @!P1 BRA `(.L_x_153) ;  /* 0x0000001400909947 */ /* 0x000fea0003800000 */
[----:B------:R-:W-:Y:S01]  /*1870*/  ISETP.NE.AND P1, PT, R7, 0x3, PT ;  /* 0x000000030700780c */ /* 0x000fe20003f25270 */
[----:B------:R-:W-:Y:S01]  /*1880*/  BSSY.RECONVERGENT B1, `(.L_x_154) ;  /* 0x0000039000017945 */ /* 0x000fe20003800200 */
[----:B------:R-:W-:Y:S02]  /*1890*/  VIADD R14, R14, 0xfffff830 ;  /* 0xfffff8300e0e7836 */ /* 0x000fe40000000000 */
[----:B-1----:R-:W-:-:S09]  /*18a0*/  IMAD.MOV.U32 R15, RZ, RZ, R2 ;  /* 0x000000ffff0f7224 */ /* 0x002fd200078e0002 */
[----:B------:R-:W-:Y:S05]  /*18b0*/  @!P1 BRA `(.L_x_155) ;  /* 0x0000000000d49947 */ /* 0x000fea0003800000 */
[----:B------:R-:W-:-:S04]  /*18c0*/  IMAD R10, R2, 0x7d0, R14 ;  /* 0x000007d0020a7824 */ /* 0x000fc800078e020e */
[----:B------:R-:W-:-:S05]  /*18d0*/  IMAD.WIDE R8, R10, 0x4, R38 ;  /* 0x000000040a087825 */ /* 0x000fca00078e0226 */
[----:B0-----:R-:W2:Y:S01]  /*18e0*/  LDG.E R12, desc[UR10][R8.64] ;  /* 0x0000000a080c7981 */ /* 0x001ea2000c1e1900 */
        /* <DEDUP_REMOVED lines=12> */
.L_x_157:
[----:B------:R-:W-:Y:S05]  /*19b0*/  BSYNC.RECONVERGENT B2 ;  /* 0x0000000000027941 */ /* 0x000fea0003800200 */
.L_x_156:
[----:B------:R-:W-:Y:S01]  /*19c0*/  IMAD.MOV.U32 R15, RZ, RZ, R28 ;  /* 0x000000ffff0f7224 */ /* 0x000fe200078e001c */
[----:B------:R-:W-:Y:S06]  /*19d0*/  @!P3 BRA `(.L_x_155) ;  /* 0x00000000008cb947 */ /* 0x000fec0003800000 */
[----:B0-----:R-:W-:-:S04]  /*19e0*/  IMAD R12, R3, 0x7d0, R10 ;  /* 0x000007d0030c7824 */ /* 0x001fc800078e020a */
[----:B------:R-:W-:-:S05]  /*19f0*/  IMAD.WIDE R10, R12, 0x4, R38 ;  /* 0x000000040c0a7825 */ /* 0x000fca00078e0226 */
[----:B------:R-:W2:Y:S01]  /*1a00*/  LDG.E R16, desc[UR10][R10.64] ;  /* 0x0000000a0a107981 */ /* 0x000ea2000c1e1900 */
[----:B------:R-:W-:Y:S01]  /*1a10*/  BSSY.RECONVERGENT B2, `(.L_x_158) ;  /* 0x000000d000027945 */ /* 0x000fe20003800200 */
[----:B------:R-:W-:Y:S01]  /*1a20*/  ISETP.NE.AND P3, PT, R7, 0x1, PT ;  /* 0x000000010700780c */ /* 0x000fe20003f65270 */
[----:B------:R-:W-:Y:S01]  /*1a30*/  IMAD.WIDE R8, R3, 0x4, R34 ;  /* 0x0000000403087825 */ /* 0x000fe200078e0222 */
        /* <DEDUP_REMOVED lines=10> */
.L_x_159:
[----:B------:R-:W-:Y:S05]  /*1ae0*/  BSYNC.RECONVERGENT B2 ;  /* 0x0000000000027941 */ /* 0x000fea0003800200 */
.L_x_158:
[----:B------:R-:W-:Y:S01]  /*1af0*/  IMAD.MOV.U32 R15, RZ, RZ, R25 ;  /* 0x000000ffff0f7224 */ /* 0x000fe200078e0019 */
[----:B------:R-:W-:Y:S06]  /*1b00*/  @!P3 BRA `(.L_x_155) ;  /* 0x000000000040b947 */ /* 0x000fec0003800000 */
[----:B------:R-:W-:-:S04]  /*1b10*/  IMAD R11, R3, 0x7d0, R12 ;  /* 0x000007d0030b7824 */ /* 0x000fc800078e020c */
[----:B------:R-:W-:-:S05]  /*1b20*/  IMAD.WIDE R10, R11, 0x4, R38 ;  /* 0x000000040b0a7825 */ /* 0x000fca00078e0226 */
[----:B------:R-:W2:Y:S01]  /*1b30*/  LDG.E R12, desc[UR10][R10.64] ;  /* 0x0000000a0a0c7981 */ /* 0x000ea2000c1e1900 */
[----:B------:R-:W-:Y:S01]  /*1b40*/  IMAD.MOV.U32 R15, RZ, RZ, R24 ;  /* 0x000000ffff0f7224 */ /* 0x000fe200078e0018 */
[----:B--2---:R-:W-:-:S13]  /*1b50*/  FSETP.GT.AND P2, PT, R12, RZ, PT ;  /* 0x000000ff0c00720b */ /* 0x004fda0003f44000 */
[----:B------:R-:W-:Y:S05]  /*1b60*/  @!P2 BRA `(.L_x_155) ;  /* 0x000000000028a947 */ /* 0x000fea0003800000 */
[----:B0-----:R-:W-:Y:S01]  /*1b70*/  IMAD.WIDE R8, R3, 0x4, R8 ;  /* 0x0000000403087825 */ /* 0x001fe200078e0208 */
[----:B------:R-:W-:Y:S04]  /*1b80*/  STG.E desc[UR10][R10.64], RZ ;  /* 0x000000ff0a007986 */ /* 0x000fe8000c10190a */
[----:B------:R-:W2:Y:S04]  /*1b90*/  LDG.E R13, desc[UR10][R8.64] ;  /* 0x0000000a080d7981 */ /* 0x000ea8000c1e1900 */
[----:B------:R-:W0:Y:S02]  /*1ba0*/  LDS R15, [R29] ;  /* 0x000000001d0f7984 */ /* 0x000e240000000800 */
[----:B0-----:R-:W-:Y:S01]  /*1bb0*/  FSETP.GT.AND P2, PT, R12, R15, PT ;  /* 0x0000000f0c00720b */ /* 0x001fe20003f44000 */
[----:B------:R-:W-:-:S12]  /*1bc0*/  IMAD.MOV.U32 R15, RZ, RZ, R24 ;  /* 0x000000ffff0f7224 */ /* 0x000fd800078e0018 */
[----:B------:R1:W-:Y:S04]  /*1bd0*/  @P2 STS [R30], R25 ;  /* 0x000000191e002388 */ /* 0x0003e80000000800 */
[----:B------:R1:W-:Y:S01]  /*1be0*/  @P2 STS [R29], R12 ;  /* 0x0000000c1d002388 */ /* 0x0003e20000000800 */
[----:B--2---:R-:W-:-:S05]  /*1bf0*/  VIADD R13, R13, 0xffffffff ;  /* 0xffffffff0d0d7836 */ /* 0x004fca0000000000 */
[----:B------:R1:W-:Y:S02]  /*1c00*/  STG.E desc[UR10][R8.64], R13 ;  /* 0x0000000d08007986 */ /* 0x0003e4000c10190a */
.L_x_155:
[----:B------:R-:W-:Y:S05]  /*1c10*/  BSYNC.RECONVERGENT B1 ;  /* 0x0000000000017941 */ /* 0x000fea0003800200 */
.L_x_154:
[----:B------:R-:W-:Y:S01]  /*1c20*/  ISETP.GE.U32.AND P2, PT, R26, 0x3, PT ;  /* 0x000000031a00780c */ /* 0x000fe20003f46070 */
[----:B------:R-:W-:-:S12]  /*1c30*/  BSSY.RECONVERGENT B1, `(.L_x_160) ;  /* 0x0000048000017945 */ /* 0x000fd80003800200 */
[----:B------:R-:W-:Y:S05]  /*1c40*/  @!P2 BRA `(.L_x_161) ;  /* 0x000000040018a947 */ /* 0x000fea0003800000 */
.L_x_170:
[----:B01----:R-:W-:-:S04]  /*1c50*/  IMAD R8, R15, 0x7d0, R14 ;  /* 0x000007d00f087824 */ /* 0x003fc800078e020e */
[----:B------:R-:W-:-:S05]  /*1c60*/  IMAD.WIDE R10, R8, 0x4, R38 ;  /* 0x00000004080a7825 */ /* 0x000fca00078e0226 */
        /* <DEDUP_REMOVED lines=15> */
.L_x_163:
[----:B------:R-:W-:Y:S05]  /*1d60*/  BSYNC.RECONVERGENT B2 ;  /* 0x0000000000027941 */ /* 0x000fea0003800200 */
.L_x_162:
        /* <DEDUP_REMOVED lines=16> */
.L_x_165:
[----:B------:R-:W-:Y:S05]  /*1e70*/  BSYNC.RECONVERGENT B2 ;  /* 0x0000000000027941 */ /* 0x000fea0003800200 */
.L_x_164:
        /* <DEDUP_REMOVED lines=16> */
.L_x_167:
[----:B------:R-:W-:Y:S05]  /*1f80*/  BSYNC.RECONVERGENT B2 ;  /* 0x0000000000027941 */ /* 0x000fea0003800200 */
.L_x_166:
        /* <DEDUP_REMOVED lines=14> */
.L_x_169:
[----:B------:R-:W-:Y:S05]  /*2070*/  BSYNC.RECONVERGENT B2 ;  /* 0x0000000000027941 */ /* 0x000fea0003800200 */
.L_x_168:
[----:B0-----:R-:W-:-:S05]  /*2080*/  IMAD.IADD R15, R15, 0x1, R3 ;  /* 0x000000010f0f7824 */ /* 0x001fca00078e0203 */
[----:B------:R-:W-:-:S13]  /*2090*/  ISETP.GE.U32.AND P2, PT, R15, 0x7d0, PT ;  /* 0x000007d00f00780c */ /* 0x000fda0003f46070 */
[----:B------:R-:W-:Y:S05]  /*20a0*/  @!P2 BRA `(.L_x_170) ;  /* 0xfffffff800e8a947 */ /* 0x000fea000383ffff */
.L_x_161:
[----:B------:R-:W-:Y:S05]  /*20b0*/  BSYNC.RECONVERGENT B1 ;  /* 0x0000000000017941 */ /* 0x000fea0003800200 */
.L_x_160:
[----:B------:R-:W-:Y:S06]  /*20c0*/  BAR.SYNC.DEFER_BLOCKING 0x0 ;  /* 0x0000000000007b1d */ /* 0x000fec0000010000 */
[----:B------:R-:W-:Y:S04]  /*20d0*/  BSSY.RECONVERGENT B1, `(.L_x_171) ;  /* 0x0000040000017945 */ /* 0x000fe80003800200 */
[----:B------:R-:W-:Y:S05]  /*20e0*/  @P0 BRA `(.L_x_172) ;  /* 0x0000000000f80947 */ /* 0x000fea0003800000 */
[----:B01----:R0:W1:Y:S01]  /*20f0*/  LDS R8, [R29] ;  /* 0x000000001d087984 */ /* 0x0030620000000800 */
[----:B------:R-:W-:Y:S01]  /*2100*/  LOP3.LUT R10, R27, 0x30, RZ, 0xc0, !PT ;  /* 0x000000301b0a7812 */ /* 0x000fe200078ec0ff */
[----:B------:R-:W-:Y:S03]  /*2110*/  BSSY.RECONVERGENT B2, `(.L_x_173) ;  /* 0x0000016000027945 */ /* 0x000fe60003800200 */
[----:B------:R-:W-:-:S13]  /*2120*/  ISETP.NE.AND P2, PT, R10, RZ, PT ;  /* 0x000000ff0a00720c */ /* 0x000fda0003f45270 */
[----:B0-----:R-:W-:Y:S05]  /*2130*/  @!P2 BRA `(.L_x_174) ;  /* 0x00000000004ca947 */ /* 0x001fea0003800000 */
[----:B------:R-:W-:Y:S01]  /*2140*/  ISETP.NE.AND P2, PT, R10, 0x30, PT ;  /* 0x000000300a00780c */ /* 0x000fe20003f45270 */
[----:B------:R-:W-:-:S12]  /*2150*/  IMAD.MOV.U32 R33, RZ, RZ, R2 ;  /* 0x000000ffff217224 */ /* 0x000fd800078e0002 */
[----:B------:R-:W-:Y:S05]  /*2160*/  @!P2 BRA `(.L_x_174) ;  /* 0x000000000040a947 */ /* 0x000fea0003800000 */
[----:B------:R-:W1:Y:S01]  /*2170*/  LDS R9, [R29+0x40] ;  /* 0x000040001d097984 */ /* 0x000e620000000800 */
[----:B------:R-:W-:Y:S01]  /*2180*/  ISETP.NE.AND P3, PT, R10, 0x10, PT ;  /* 0x000000100a00780c */ /* 0x000fe20003f65270 */
[----:B------:R-:W-:Y:S01]  /*2190*/  VIADD R33, R2, 0x20 ;  /* 0x0000002002217836 */ /* 0x000fe20000000000 */
[----:B-1----:R-:W-:-:S13]  /*21a0*/  FSETP.GT.AND P2, PT, R9, R8, PT ;  /* 0x000000080900720b */ /* 0x002fda0003f44000 */
[----:B------:R-:W-:Y:S01]  /*21b0*/  @P2 STS [R29], R9 ;  /* 0x000000091d002388 */ /* 0x000fe20000000800 */
[----:B------:R-:W-:-:S03]  /*21c0*/  @P2 IMAD.MOV.U32 R8, RZ, RZ, R9 ;  /* 0x000000ffff082224 */ /* 0x000fc600078e0009 */
[----:B------:R-:W0:Y:S04]  /*21d0*/  @P2 LDS R11, [R30+0x40] ;  /* 0x000040001e0b2984 */ /* 0x000e280000000800 */
[----:B0-----:R0:W-:Y:S01]  /*21e0*/  @P2 STS [R30], R11 ;  /* 0x0000000b1e002388 */ /* 0x0011e20000000800 */
[----:B------:R-:W-:Y:S05]  /*21f0*/  @!P3 BRA `(.L_x_174) ;  /* 0x00000000001cb947 */ /* 0x000fea0003800000 */
[----:B------:R-:W1:Y:S01]  /*2200*/  LDS R9, [R29+0x80] ;  /* 0x000080001d097984 */ /* 0x000e620000000800 */
[----:B------:R-:W-:Y:S01]  /*2210*/  VIADD R33, R2, 0x30 ;  /* 0x0000003002217836 */ /* 0x000fe20000000000 */
[----:B-1----:R-:W-:-:S13]  /*2220*/  FSETP.GT.AND P2, PT, R9, R8, PT ;  /* 0x000000080900720b */ /* 0x002fda0003f44000 */
[----:B------:R-:W-:Y:S01]  /*2230*/  @P2 STS [R29], R9 ;  /* 0x000000091d002388 */ /* 0x000fe20000000800 */
[----:B------:R-:W-:-:S03]  /*2240*/  @P2 IMAD.MOV.U32 R8, RZ, RZ, R9 ;  /* 0x000000ffff082224 */ /* 0x000fc600078e0009 */
[----:B0-----:R-:W0:Y:S04]  /*2250*/  @P2 LDS R11, [R30+0x80] ;  /* 0x000080001e0b2984 */ /* 0x001e280000000800 */
[----:B0-----:R2:W-:Y:S02]  /*2260*/  @P2 STS [R30], R11 ;  /* 0x0000000b1e002388 */ /* 0x0015e40000000800 */
.L_x_174:
[----:B------:R-:W-:Y:S05]  /*2270*/  BSYNC.RECONVERGENT B2 ;  /* 0x0000000000027941 */ /* 0x000fea0003800200 */
.L_x_173:
[----:B------:R-:W-:-:S13]  /*2280*/  ISETP.GE.U32.AND P2, PT, R27, 0x30, PT ;  /* 0x000000301b00780c */ /* 0x000fda0003f46070 */
[----:B------:R-:W-:Y:S05]  /*2290*/  @!P2 BRA `(.L_x_172) ;  /* 0x00000000008ca947 */ /* 0x000fea0003800000 */
[----:B0-2---:R-:W0:Y:S01]  /*22a0*/  S2R R11, SR_CgaCtaId ;  /* 0x00000000000b7919 */ /* 0x005e220000008800 */
[----:B------:R-:W-:-:S05]  /*22b0*/  MOV R9, 0x400 ;  /* 0x0000040000097802 */ /* 0x000fca0000000f00 */
[C---:B------:R-:W-:Y:S02]  /*22c0*/  VIADD R10, R9.reuse, 0xc08 ;  /* 0x00000c08090a7836 */ /* 0x040fe40000000000 */
[----:B------:R-:W-:-:S03]  /*22d0*/  VIADD R12, R9, 0x808 ;  /* 0x00000808090c7836 */ /* 0x000fc60000000000 */
[C---:B0-----:R-:W-:Y:S02]  /*22e0*/  LEA R10, R11.reuse, R10, 0x18 ;  /* 0x0000000a0b0a7211 */ /* 0x041fe400078ec0ff */
[----:B------:R-:W-:-:S07]  /*22f0*/  LEA R18, R11, R12, 0x18 ;  /* 0x0000000c0b127211 */ /* 0x000fce00078ec0ff */
.L_x_175:
[C---:B------:R-:W-:Y:S02]  /*2300*/  IMAD R12, R33.reuse, 0x4, R10 ;  /* 0x00000004210c7824 */ /* 0x040fe400078e020a */
[C---:B------:R-:W-:Y:S02]  /*2310*/  IMAD R14, R33.reuse, 0x4, R18 ;  /* 0x00000004210e7824 */ /* 0x040fe400078e0212 */
[----:B------:R-:W-:Y:S01]  /*2320*/  VIADD R33, R33, 0x40 ;  /* 0x0000004021217836 */ /* 0x000fe20000000000 */
[----:B------:R-:W1:Y:S04]  /*2330*/  LDS R13, [R12] ;  /* 0x000000000c0d7984 */ /* 0x000e680000000800 */
[----:B------:R-:W-:Y:S02]  /*2340*/  ISETP.GE.U32.AND P3, PT, R33, R3, PT ;  /* 0x000000032100720c */ /* 0x000fe40003f66070 */
[----:B-1----:R-:W-:-:S13]  /*2350*/  FSETP.GT.AND P2, PT, R13, R8, PT ;  /* 0x000000080d00720b */ /* 0x002fda0003f44000 */
        /* <DEDUP_REMOVED lines=8> */
[----:B---3--:R-:W0:Y:S04]  /*23e0*/  @P2 LDS R11, [R14+0x40] ;  /* 0x000040000e0b2984 */ /* 0x008e280000000800 */
        /* <DEDUP_REMOVED lines=14> */
.L_x_172:
[----:B------:R-:W-:Y:S05]  /*24d0*/  BSYNC.RECONVERGENT B1 ;  /* 0x0000000000017941 */ /* 0x000fea0003800200 */
.L_x_171:
[----:B------:R-:W4:Y:S08]  /*24e0*/  S2UR UR5, SR_CgaCtaId ;  /* 0x00000000000579c3 */ /* 0x000f300000008800 */
[----:B------:R-:W-:Y:S06]  /*24f0*/  BAR.SYNC.DEFER_BLOCKING 0x0 ;  /* 0x0000000000007b1d */ /* 0x000fec0000010000 */
[----:B------:R-:W-:Y:S01]  /*2500*/  UMOV UR4, 0x400 ;  /* 0x0000040000047882 */ /* 0x000fe20000000000 */
[----:B------:R-:W-:Y:S01]  /*2510*/  BSSY.RECONVERGENT B1, `(.L_x_176) ;  /* 0x0000067000017945 */ /* 0x000fe20003800200 */
[----:B----4-:R-:W-:-:S09]  /*2520*/  ULEA UR4, UR5, UR4, 0x18 ;  /* 0x0000000405047291 */ /* 0x010fd2000f8ec0ff */
[----:B01----:R-:W0:Y:S04]  /*2530*/  LDS.64 R8, [UR4+0xc08] ;  /* 0x000c0804ff087984 */ /* 0x003e280008000a00 */
[----:B------:R-:W1:Y:S04]  /*2540*/  LDS.128 R16, [UR4+0xc10] ;  /* 0x000c1004ff107984 */ /* 0x000e680008000c00 */
[----:B------:R-:W-:Y:S04]  /*2550*/  LDS.128 R12, [UR4+0xc20] ;  /* 0x000c2004ff0c7984 */ /* 0x000fe80008000c00 */
[----:B------:R-:W-:Y:S01]  /*2560*/  LDS.128 R20, [UR4+0x820] ;  /* 0x00082004ff147984 */ /* 0x000fe20008000c00 */
[----:B0-----:R-:W-:-:S02]  /*2570*/  FMNMX R10, RZ, R8, !PT ;  /* 0x00000008ff0a7209 */ /* 0x001fc40007800000 */
[----:B------:R-:W-:Y:S02]  /*2580*/  FSETP.GT.AND P5, PT, R8, RZ, PT ;  /* 0x000000ff0800720b */ /* 0x000fe40003fa4000 */
[----:B------:R-:W-:-:S04]  /*2590*/  FSETP.GT.AND P6, PT, R9, R10, PT ;  /* 0x0000000a0900720b */ /* 0x000fc80003fc4000 */
[----:B------:R-:W-:-:S04]  /*25a0*/  FSEL R9, R9, R10, P6 ;  /* 0x0000000a09097208 */ /* 0x000fc80003000000 */
[----:B-1----:R-:W-:-:S04]  /*25b0*/  FSETP.GT.AND P3, PT, R16, R9, PT ;  /* 0x000000091000720b */ /* 0x002fc80003f64000 */
[----:B------:R-:W-:-:S04]  /*25c0*/  FSEL R16, R16, R9, P3 ;  /* 0x0000000910107208 */ /* 0x000fc80001800000 */
[----:B------:R-:W-:-:S04]  /*25d0*/  FSETP.GT.AND P4, PT, R17, R16, PT ;  /* 0x000000101100720b */ /* 0x000fc80003f84000 */
[----:B------:R-:W-:Y:S02]  /*25e0*/  FSEL R9, R17, R16, P4 ;  /* 0x0000001011097208 */ /* 0x000fe40002000000 */
[----:B------:R-:W0:Y:S02]  /*25f0*/  LDS.64 R16, [UR4+0x808] ;  /* 0x00080804ff107984 */ /* 0x000e240008000a00 */
[----:B------:R-:W-:-:S04]  /*2600*/  FSETP.GT.AND P2, PT, R18, R9, PT ;  /* 0x000000091200720b */ /* 0x000fc80003f44000 */
[----:B------:R-:W-:Y:S02]  /*2610*/  FSEL R18, R18, R9, P2 ;  /* 0x0000000912127208 */ /* 0x000fe40001000000 */
[----:B--23--:R-:W1:Y:S01]  /*2620*/  LDS.128 R8, [UR4+0x810] ;  /* 0x00081004ff087984 */ /* 0x00ce620008000c00 */
[----:B0-----:R-:W-:Y:S02]  /*2630*/  @!P6 SEL R17, R16, 0xffffffff, P5 ;  /* 0xffffffff1011e807 */ /* 0x001fe40002800000 */
[----:B------:R-:W-:-:S04]  /*2640*/  FSETP.GT.AND P5, PT, R19, R18, PT ;  /* 0x000000121300720b */ /* 0x000fc80003fa4000 */
[----:B------:R-:W-:Y:S02]  /*2650*/  FSEL R19, R19, R18, P5 ;  /* 0x0000001213137208 */ /* 0x000fe40002800000 */
[----:B-1----:R-:W-:Y:S02]  /*2660*/  @!P4 SEL R9, R8, R17, P3 ;  /* 0x000000110809c207 */ /* 0x002fe40001800000 */
[----:B------:R-:W-:-:S04]  /*2670*/  FSETP.GT.AND P3, PT, R12, R19, PT ;  /* 0x000000130c00720b */ /* 0x000fc80003f64000 */
[----:B------:R-:W-:Y:S02]  /*2680*/  FSEL R12, R12, R19, P3 ;  /* 0x000000130c0c7208 */ /* 0x000fe40001800000 */
[----:B------:R-:W0:Y:S01]  /*2690*/  LDS.128 R16, [UR4+0xc30] ;  /* 0x000c3004ff107984 */ /* 0x000e220008000c00 */
[----:B------:R-:W-:Y:S02]  /*26a0*/  @!P5 SEL R11, R10, R9, P2 ;  /* 0x000000090a0bd207 */ /* 0x000fe40001000000 */
[----:B------:R-:W-:-:S04]  /*26b0*/  FSETP.GT.AND P6, PT, R13, R12, PT ;  /* 0x0000000c0d00720b */ /* 0x000fc80003fc4000 */
[----:B------:R-:W-:-:S04]  /*26c0*/  FSEL R13, R13, R12, P6 ;  /* 0x0000000c0d0d7208 */ /* 0x000fc80003000000 */
[----:B------:R-:W-:-:S04]  /*26d0*/  FSETP.GT.AND P4, PT, R14, R13, PT ;  /* 0x0000000d0e00720b */ /* 0x000fc80003f84000 */
[----:B------:R-:W-:Y:S02]  /*26e0*/  FSEL R14, R14, R13, P4 ;  /* 0x0000000d0e0e7208 */ /* 0x000fe40002000000 */
[----:B------:R-:W-:Y:S01]  /*26f0*/  @!P6 SEL R21, R20, R11, P3 ;  /* 0x0000000b1415e207 */ /* 0x000fe20001800000 */
[----:B------:R-:W-:Y:S01]  /*2700*/  LDS.64 R12, [UR4+0xc40] ;  /* 0x000c4004ff0c7984 */ /* 0x000fe20008000a00 */
[----:B------:R-:W-:-:S03]  /*2710*/  FSETP.GT.AND P5, PT, R15, R14, PT ;  /* 0x0000000e0f00720b */ /* 0x000fc60003fa4000 */
[----:B------:R-:W1:Y:S01]  /*2720*/  LDS.128 R8, [UR4+0x830] ;  /* 0x00083004ff087984 */ /* 0x000e620008000c00 */
[----:B------:R-:W-:-:S09]  /*2730*/  FSEL R15, R15, R14, P5 ;  /* 0x0000000e0f0f7208 */ /* 0x000fd20002800000 */
[----:B------:R-:W-:Y:S02]  /*2740*/  @!P5 SEL R23, R22, R21, P4 ;  /* 0x000000151617d207 */ /* 0x000fe40002000000 */
[----:B0-----:R-:W-:-:S04]  /*2750*/  FSETP.GT.AND P2, PT, R16, R15, PT ;  /* 0x0000000f1000720b */ /* 0x001fc80003f44000 */
[----:B------:R-:W-:Y:S02]  /*2760*/  FSEL R16, R16, R15, P2 ;  /* 0x0000000f10107208 */ /* 0x000fe40001000000 */
[----:B------:R-:W0:Y:S01]  /*2770*/  LDS.64 R14, [UR4+0x840] ;  /* 0x00084004ff0e7984 */ /* 0x000e220008000a00 */
[----:B------:R-:W-:Y:S01]  /*2780*/  BAR.SYNC.DEFER_BLOCKING 0x0 ;  /* 0x0000000000007b1d */ /* 0x000fe20000010000 */
[----:B------:R-:W-:-:S04]  /*2790*/  FSETP.GT.AND P3, PT, R17, R16, PT ;  /* 0x000000101100720b */ /* 0x000fc80003f64000 */
[----:B------:R-:W-:-:S04]  /*27a0*/  FSEL R17, R17, R16, P3 ;  /* 0x0000001011117208 */ /* 0x000fc80001800000 */
[----:B------:R-:W-:-:S04]  /*27b0*/  FSETP.GT.AND P4, PT, R18, R17, PT ;  /* 0x000000111200720b */ /* 0x000fc80003f84000 */
[----:B------:R-:W-:Y:S02]  /*27c0*/  FSEL R16, R18, R17, P4 ;  /* 0x0000001112107208 */ /* 0x000fe40002000000 */
[----:B-1----:R-:W-:Y:S02]  /*27d0*/  @!P3 SEL R9, R8, R23, P2 ;  /* 0x000000170809b207 */ /* 0x002fe40001000000 */
[----:B------:R-:W-:-:S04]  /*27e0*/  FSETP.GT.AND P5, PT, R19, R16, PT ;  /* 0x000000101300720b */ /* 0x000fc80003fa4000 */
[----:B------:R-:W-:Y:S02]  /*27f0*/  FSEL R19, R19, R16, P5 ;  /* 0x0000001013137208 */ /* 0x000fe40002800000 */
[----:B------:R-:W1:Y:S01]  /*2800*/  LDC.64 R16, c[0x0][0x390] ;  /* 0x0000e400ff107b82 */ /* 0x000e620000000a00 */
[----:B------:R-:W2:Y:S01]  /*2810*/  LDS R18, [UR4+0x804] ;  /* 0x00080404ff127984 */ /* 0x000ea20008000800 */
[----:B------:R-:W-:-:S04]  /*2820*/  FSETP.GT.AND P2, PT, R12, R19, PT ;  /* 0x000000130c00720b */ /* 0x000fc80003f44000 */
[----:B------:R-:W-:Y:S02]  /*2830*/  FSEL R12, R12, R19, P2 ;  /* 0x000000130c0c7208 */ /* 0x000fe40001000000 */
[----:B------:R-:W-:Y:S02]  /*2840*/  @!P5 SEL R11, R10, R9, P4 ;  /* 0x000000090a0bd207 */ /* 0x000fe40002000000 */
[----:B------:R-:W-:Y:S01]  /*2850*/  FSETP.GT.AND P3, PT, R13, R12, PT ;  /* 0x0000000c0d00720b */ /* 0x000fe20003f64000 */
[----:B------:R-:W-:-:S12]  /*2860*/  IMAD.MOV.U32 R12, RZ, RZ, R2 ;  /* 0x000000ffff0c7224 */ /* 0x000fd800078e0002 */
[----:B0-----:R-:W-:-:S05]  /*2870*/  @!P3 SEL R15, R14, R11, P2 ;  /* 0x0000000b0e0fb207 */ /* 0x001fca0001000000 */
[----:B------:R-:W-:Y:S02]  /*2880*/  IMAD R13, R0, 0x7d0, R15 ;  /* 0x000007d0000d7824 */ /* 0x000fe400078e020f */
[----:B------:R-:W-:-:S04]  /*2890*/  IMAD.WIDE R8, R15, 0x4, R36 ;  /* 0x000000040f087825 */ /* 0x000fc800078e0224 */
[----:B-1----:R-:W-:Y:S01]  /*28a0*/  IMAD.WIDE R16, R13, 0x4, R16 ;  /* 0x000000040d107825 */ /* 0x002fe200078e0210 */
[----:B------:R0:W-:Y:S03]  /*28b0*/  STG.E desc[UR10][R8.64], RZ ;  /* 0x000000ff08007986 */ /* 0x0001e6000c10190a */
[----:B--2---:R-:W-:-:S05]  /*28c0*/  VIADD R11, R18, 0xfffff831 ;  /* 0xfffff831120b7836 */ /* 0x004fca0000000000 */
        /* <DEDUP_REMOVED lines=13> */
.L_x_179:
[----:B------:R-:W-:Y:S05]  /*29a0*/  BSYNC.RECONVERGENT B2 ;  /* 0x0000000000027941 */ /* 0x000fea0003800200 */
.L_x_178:
[----:B------:R-:W-:Y:S01]  /*29b0*/  IMAD.MOV.U32 R12, RZ, RZ, R28 ;  /* 0x000000ffff0c7224 */ /* 0x000fe200078e001c */
[----:B------:R-:W-:Y:S06]  /*29c0*/  @!P2 BRA `(.L_x_177) ;  /* 0x00000000006ca947 */ /* 0x000fec0003800000 */
[----:B------:R-:W-:-:S05]  /*29d0*/  IADD3 R10, P1, PT, R6, R8, RZ ;  /* 0x00000008060a7210 */ /* 0x000fca0007f3e0ff */
[----:B0-----:R-:W-:-:S05]  /*29e0*/  IMAD.X R11, RZ, RZ, R9, P1 ;  /* 0x000000ffff0b7224 */ /* 0x001fca00008e0609 */
[----:B------:R-:W2:Y:S01]  /*29f0*/  LDG.E R8, desc[UR10][R10.64] ;  /* 0x0000000a0a087981 */ /* 0x000ea2000c1e1900 */
[----:B------:R-:W-:Y:S01]  /*2a00*/  BSSY.RECONVERGENT B2, `(.L_x_180) ;  /* 0x0000009000027945 */ /* 0x000fe20003800200 */
[----:B------:R-:W-:Y:S02]  /*2a10*/  ISETP.NE.AND P2, PT, R7, 0x1, PT ;  /* 0x000000010700780c */ /* 0x000fe40003f45270 */
[----:B--2---:R-:W-:Y:S01]  /*2a20*/  FSETP.GT.AND P1, PT, R8, RZ, PT ;  /* 0x000000ff0800720b */ /* 0x004fe20003f24000 */
[----:B------:R-:W-:-:S12]  /*2a30*/  IMAD.WIDE R8, R3, 0x4, R34 ;  /* 0x0000000403087825 */ /* 0x000fd800078e0222 */
[----:B------:R-:W-:Y:S05]  /*2a40*/  @!P1 BRA `(.L_x_181) ;  /* 0x0000000000109947 */ /* 0x000fea0003800000 */
[----:B------:R0:W-:Y:S04]  /*2a50*/  STG.E desc[UR10][R10.64], RZ ;  /* 0x000000ff0a007986 */ /* 0x0001e8000c10190a */
[----:B------:R-:W2:Y:S02]  /*2a60*/  LDG.E R12, desc[UR10][R8.64+0x1f40] ;  /* 0x001f400a080c7981 */ /* 0x000ea4000c1e1900 */
[----:B--2---:R-:W-:-:S05]  /*2a70*/  VIADD R13, R12, 0xffffffff ;  /* 0xffffffff0c0d7836 */ /* 0x004fca0000000000 */
[----:B------:R0:W-:Y:S02]  /*2a80*/  STG.E desc[UR10][R8.64+0x1f40], R13 ;  /* 0x001f400d08007986 */ /* 0x0001e4000c10190a */
.L_x_181:
[----:B------:R-:W-:Y:S05]  /*2a90*/  BSYNC.RECONVERGENT B2 ;  /* 0x0000000000027941 */ /* 0x000fea0003800200 */
.L_x_180:
[----:B------:R-:W-:Y:S01]  /*2aa0*/  IMAD.MOV.U32 R12, RZ, RZ, R25 ;  /* 0x000000ffff0c7224 */ /* 0x000fe200078e0019 */
[----:B------:R-:W-:Y:S06]  /*2ab0*/  @!P2 BRA `(.L_x_177) ;  /* 0x000000000030a947 */ /* 0x000fec0003800000 */
[----:B0-----:R-:W-:-:S05]  /*2ac0*/  IADD3 R10, P1, PT, R6, R10, RZ ;  /* 0x0000000a060a7210 */ /* 0x001fca0007f3e0ff */
[----:B------:R-:W-:-:S05]  /*2ad0*/  IMAD.X R11, RZ, RZ, R11, P1 ;  /* 0x000000ffff0b7224 */ /* 0x000fca00008e060b */
[----:B------:R-:W2:Y:S02]  /*2ae0*/  LDG.E R12, desc[UR10][R10.64] ;  /* 0x0000000a0a0c7981 */ /* 0x000ea4000c1e1900 */
[----:B--2---:R-:W-:Y:S01]  /*2af0*/  FSETP.GT.AND P1, PT, R12, RZ, PT ;  /* 0x000000ff0c00720b */ /* 0x004fe20003f24000 */
[----:B------:R-:W-:-:S12]  /*2b00*/  IMAD.MOV.U32 R12, RZ, RZ, R24 ;  /* 0x000000ffff0c7224 */ /* 0x000fd800078e0018 */
[----:B------:R-:W-:Y:S05]  /*2b10*/  @!P1 BRA `(.L_x_177) ;  /* 0x0000000000189947 */ /* 0x000fea0003800000 */
[----:B------:R-:W-:Y:S01]  /*2b20*/  IMAD.WIDE R8, R3, 0x4, R8 ;  /* 0x0000000403087825 */ /* 0x000fe200078e0208 */
[----:B------:R1:W-:Y:S04]  /*2b30*/  STG.E desc[UR10][R10.64], RZ ;  /* 0x000000ff0a007986 */ /* 0x0003e8000c10190a */
[----:B------:R-:W2:Y:S02]  /*2b40*/  LDG.E R12, desc[UR10][R8.64+0x1f40] ;  /* 0x001f400a080c7981 */ /* 0x000ea4000c1e1900 */
[----:B--2---:R-:W-:Y:S02]  /*2b50*/  VIADD R13, R12, 0xffffffff ;  /* 0xffffffff0c0d7836 */ /* 0x004fe40000000000 */
[----:B------:R-:W-:-:S03]  /*2b60*/  IMAD.MOV.U32 R12, RZ, RZ, R24 ;  /* 0x000000ffff0c7224 */ /* 0x000fc600078e0018 */
[----:B------:R1:W-:Y:S04]  /*2b70*/  STG.E desc[UR10][R8.64+0x1f40], R13 ;  /* 0x001f400d08007986 */ /* 0x0003e8000c10190a */
.L_x_177:
[----:B------:R-:W-:Y:S05]  /*2b80*/  BSYNC.RECONVERGENT B1 ;  /* 0x0000000000017941 */ /* 0x000fea0003800200 */
.L_x_176:
[----:B------:R-:W-:Y:S01]  /*2b90*/  ISETP.GE.U32.AND P1, PT, R26, 0x3, PT ;  /* 0x000000031a00780c */ /* 0x000fe20003f26070 */
[----:B------:R-:W-:-:S12]  /*2ba0*/  BSSY.RECONVERGENT B1, `(.L_x_182) ;  /* 0x000002f000017945 */ /* 0x000fd80003800200 */
[----:B------:R-:W-:Y:S05]  /*2bb0*/  @!P1 BRA `(.L_x_183) ;  /* 0x0000000000b49947 */ /* 0x000fea0003800000 */
.L_x_186:
[----:B01----:R-:W-:-:S04]  /*2bc0*/  IMAD R9, R15, 0x7d0, R12 ;  /* 0x000007d00f097824 */ /* 0x003fc800078e020c */
        /* <DEDUP_REMOVED lines=10> */
[----:B------:R-:W2:Y:S02]  /*2c70*/  LDG.E R14, desc[UR10][R8.64] ;  /* 0x0000000a080e7981 */ /* 0x000ea4000c1e1900 */
[----:B--2---:R-:W-:Y:S01]  /*2c80*/  FSETP.GT.AND P1, PT, R14, RZ, PT ;  /* 0x000000ff0e00720b */ /* 0x004fe20003f24000 */
[----:B------:R-:W-:-:S12]  /*2c90*/  IMAD.IADD R14, R3, 0x1, R12 ;  /* 0x00000001030e7824 */ /* 0x000fd800078e020c */
        /* <DEDUP_REMOVED lines=18> */
[--C-:B------:R-:W-:Y:S01]  /*2dc0*/  IMAD.IADD R16, R16, 0x1, R3.reuse ;  /* 0x0000000110107824 */ /* 0x100fe200078e0203 */
[----:B------:R-:W-:Y:S03]  /*2dd0*/  BSSY.RECONVERGENT B2, `(.L_x_184) ;  /* 0x000000a000027945 */ /* 0x000fe60003800200 */
[----:B------:R-:W-:-:S05]  /*2de0*/  IMAD.IADD R12, R16, 0x1, R3 ;  /* 0x00000001100c7824 */ /* 0x000fca00078e0203 */
        /* <DEDUP_REMOVED lines=8> */
.L_x_185:
[----:B------:R-:W-:Y:S05]  /*2e70*/  BSYNC.RECONVERGENT B2 ;  /* 0x0000000000027941 */ /* 0x000fea0003800200 */
.L_x_184:
[----:B------:R-:W-:Y:S05]  /*2e80*/  @!P2 BRA `(.L_x_186) ;  /* 0xfffffffc004ca947 */ /* 0x000fea000383ffff */
.L_x_183:
[----:B------:R-:W-:Y:S05]  /*2e90*/  BSYNC.RECONVERGENT B1 ;  /* 0x0000000000017941 */ /* 0x000fea0003800200 */
.L_x_182:
[----:B------:R-:W-:Y:S05]  /*2ea0*/  BRA `(.L_x_187) ;  /* 0x0000001400747947 */ /* 0x000fea0003800000 */
.L_x_153:
[----:B------:R-:W-:Y:S01]  /*2eb0*/  ISETP.NE.AND P1, PT, R7, 0x3, PT ;  /* 0x000000030700780c */ /* 0x000fe20003f25270 */
[----:B------:R-:W-:Y:S01]  /*2ec0*/  BSSY.RECONVERGENT B1, `(.L_x_188) ;  /* 0x0000038000017945 */ /* 0x000fe20003800200 */
[----:B-1----:R-:W-:-:S11]  /*2ed0*/  IMAD.MOV.U32 R15, RZ, RZ, R2 ;  /* 0x000000ffff0f7224 */ /* 0x002fd600078e0002 */
        /* <DEDUP_REMOVED lines=9> */
[----:B0-----:R-:W2:Y:S04]  /*2f70*/  LDG.E R12, desc[UR10][R34.64+0x1f40] ;  /* 0x001f400a220c7981 */ /* 0x001ea8000c1e1900 */
[----:B------:R-:W0:Y:S02]  /*2f80*/  LDS R11, [R29] ;  /* 0x000000001d0b7984 */ /* 0x000e240000000800 */
[----:B0-----:R-:W-:-:S13]  /*2f90*/  FSETP.GT.AND P2, PT, R10, R11, PT ;  /* 0x0000000b0a00720b */ /* 0x001fda0003f44000 */
[----:B------:R1:W-:Y:S04]  /*2fa0*/  @P2 STS [R30], R2 ;  /* 0x000000021e002388 */ /* 0x0003e80000000800 */
[----:B------:R1:W-:Y:S01]  /*2fb0*/  @P2 STS [R29], R10 ;  /* 0x0000000a1d002388 */ /* 0x0003e20000000800 */
[----:B--2---:R-:W-:-:S05]  /*2fc0*/  VIADD R11, R12, 0xffffffff ;  /* 0xffffffff0c0b7836 */ /* 0x004fca0000000000 */
[----:B------:R1:W-:Y:S02]  /*2fd0*/  STG.E desc[UR10][R34.64+0x1f40], R11 ;  /* 0x001f400b22007986 */ /* 0x0003e4000c10190a */
.L_x_191:
[----:B------:R-:W-:Y:S05]  /*2fe0*/  BSYNC.RECONVERGENT B2 ;  /* 0x0000000000027941 */ /* 0x000fea0003800200 */
.L_x_190:
[----:B------:R-:W-:Y:S01]  /*2ff0*/  IMAD.MOV.U32 R15, RZ, RZ, R28 ;  /* 0x000000ffff0f7224 */ /* 0x000fe200078e001c */
[----:B------:R-:W-:Y:S06]  /*3000*/  @!P3 BRA `(.L_x_189) ;  /* 0x00000000008cb947 */ /* 0x000fec0003800000 */
[----:B-1----:R-:W-:-:S05]  /*3010*/  IADD3 R10, P2, PT, R6, R8, RZ ;  /* 0x00000008060a7210 */ /* 0x002fca0007f5e0ff */
[----:B------:R-:W-:-:S05]  /*3020*/  IMAD.X R11, RZ, RZ, R9, P2 ;  /* 0x000000ffff0b7224 */ /* 0x000fca00010e0609 */
[----:B0-----:R-:W2:Y:S01]  /*3030*/  LDG.E R12, desc[UR10][R10.64] ;  /* 0x0000000a0a0c7981 */ /* 0x001ea2000c1e1900 */
        /* <DEDUP_REMOVED lines=13> */
.L_x_193:
[----:B------:R-:W-:Y:S05]  /*3110*/  BSYNC.RECONVERGENT B2 ;  /* 0x0000000000027941 */ /* 0x000fea0003800200 */
.L_x_192:
[----:B------:R-:W-:Y:S01]  /*3120*/  IMAD.MOV.U32 R15, RZ, RZ, R25 ;  /* 0x000000ffff0f7224 */ /* 0x000fe200078e0019 */
[----:B------:R-:W-:Y:S06]  /*3130*/  @!P3 BRA `(.L_x_189) ;  /* 0x000000000040b947 */ /* 0x000fec0003800000 */
[----:B------:R-:W-:-:S05]  /*3140*/  IADD3 R10, P2, PT, R6, R10, RZ ;  /* 0x0000000a060a7210 */ /* 0x000fca0007f5e0ff */
[----:B------:R-:W-:-:S05]  /*3150*/  IMAD.X R11, RZ, RZ, R11, P2 ;  /* 0x000000ffff0b7224 */ /* 0x000fca00010e060b */
[----:B0-----:R-:W2:Y:S01]  /*3160*/  LDG.E R12, desc[UR10][R10.64] ;  /* 0x0000000a0a0c7981 */ /* 0x001ea2000c1e1900 */
[----:B------:R-:W-:Y:S01]  /*3170*/  IMAD.MOV.U32 R15, RZ, RZ, R24 ;  /* 0x000000ffff0f7224 */ /* 0x000fe200078e0018 */
[----:B--2---:R-:W-:-:S13]  /*3180*/  FSETP.GT.AND P2, PT, R12, RZ, PT ;  /* 0x000000ff0c00720b */ /* 0x004fda0003f44000 */
[----:B------:R-:W-:Y:S05]  /*3190*/  @!P2 BRA `(.L_x_189) ;  /* 0x000000000028a947 */ /* 0x000fea0003800000 */
[----:B------:R-:W-:Y:S01]  /*31a0*/  IMAD.WIDE R8, R3, 0x4, R8 ;  /* 0x0000000403087825 */ /* 0x000fe200078e0208 */
        /* <DEDUP_REMOVED lines=9> */
.L_x_189:
[----:B------:R-:W-:Y:S05]  /*3240*/  BSYNC.RECONVERGENT B1 ;  /* 0x0000000000017941 */ /* 0x000fea0003800200 */
.L_x_188:
[----:B------:R-:W-:Y:S01]  /*3250*/  ISETP.GE.U32.AND P2, PT, R26, 0x3, PT ;  /* 0x000000031a00780c */ /* 0x000fe20003f46070 */
[----:B------:R-:W-:-:S12]  /*3260*/  BSSY.RECONVERGENT B1, `(.L_x_194) ;  /* 0x0000048000017945 */ /* 0x000fd80003800200 */
[----:B------:R-:W-:Y:S05]  /*3270*/  @!P2 BRA `(.L_x_195) ;  /* 0x000000040018a947 */ /* 0x000fea0003800000 */
.L_x_204:
[----:B-1----:R-:W-:-:S04]  /*3280*/  IMAD R11, R14, 0x7d0, R15 ;  /* 0x000007d00e0b7824 */ /* 0x002fc800078e020f */
[----:B------:R-:W-:-:S05]  /*3290*/  IMAD.WIDE R10, R11, 0x4, R38 ;  /* 0x000000040b0a7825 */ /* 0x000fca00078e0226 */
[----:B------:R-:W2:Y:S01]  /*32a0*/  LDG.E R18, desc[UR10][R10.64] ;  /* 0x0000000a0a127981 */ /* 0x000ea2000c1e1900 */
[----:B0--3--:R-:W-:Y:S01]  /*32b0*/  IADD3 R8, P3, PT, R6, R10, RZ ;  /* 0x0000000a06087210 */ /* 0x009fe20007f7e0ff */
        /* <DEDUP_REMOVED lines=13> */
.L_x_197:
[----:B------:R-:W-:Y:S05]  /*3390*/  BSYNC.RECONVERGENT B2 ;  /* 0x0000000000027941 */ /* 0x000fea0003800200 */
.L_x_196:
[----:B0-----:R-:W2:Y:S01]  /*33a0*/  LDG.E R18, desc[UR10][R8.64] ;  /* 0x0000000a08127981 */ /* 0x001ea2000c1e1900 */
[----:B------:R-:W-:Y:S01]  /*33b0*/  IADD3 R10, P3, PT, R6, R8, RZ ;  /* 0x00000008060a7210 */ /* 0x000fe20007f7e0ff */
[----:B------:R-:W-:Y:S01]  /*33c0*/  BSSY.RECONVERGENT B2, `(.L_x_198) ;  /* 0x000000e000027945 */ /* 0x000fe20003800200 */
[----:B------:R-:W-:-:S03]  /*33d0*/  IMAD.IADD R15, R3, 0x1, R15 ;  /* 0x00000001030f7824 */ /* 0x000fc600078e020f */
        /* <DEDUP_REMOVED lines=12> */
.L_x_199:
[----:B------:R-:W-:Y:S05]  /*34a0*/  BSYNC.RECONVERGENT B2 ;  /* 0x0000000000027941 */ /* 0x000fea0003800200 */
.L_x_198:
        /* <DEDUP_REMOVED lines=16> */
.L_x_201:
[----:B------:R-:W-:Y:S05]  /*35b0*/  BSYNC.RECONVERGENT B2 ;  /* 0x0000000000027941 */ /* 0x000fea0003800200 */
.L_x_200:
        /* <DEDUP_REMOVED lines=14> */
.L_x_203:
[----:B------:R-:W-:Y:S05]  /*36a0*/  BSYNC.RECONVERGENT B2 ;  /* 0x0000000000027941 */ /* 0x000fea0003800200 */
.L_x_202:
[----:B0-----:R-:W-:-:S05]  /*36b0*/  IMAD.IADD R15, R15, 0x1, R3 ;  /* 0x000000010f0f7824 */ /* 0x001fca00078e0203 */
[----:B------:R-:W-:-:S13]  /*36c0*/  ISETP.GE.U32.AND P2, PT, R15, 0x7d0, PT ;  /* 0x000007d00f00780c */ /* 0x000fda0003f46070 */
[----:B------:R-:W-:Y:S05]  /*36d0*/  @!P2 BRA `(.L_x_204) ;  /* 0xfffffff800e8a947 */ /* 0x000fea000383ffff */
.L_x_195:
[----:B------:R-:W-:Y:S05]  /*36e0*/  BSYNC.RECONVERGENT B1 ;  /* 0x0000000000017941 */ /* 0x000fea0003800200 */
.L_x_194:
[----:B------:R-:W-:Y:S06]  /*36f0*/  BAR.SYNC.DEFER_BLOCKING 0x0 ;  /* 0x0000000000007b1d */ /* 0x000fec0000010000 */
[----:B------:R-:W-:Y:S04]  /*3700*/  BSSY.RECONVERGENT B1, `(.L_x_205) ;  /* 0x0000040000017945 */ /* 0x000fe80003800200 */
[----:B------:R-:W-:Y:S05]  /*3710*/  @P0 BRA `(.L_x_206) ;  /* 0x0000000000f80947 */ /* 0x000fea0003800000 */
[----:B0--3--:R0:W2:Y:S01]  /*3720*/  LDS R8, [R29] ;  /* 0x000000001d087984 */ /* 0x0090a20000000800 */
[----:B-1----:R-:W-:Y:S01]  /*3730*/  LOP3.LUT R10, R27, 0x30, RZ, 0xc0, !PT ;  /* 0x000000301b0a7812 */ /* 0x002fe200078ec0ff */
[----:B------:R-:W-:Y:S03]  /*3740*/  BSSY.RECONVERGENT B2, `(.L_x_207) ;  /* 0x0000016000027945 */ /* 0x000fe60003800200 */
[----:B------:R-:W-:-:S13]  /*3750*/  ISETP.NE.AND P2, PT, R10, RZ, PT ;  /* 0x000000ff0a00720c */ /* 0x000fda0003f45270 */
[----:B0-----:R-:W-:Y:S05]  /*3760*/  @!P2 BRA `(.L_x_208) ;  /* 0x00000000004ca947 */ /* 0x001fea0003800000 */
[----:B------:R-:W-:Y:S01]  /*3770*/  ISETP.NE.AND P2, PT, R10, 0x30, PT ;  /* 0x000000300a00780c */ /* 0x000fe20003f45270 */
[----:B------:R-:W-:-:S12]  /*3780*/  IMAD.MOV.U32 R33, RZ, RZ, R2 ;  /* 0x000000ffff217224 */ /* 0x000fd800078e0002 */
[----:B------:R-:W-:Y:S05]  /*3790*/  @!P2 BRA `(.L_x_208) ;  /* 0x000000000040a947 */ /* 0x000fea0003800000 */
[----:B------:R-:W2:Y:S01]  /*37a0*/  LDS R9, [R29+0x40] ;  /* 0x000040001d097984 */ /* 0x000ea20000000800 */
        /* <DEDUP_REMOVED lines=15> */
.L_x_208:
[----:B------:R-:W-:Y:S05]  /*38a0*/  BSYNC.RECONVERGENT B2 ;  /* 0x0000000000027941 */ /* 0x000fea0003800200 */
.L_x_207:
[----:B------:R-:W-:-:S13]  /*38b0*/  ISETP.GE.U32.AND P2, PT, R27, 0x30, PT ;  /* 0x000000301b00780c */ /* 0x000fda0003f46070 */
[----:B------:R-:W-:Y:S05]  /*38c0*/  @!P2 BRA `(.L_x_206) ;  /* 0x00000000008ca947 */ /* 0x000fea0003800000 */
[----:B01----:R-:W0:Y:S01]  /*38d0*/  S2R R11, SR_CgaCtaId ;  /* 0x00000000000b7919 */ /* 0x003e220000008800 */
[----:B------:R-:W-:-:S05]  /*38e0*/  MOV R9, 0x400 ;  /* 0x0000040000097802 */ /* 0x000fca0000000f00 */
[C---:B------:R-:W-:Y:S02]  /*38f0*/  VIADD R10, R9.reuse, 0xc08 ;  /* 0x00000c08090a7836 */ /* 0x040fe40000000000 */
[----:B------:R-:W-:-:S03]  /*3900*/  VIADD R12, R9, 0x808 ;  /* 0x00000808090c7836 */ /* 0x000fc60000000000 */
[C---:B0-----:R-:W-:Y:S02]  /*3910*/  LEA R10, R11.reuse, R10, 0x18 ;  /* 0x0000000a0b0a7211 */ /* 0x041fe400078ec0ff */
[----:B------:R-:W-:-:S07]  /*3920*/  LEA R18, R11, R12, 0x18 ;  /* 0x0000000c0b127211 */ /* 0x000fce00078ec0ff */
.L_x_209:
        /* <DEDUP_REMOVED lines=29> */
.L_x_206:
[----:B------:R-:W-:Y:S05]  /*3b00*/  BSYNC.RECONVERGENT B1 ;  /* 0x0000000000017941 */ /* 0x000fea0003800200 */
.L_x_205:
[----:B------:R-:W5:Y:S08]  /*3b10*/  S2UR UR5, SR_CgaCtaId ;  /* 0x00000000000579c3 */ /* 0x000f700000008800 */
[----:B------:R-:W-:Y:S06]  /*3b20*/  BAR.SYNC.DEFER_BLOCKING 0x0 ;  /* 0x0000000000007b1d */ /* 0x000fec0000010000 */
[----:B------:R-:W-:Y:S01]  /*3b30*/  UMOV UR4, 0x400 ;  /* 0x0000040000047882 */ /* 0x000fe20000000000 */
[----:B------:R-:W-:Y:S01]  /*3b40*/  BSSY.RECONVERGENT B1, `(.L_x_210) ;  /* 0x0000067000017945 */ /* 0x000fe20003800200 */
[----:B-----5:R-:W-:-:S09]  /*3b50*/  ULEA UR4, UR5, UR4, 0x18 ;  /* 0x0000000405047291 */ /* 0x020fd2000f8ec0ff */
[----:B0-23--:R-:W1:Y:S04]  /*3b60*/  LDS.64 R8, [UR4+0xc08] ;  /* 0x000c0804ff087984 */ /* 0x00de680008000a00 */
[----:B------:R-:W0:Y:S04]  /*3b70*/  LDS.128 R16, [UR4+0xc10] ;  /* 0x000c1004ff107984 */ /* 0x000e280008000c00 */
[----:B------:R-:W2:Y:S04]  /*3b80*/  LDS.64 R20, [UR4+0x808] ;  /* 0x00080804ff147984 */ /* 0x000ea80008000a00 */
[----:B------:R-:W3:Y:S01]  /*3b90*/  LDS.128 R12, [UR4+0x810] ;  /* 0x00081004ff0c7984 */ /* 0x000ee20008000c00 */
[----:B-1----:R-:W-:-:S02]  /*3ba0*/  FMNMX R10, RZ, R8, !PT ;  /* 0x00000008ff0a7209 */ /* 0x002fc40007800000 */
[----:B------:R-:W-:Y:S02]  /*3bb0*/  FSETP.GT.AND P2, PT, R8, RZ, PT ;  /* 0x000000ff0800720b */ /* 0x000fe40003f44000 */
[----:B------:R-:W-:-:S04]  /*3bc0*/  FSETP.GT.AND P6, PT, R9, R10, PT ;  /* 0x0000000a0900720b */ /* 0x000fc80003fc4000 */
[----:B------:R-:W-:-:S04]  /*3bd0*/  FSEL R9, R9, R10, P6 ;  /* 0x0000000a09097208 */ /* 0x000fc80003000000 */
[----:B0-----:R-:W-:-:S04]  /*3be0*/  FSETP.GT.AND P3, PT, R16, R9, PT ;  /* 0x000000091000720b */ /* 0x001fc80003f64000 */
[----:B------:R-:W-:Y:S02]  /*3bf0*/  FSEL R16, R16, R9, P3 ;  /* 0x0000000910107208 */ /* 0x000fe40001800000 */
[----:B----4-:R-:W0:Y:S01]  /*3c00*/  LDS.128 R8, [UR4+0xc20] ;  /* 0x000c2004ff087984 */ /* 0x010e220008000c00 */
[----:B--2---:R-:W-:Y:S02]  /*3c10*/  @!P6 SEL R21, R20, 0xffffffff, P2 ;  /* 0xffffffff1415e807 */ /* 0x004fe40001000000 */
[----:B------:R-:W-:-:S04]  /*3c20*/  FSETP.GT.AND P4, PT, R17, R16, PT ;  /* 0x000000101100720b */ /* 0x000fc80003f84000 */
[----:B------:R-:W-:-:S04]  /*3c30*/  FSEL R17, R17, R16, P4 ;  /* 0x0000001011117208 */ /* 0x000fc80002000000 */
[----:B------:R-:W-:-:S04]  /*3c40*/  FSETP.GT.AND P5, PT, R18, R17, PT ;  /* 0x000000111200720b */ /* 0x000fc80003fa4000 */
[----:B------:R-:W-:Y:S02]  /*3c50*/  FSEL R18, R18, R17, P5 ;  /* 0x0000001112127208 */ /* 0x000fe40002800000 */
[----:B---3--:R-:W-:Y:S02]  /*3c60*/  @!P4 SEL R13, R12, R21, P3 ;  /* 0x000000150c0dc207 */ /* 0x008fe40001800000 */
[CC--:B------:R-:W-:Y:S01]  /*3c70*/  FSETP.GT.AND P6, PT, R19.reuse, R18.reuse, PT ;  /* 0x000000121300720b */ /* 0x0c0fe20003fc4000 */
[----:B------:R-:W1:Y:S03]  /*3c80*/  LDS.128 R20, [UR4+0x820] ;  /* 0x00082004ff147984 */ /* 0x000e660008000c00 */
[----:B------:R-:W-:-:S09]  /*3c90*/  FSEL R19, R19, R18, P6 ;  /* 0x0000001213137208 */ /* 0x000fd20003000000 */
[----:B------:R-:W-:Y:S02]  /*3ca0*/  @!P6 SEL R15, R14, R13, P5 ;  /* 0x0000000d0e0fe207 */ /* 0x000fe40002800000 */
[----:B------:R-:W-:Y:S01]  /*3cb0*/  LDS.64 R12, [UR4+0xc40] ;  /* 0x000c4004ff0c7984 */ /* 0x000fe20008000a00 */
[----:B0-----:R-:W-:-:S04]  /*3cc0*/  FSETP.GT.AND P2, PT, R8, R19, PT ;  /* 0x000000130800720b */ /* 0x001fc80003f44000 */
[----:B------:R-:W-:Y:S02]  /*3cd0*/  FSEL R8, R8, R19, P2 ;  /* 0x0000001308087208 */ /* 0x000fe40001000000 */
[----:B------:R-:W0:Y:S02]  /*3ce0*/  LDS.128 R16, [UR4+0xc30] ;  /* 0x000c3004ff107984 */ /* 0x000e240008000c00 */
[----:B------:R-:W-:-:S04]  /*3cf0*/  FSETP.GT.AND P6, PT, R9, R8, PT ;  /* 0x000000080900720b */ /* 0x000fc80003fc4000 */
[----:B------:R-:W-:-:S04]  /*3d00*/  FSEL R9, R9, R8, P6 ;  /* 0x0000000809097208 */ /* 0x000fc80003000000 */
[----:B------:R-:W-:-:S04]  /*3d10*/  FSETP.GT.AND P4, PT, R10, R9, PT ;  /* 0x000000090a00720b */ /* 0x000fc80003f84000 */
[----:B------:R-:W-:Y:S02]  /*3d20*/  FSEL R10, R10, R9, P4 ;  /* 0x000000090a0a7208 */ /* 0x000fe40002000000 */
[----:B-1----:R-:W-:Y:S02]  /*3d30*/  @!P6 SEL R21, R20, R15, P2 ;  /* 0x0000000f1415e207 */ /* 0x002fe40001000000 */
[CC--:B------:R-:W-:Y:S01]  /*3d40*/  FSETP.GT.AND P5, PT, R11.reuse, R10.reuse, PT ;  /* 0x0000000a0b00720b */ /* 0x0c0fe20003fa4000 */
[----:B------:R-:W-:Y:S03]  /*3d50*/  LDS.64 R14, [UR4+0x840] ;  /* 0x00084004ff0e7984 */ /* 0x000fe60008000a00 */
[----:B------:R-:W-:-:S09]  /*3d60*/  FSEL R11, R11, R10, P5 ;  /* 0x0000000a0b0b7208 */ /* 0x000fd20002800000 */
[----:B------:R-:W-:Y:S02]  /*3d70*/  @!P5 SEL R23, R22, R21, P4 ;  /* 0x000000151617d207 */ /* 0x000fe40002000000 */
[----:B0-----:R-:W-:-:S04]  /*3d80*/  FSETP.GT.AND P3, PT, R16, R11, PT ;  /* 0x0000000b1000720b */ /* 0x001fc80003f64000 */
[----:B------:R-:W-:Y:S02]  /*3d90*/  FSEL R16, R16, R11, P3 ;  /* 0x0000000b10107208 */ /* 0x000fe40001800000 */
[----:B------:R-:W0:Y:S01]  /*3da0*/  LDS.128 R8, [UR4+0x830] ;  /* 0x00083004ff087984 */ /* 0x000e220008000c00 */
[----:B------:R-:W-:Y:S01]  /*3db0*/  BAR.SYNC.DEFER_BLOCKING 0x0 ;  /* 0x0000000000007b1d */ /* 0x000fe20000010000 */
[----:B------:R-:W-:-:S04]  /*3dc0*/  FSETP.GT.AND P2, PT, R17, R16, PT ;  /* 0x000000101100720b */ /* 0x000fc80003f44000 */
[----:B------:R-:W-:-:S04]  /*3dd0*/  FSEL R17, R17, R16, P2 ;  /* 0x0000001011117208 */ /* 0x000fc80001000000 */
[----:B------:R-:W-:-:S04]  /*3de0*/  FSETP.GT.AND P5, PT, R18, R17, PT ;  /* 0x000000111200720b */ /* 0x000fc80003fa4000 */
[----:B------:R-:W-:Y:S02]  /*3df0*/  FSEL R18, R18, R17, P5 ;  /* 0x0000001112127208 */ /* 0x000fe40002800000 */
[----:B------:R-:W1:Y:S02]  /*3e00*/  LDC.64 R16, c[0x0][0x390] ;  /* 0x0000e400ff107b82 */ /* 0x000e640000000a00 */
[----:B------:R-:W-:-:S04]  /*3e10*/  FSETP.GT.AND P6, PT, R19, R18, PT ;  /* 0x000000121300720b */ /* 0x000fc80003fc4000 */
[----:B------:R-:W-:Y:S01]  /*3e20*/  FSEL R19, R19, R18, P6 ;  /* 0x0000001213137208 */ /* 0x000fe20003000000 */
[----:B------:R-:W2:Y:S03]  /*3e30*/  LDS R21, [UR4+0x804] ;  /* 0x00080404ff157984 */ /* 0x000ea60008000800 */
[----:B------:R-:W-:-:S04]  /*3e40*/  FSETP.GT.AND P4, PT, R12, R19, PT ;  /* 0x000000130c00720b */ /* 0x000fc80003f84000 */
[----:B------:R-:W-:Y:S02]  /*3e50*/  FSEL R12, R12, R19, P4 ;  /* 0x000000130c0c7208 */ /* 0x000fe40002000000 */
[----:B0-----:R-:W-:Y:S02]  /*3e60*/  @!P2 SEL R9, R8, R23, P3 ;  /* 0x000000170809a207 */ /* 0x001fe40001800000 */
[----:B------:R-:W-:Y:S01]  /*3e70*/  FSETP.GT.AND P2, PT, R13, R12, PT ;  /* 0x0000000c0d00720b */ /* 0x000fe20003f44000 */
[----:B------:R-:W-:Y:S01]  /*3e80*/  IMAD.MOV.U32 R12, RZ, RZ, R2 ;  /* 0x000000ffff0c7224 */ /* 0x000fe200078e0002 */
[----:B------:R-:W-:-:S11]  /*3e90*/  @!P6 SEL R11, R10, R9, P5 ;  /* 0x000000090a0be207 */ /* 0x000fd60002800000 */
[----:B------:R-:W-:-:S05]  /*3ea0*/  @!P2 SEL R15, R14, R11, P4 ;  /* 0x0000000b0e0fa207 */ /* 0x000fca0002000000 */
[----:B------:R-:W-:-:S04]  /*3eb0*/  IMAD.WIDE R8, R15, 0x4, R36 ;  /* 0x000000040f087825 */ /* 0x000fc800078e0224 */
[----:B------:R-:W-:Y:S01]  /*3ec0*/  VIADD R11, R15, 0x1 ;  /* 0x000000010f0b7836 */ /* 0x000fe20000000000 */
[----:B------:R0:W-:Y:S01]  /*3ed0*/  STG.E desc[UR10][R8.64+0x1f40], RZ ;  /* 0x001f40ff08007986 */ /* 0x0001e2000c10190a */
[----:B--2---:R-:W-:-:S04]  /*3ee0*/  IMAD R21, R0, 0x7d0, R21 ;  /* 0x000007d000157824 */ /* 0x004fc800078e0215 */
[----:B-1----:R-:W-:-:S05]  /*3ef0*/  IMAD.WIDE R16, R21, 0x4, R16 ;  /* 0x0000000415107825 */ /* 0x002fca00078e0210 */
[----:B------:R0:W-:Y:S01]  /*3f00*/  STG.E desc[UR10][R16.64], R11 ;  /* 0x0000000b10007986 */ /* 0x0001e2000c10190a */
[----:B------:R-:W-:Y:S05]  /*3f10*/  @!P1 BRA `(.L_x_211) ;  /* 0x0000000000a49947 */ /* 0x000fea0003800000 */
[----:B------:R-:W-:-:S04]  /*3f20*/  IMAD R10, R2, 0x7d0, R15 ;  /* 0x000007d0020a7824 */ /* 0x000fc800078e020f */
[----:B0-----:R-:W-:-:S05]  /*3f30*/  IMAD.WIDE R8, R10, 0x4, R38 ;  /* 0x000000040a087825 */ /* 0x001fca00078e0226 */
        /* <DEDUP_REMOVED lines=9> */
.L_x_213:
[----:B------:R-:W-:Y:S05]  /*3fd0*/  BSYNC.RECONVERGENT B2 ;  /* 0x0000000000027941 */ /* 0x000fea0003800200 */
.L_x_212:
[----:B------:R-:W-:Y:S01]  /*3fe0*/  IMAD.MOV.U32 R12, RZ, RZ, R28 ;  /* 0x000000ffff0c7224 */ /* 0x000fe200078e001c */
[----:B------:R-:W-:Y:S06]  /*3ff0*/  @!P2 BRA `(.L_x_211) ;  /* 0x00000000006ca947 */ /* 0x000fec0003800000 */
[----:B------:R-:W-:-:S04]  /*4000*/  IMAD R13, R3, 0x7d0, R10 ;  /* 0x000007d0030d7824 */ /* 0x000fc800078e020a */
[----:B0-----:R-:W-:-:S05]  /*4010*/  IMAD.WIDE R10, R13, 0x4, R38 ;  /* 0x000000040d0a7825 */ /* 0x001fca00078e0226 */
        /* <DEDUP_REMOVED lines=10> */
.L_x_215:
[----:B------:R-:W-:Y:S05]  /*40c0*/  BSYNC.RECONVERGENT B2 ;  /* 0x0000000000027941 */ /* 0x000fea0003800200 */
.L_x_214:
[----:B------:R-:W-:Y:S01]  /*40d0*/  IMAD.MOV.U32 R12, RZ, RZ, R25 ;  /* 0x000000ffff0c7224 */ /* 0x000fe200078e0019 */
[----:B------:R-:W-:Y:S06]  /*40e0*/  @!P2 BRA `(.L_x_211) ;  /* 0x000000000030a947 */ /* 0x000fec0003800000 */
[----:B0-----:R-:W-:-:S04]  /*40f0*/  IMAD R11, R3, 0x7d0, R13 ;  /* 0x000007d0030b7824 */ /* 0x001fc800078e020d */
[----:B------:R-:W-:-:S05]  /*4100*/  IMAD.WIDE R10, R11, 0x4, R38 ;  /* 0x000000040b0a7825 */ /* 0x000fca00078e0226 */
        /* <DEDUP_REMOVED lines=10> */
.L_x_211:
[----:B------:R-:W-:Y:S05]  /*41b0*/  BSYNC.RECONVERGENT B1 ;  /* 0x0000000000017941 */ /* 0x000fea0003800200 */
.L_x_210:
[----:B------:R-:W-:-:S13]  /*41c0*/  ISETP.GE.U32.AND P1, PT, R26, 0x3, PT ;  /* 0x000000031a00780c */ /* 0x000fda0003f26070 */
[----:B------:R-:W-:Y:S05]  /*41d0*/  @!P1 BRA `(.L_x_187) ;  /* 0x0000000000a89947 */ /* 0x000fea0003800000 */
.L_x_216:
[----:B------:R-:W-:-:S04]  /*41e0*/  IMAD R14, R12, 0x7d0, R15 ;  /* 0x000007d00c0e7824 */ /* 0x000fc800078e020f */
[----:B01----:R-:W-:-:S05]  /*41f0*/  IMAD.WIDE R8, R14, 0x4, R38 ;  /* 0x000000040e087825 */ /* 0x003fca00078e0226 */
        /* <DEDUP_REMOVED lines=34> */
[----:B------:R-:W3:Y:S02]  /*4420*/  @P1 LDG.E R12, desc[UR10][R10.64] ;  /* 0x0000000a0a0c1981 */ /* 0x000ee4000c1e1900 */
[----:B---3--:R-:W-:Y:S02]  /*4430*/  @P1 VIADD R17, R12, 0xffffffff ;  /* 0xffffffff0c111836 */ /* 0x008fe40000000000 */
[----:B------:R-:W-:-:S03]  /*4440*/  IMAD.IADD R12, R14, 0x1, R3 ;  /* 0x000000010e0c7824 */ /* 0x000fc600078e0203 */
[----:B------:R2:W-:Y:S02]  /*4450*/  @P1 STG.E desc[UR10][R10.64], R17 ;  /* 0x000000110a001986 */ /* 0x0005e4000c10190a */
[----:B------:R-:W-:-:S13]  /*4460*/  ISETP.GE.U32.AND P1, PT, R12, 0x7d0, PT ;  /* 0x000007d00c00780c */ /* 0x000fda0003f26070 */
[----:B--2---:R-:W-:Y:S05]  /*4470*/  @!P1 BRA `(.L_x_216) ;  /* 0xfffffffc00589947 */ /* 0x004fea000383ffff */
.L_x_187:
[----:B------:R-:W-:Y:S05]  /*4480*/  BSYNC.RECONVERGENT B0 ;  /* 0x0000000000007941 */ /* 0x000fea0003800200 */
.L_x_152:
[----:B------:R-:W-:Y:S06]  /*4490*/  BAR.SYNC.DEFER_BLOCKING 0x0 ;  /* 0x0000000000007b1d */ /* 0x000fec0000010000 */
[----:B------:R-:W-:Y:S05]  /*44a0*/  BRA `(.L_x_217) ;  /* 0xffffffbc00d87947 */ /* 0x000fea000383ffff */
        .weak           $__internal_1_$__cuda_sm20_div_u16
        .type           $__internal_1_$__cuda_sm20_div_u16,@function
        .size           $__internal_1_$__cuda_sm20_div_u16,(.L_x_224 - $__internal_1_$__cuda_sm20_div_u16)
$__internal_1_$__cuda_sm20_div_u16:
[----:B------:R-:W0:Y:S01]  /*44b0*/  I2F.U16 R6, R5 ;  /* 0x0000000500067306 */ /* 0x000e220000101000 */
[----:B------:R-:W-:Y:S01]  /*44c0*/  IMAD.MOV.U32 R7, RZ, RZ, 0x4b800000 ;  /* 0x4b800000ff077424 */ /* 0x000fe200078e00ff */
[----:B------:R-:W-:Y:S02]  /*44d0*/  I2FP.F32.U32.RZ R4, R4 ;  /* 0x0000000400047245 */ /* 0x000fe4000020d000 */
[C---:B0-----:R-:W-:Y:S02]  /*44e0*/  FSETP.GEU.AND P2, PT, |R6|.reuse, 1.175494350822287508e-38, PT ;  /* 0x008000000600780b */ /* 0x041fe40003f4e200 */
[----:B------:R-:W-:Y:S02]  /*44f0*/  FSETP.GT.AND P1, PT, |R6|, 8.50705917302346158658e+37, PT ;  /* 0x7e8000000600780b */ /* 0x000fe40003f24200 */
[----:B------:R-:W-:-:S04]  /*4500*/  FSEL R7, R7, 1, !P2 ;  /* 0x3f80000007077808 */ /* 0x000fc80005000000 */
[----:B------:R-:W-:Y:S02]  /*4510*/  FSEL R7, R7, 0.25, !P1 ;  /* 0x3e80000007077808 */ /* 0x000fe40004800000 */
[----:B------:R-:W-:-:S03]  /*4520*/  ISETP.NE.U32.AND P1, PT, R5, RZ, PT ;  /* 0x000000ff0500720c */ /* 0x000fc60003f25070 */
[----:B------:R-:W-:Y:S01]  /*4530*/  FMUL R8, R6, R7 ;  /* 0x0000000706087220 */ /* 0x000fe20000400000 */
[----:B------:R-:W-:-:S05]  /*4540*/  IMAD.MOV.U32 R6, RZ, RZ, R9 ;  /* 0x000000ffff067224 */ /* 0x000fca00078e0009 */
[----:B------:R-:W0:Y:S02]  /*4550*/  MUFU.RCP R8, R8 ;  /* 0x0000000800087308 */ /* 0x000e240000001000 */
[----:B0-----:R-:W-:-:S04]  /*4560*/  FMUL R7, R7, R8 ;  /* 0x0000000807077220 */ /* 0x001fc80000400000 */
[----:B------:R-:W-:-:S04]  /*4570*/  VIADD R7, R7, 0x2 ;  /* 0x0000000207077836 */ /* 0x000fc80000000000 */
[----:B------:R-:W-:Y:S01]  /*4580*/  FMUL.RZ R4, R4, R7 ;  /* 0x0000000704047220 */ /* 0x000fe2000040c000 */
[----:B------:R-:W-:-:S05]  /*4590*/  IMAD.MOV.U32 R7, RZ, RZ, 0x0 ;  /* 0x00000000ff077424 */ /* 0x000fca00078e00ff */
[----:B------:R-:W0:Y:S02]  /*45a0*/  F2I.U32.TRUNC.NTZ R4, R4 ;  /* 0x0000000400047305 */ /* 0x000e24000020f000 */
[----:B0-----:R-:W-:Y:S01]  /*45b0*/  LOP3.LUT R5, R4, 0xffff, RZ, 0xc0, !PT ;  /* 0x0000ffff04057812 */ /* 0x001fe200078ec0ff */
[----:B------:R-:W-:Y:S01]  /*45c0*/  @!P1 IMAD.MOV.U32 R5, RZ, RZ, -0x1 ;  /* 0xffffffffff059424 */ /* 0x000fe200078e00ff */
[----:B------:R-:W-:Y:S06]  /*45d0*/  RET.REL.NODEC R6 `(_Z12gpu_functionPfPiS0_) ;  /* 0xffffffb806887950 */ /* 0x000fec0003c3ffff */
.L_x_218:
        /* <DEDUP_REMOVED lines=10> */
.L_x_224:


//--------------------- .nv.shared.reserved.0     --------------------------
	.section	.nv.shared.reserved.0,"aw",@nobits
	.weak		__nv_reservedSMEM_offset_0_alias
	.size		__nv_reservedSMEM_offset_0_alias, 0, 64
	.other		__nv_reservedSMEM_offset_0_alias,@"STO_CUDA_RESERVED_SHARED STV_DEFAULT"
__nv_reservedSMEM_offset_0_alias:
	.zero		0
	.zero		64


//--------------------- .nv.shared._Z10gpu_words1PiP12Entries_gpu0P13inverted_gpu0PfS_S_S4_S4_i --------------------------
	.section	.nv.shared._Z10gpu_words1PiP12Entries_gpu0P13inverted_gpu0PfS_S_S4_S4_i,"aw",@nobits
	.sectionflags	@""
.nv.shared._Z10gpu_words1PiP12Entries_gpu0P13inverted_gpu0PfS_S_S4_S4_i:
	.zero		1088


//--------------------- .nv.shared._Z15gpu_functionNewPfPiS0_ --------------------------
	.section	.nv.shared._Z15gpu_functionNewPfPiS0_,"aw",@nobits
	.sectionflags	@""
	.align	4
.nv.shared._Z15gpu_functionNewPfPiS0_:
	.zero		5128


//--------------------- .nv.shared._Z12gpu_functionPfPiS0_ --------------------------
	.section	.nv.shared._Z12gpu_functionPfPiS0_,"aw",@nobits
	.sectionflags	@""
	.align	4
.nv.shared._Z12gpu_functionPfPiS0_:
	.zero		5128


//--------------------- .nv.constant0._Z14MultiplicationPfS_S_i --------------------------
	.section	.nv.constant0._Z14MultiplicationPfS_S_i,"a",@progbits
	.sectionflags	@""
	.align	4
.nv.constant0._Z14MultiplicationPfS_S_i:
	.zero		924


//--------------------- .nv.constant0._Z10gpu_words2PfPi --------------------------
	.section	.nv.constant0._Z10gpu_words2PfPi,"a",@progbits
	.sectionflags	@""
	.align	4
.nv.constant0._Z10gpu_words2PfPi:
	.zero		912


//--------------------- .nv.constant0._Z10gpu_words1PiP12Entries_gpu0P13inverted_gpu0PfS_S_S4_S4_i --------------------------
	.section	.nv.constant0._Z10gpu_words1PiP12Entries_gpu0P13inverted_gpu0PfS_S_S4_S4_i,"a",@progbits
	.sectionflags	@""
	.align	4
.nv.constant0._Z10gpu_words1PiP12Entries_gpu0P13inverted_gpu0PfS_S_S4_S4_i:
	.zero		964


//--------------------- .nv.constant0._Z15gpu_functionNewPfPiS0_ --------------------------
	.section	.nv.constant0._Z15gpu_functionNewPfPiS0_,"a",@progbits
	.sectionflags	@""
	.align	4
.nv.constant0._Z15gpu_functionNewPfPiS0_:
	.zero		920


//--------------------- .nv.constant0._Z12gpu_functionPfPiS0_ --------------------------
	.section	.nv.constant0._Z12gpu_functionPfPiS0_,"a",@progbits
	.sectionflags	@""
	.align	4
.nv.constant0._Z12gpu_functionPfPiS0_:
	.zero		920


//--------------------- SYMBOLS --------------------------

	.type		.nv.reservedSmem.offset0,@object
	.size		.nv.reservedSmem.offset0,0x4
	.type		.nv.reservedSmem.cap,@object
	.size		.nv.reservedSmem.cap,0x4
